def attn_fwd(
    Q,
    K,
    V,
    Out,
    Lse,
    sm_scale,
    stride_qz,
    stride_qh,
    stride_qm,
    stride_qk,
    stride_kz,
    stride_kh,
    stride_kn,
    stride_kk,
    stride_vz,
    stride_vh,
    stride_vn,
    stride_vk,
    stride_oz,
    stride_oh,
    stride_om,
    stride_ok,
    seqlen_q,
    seqlen_k,
    BLOCK_M: tl.constexpr,
    BLOCK_N: tl.constexpr,
    HEAD_DIM: tl.constexpr,
    CAUSAL: tl.constexpr,
):
    start_m = tl.program_id(0)
    off_hz = tl.program_id(1)
    q_off = off_hz * stride_qh
    k_off = off_hz * stride_kh
    v_off = off_hz * stride_vh
    offs_m = start_m * BLOCK_M + tl.arange(0, BLOCK_M)
    offs_d = tl.arange(0, HEAD_DIM)
    offs_n = tl.arange(0, BLOCK_N)
    q_ptrs = Q + q_off + offs_m[:, None] * stride_qm + offs_d[None, :] * stride_qk
    k_ptrs = K + k_off + offs_d[:, None] * stride_kk + offs_n[None, :] * stride_kn
    v_ptrs = V + v_off + offs_n[:, None] * stride_vn + offs_d[None, :] * stride_vk
    m_i = tl.full([BLOCK_M], float("-inf"), dtype=tl.float32)
    l_i = tl.zeros([BLOCK_M], dtype=tl.float32) + 1.0
    acc = tl.zeros([BLOCK_M, HEAD_DIM], dtype=tl.float32)
    q = tl.load(q_ptrs)
    acc, l_i, m_i = _attn_fwd_inner(
        acc,
        l_i,
        m_i,
        q,
        k_ptrs,
        v_ptrs,
        sm_scale,
        stride_kn,
        stride_vn,
        start_m,
        seqlen_k,
        BLOCK_M,
        BLOCK_N,
        HEAD_DIM,
        CAUSAL,
    )
    acc = acc / l_i[:, None]
    lse = m_i + tl.math.log2(l_i) / 1.4426950408889634
    o_ptrs = (
        Out
        + off_hz * stride_oh
        + offs_m[:, None] * stride_om
        + offs_d[None, :] * stride_ok
    )
    tl.store(o_ptrs, acc.to(Out.dtype.element_ty))
    tl.store(Lse + off_hz * seqlen_q + offs_m, lse)

# config = {"BLOCK_M": 128, "BLOCK_N": 128, "HEAD_DIM": 128, "arch": "sm_100", "causal": true, "dtype": "fp8e4m3", "num_stages": 2, "num_warps": 8}
# arch = sm_100


// ===== COMPILED SASS (sm_100a) =====

	.target	sm_100a

	.elftype	@"ET_EXEC"


//--------------------- .note.nv.tkinfo           --------------------------
	.section	.note.nv.tkinfo,"",@"SHT_NOTE"
	.sectionflags	@"SHF_NOTE_NV_TKINFO"
	.tkinfo
        /*0018*/ 	.word	0x00000081
        /*0030*/ 	.string	""
        /*0030*/ 	.string	"ptxas-blackwell"
        /*0030*/ 	.string	"Cuda compilation tools, release 12.9, V12.9.86"
        /*0030*/ 	.string	"Build cuda_12.9.r12.9/compiler.36037853_0"
        /*0030*/ 	.string	"-v  -suppress-debug-info  -lineinfo  -arch sm_100a "



//--------------------- .note.nv.cuver            --------------------------
	.section	.note.nv.cuver,"",@"SHT_NOTE"
	.sectionflags	@"SHF_NOTE_NV_CUVER"
        /*0018*/ 	.short	0x0001
        /*001a*/ 	.short	0x0064
        /*001c*/ 	.short	0x0001
        /*001e*/ 	.short	0x0000
        /*0020*/ 	.short	0x0001
        /*0022*/ 	.short	0x0000


//--------------------- .nv.info                  --------------------------
	.section	.nv.info,"",@"SHT_CUDA_INFO"
	.align	4


	//----- nvinfo : EIATTR_REGCOUNT
	.align		4
        /*0000*/ 	.byte	0x04, 0x2f
        /*0002*/ 	.short	(.L_5 - .L_4)
	.align		4
.L_4:
        /*0004*/ 	.word	index@(attn_fwd)
        /*0008*/ 	.word	0x000000ff


	//----- nvinfo : EIATTR_FRAME_SIZE
	.align		4
.L_5:
        /*000c*/ 	.byte	0x04, 0x11
        /*000e*/ 	.short	(.L_7 - .L_6)
	.align		4
.L_6:
        /*0010*/ 	.word	index@($__internal_2_$__cuda_sm10x_tcgen05_guardrail_trap_unallocated_columns_being_dealloced)
        /*0014*/ 	.word	0x00000240


	//----- nvinfo : EIATTR_FRAME_SIZE
	.align		4
.L_7:
        /*0018*/ 	.byte	0x04, 0x11
        /*001a*/ 	.short	(.L_9 - .L_8)
	.align		4
.L_8:
        /*001c*/ 	.word	index@($__internal_1_$__cuda_sm10x_tcgen05_guardrail_trap_phase_invalid_during_alloc)
        /*0020*/ 	.word	0x00000240


	//----- nvinfo : EIATTR_FRAME_SIZE
	.align		4
.L_9:
        /*0024*/ 	.byte	0x04, 0x11
        /*0026*/ 	.short	(.L_11 - .L_10)
	.align		4
.L_10:
        /*0028*/ 	.word	index@($__internal_0_$__cuda_sm10x_tcgen05_guardrail_trap_col_being_dealloced_not_returned_by_alloc)
        /*002c*/ 	.word	0x00000240


	//----- nvinfo : EIATTR_FRAME_SIZE
	.align		4
.L_11:
        /*0030*/ 	.byte	0x04, 0x11
        /*0032*/ 	.short	(.L_13 - .L_12)
	.align		4
.L_12:
        /*0034*/ 	.word	index@(attn_fwd)
        /*0038*/ 	.word	0x00000240


	//----- nvinfo : EIATTR_MIN_STACK_SIZE
	.align		4
.L_13:
        /*003c*/ 	.byte	0x04, 0x12
        /*003e*/ 	.short	(.L_15 - .L_14)
	.align		4
.L_14:
        /*0040*/ 	.word	index@(attn_fwd)
        /*0044*/ 	.word	0x00000240
.L_15:


//--------------------- .nv.info.attn_fwd         --------------------------
	.section	.nv.info.attn_fwd,"",@"SHT_CUDA_INFO"
	.sectionflags	@""
	.align	4


	//----- nvinfo : EIATTR_CUDA_API_VERSION
	.align		4
        /*0000*/ 	.byte	0x04, 0x37
        /*0002*/ 	.short	(.L_17 - .L_16)
.L_16:
        /*0004*/ 	.word	0x00000081


	//----- nvinfo : EIATTR_KPARAM_INFO
	.align		4
.L_17:
        /*0008*/ 	.byte	0x04, 0x17
        /*000a*/ 	.short	(.L_19 - .L_18)
.L_18:
        /*000c*/ 	.word	0x00000000
        /*0010*/ 	.short	0x0019
        /*0012*/ 	.short	0x0080
        /*0014*/ 	.byte	0x00, 0xf4, 0x21, 0x00


	//----- nvinfo : EIATTR_KPARAM_INFO
	.align		4
.L_19:
        /*0018*/ 	.byte	0x04, 0x17
        /*001a*/ 	.short	(.L_21 - .L_20)
.L_20:
        /*001c*/ 	.word	0x00000000
        /*0020*/ 	.short	0x0018
        /*0022*/ 	.short	0x0078
        /*0024*/ 	.byte	0x00, 0xf4, 0x21, 0x00


	//----- nvinfo : EIATTR_KPARAM_INFO
	.align		4
.L_21:
        /*0028*/ 	.byte	0x04, 0x17
        /*002a*/ 	.short	(.L_23 - .L_22)
.L_22:
        /*002c*/ 	.word	0x00000000
        /*0030*/ 	.short	0x0017
        /*0032*/ 	.short	0x0070
        /*0034*/ 	.byte	0x00, 0xf0, 0x11, 0x00


	//----- nvinfo : EIATTR_KPARAM_INFO
	.align		4
.L_23:
        /*0038*/ 	.byte	0x04, 0x17
        /*003a*/ 	.short	(.L_25 - .L_24)
.L_24:
        /*003c*/ 	.word	0x00000000
        /*0040*/ 	.short	0x0016
        /*0042*/ 	.short	0x006c
        /*0044*/ 	.byte	0x00, 0xf0, 0x11, 0x00


	//----- nvinfo : EIATTR_KPARAM_INFO
	.align		4
.L_25:
        /*0048*/ 	.byte	0x04, 0x17
        /*004a*/ 	.short	(.L_27 - .L_26)
.L_26:
        /*004c*/ 	.word	0x00000000
        /*0050*/ 	.short	0x0015
        /*0052*/ 	.short	0x0068
        /*0054*/ 	.byte	0x00, 0xf0, 0x11, 0x00


	//----- nvinfo : EIATTR_KPARAM_INFO
	.align		4
.L_27:
        /*0058*/ 	.byte	0x04, 0x17
        /*005a*/ 	.short	(.L_29 - .L_28)
.L_28:
        /*005c*/ 	.word	0x00000000
        /*0060*/ 	.short	0x0014
        /*0062*/ 	.short	0x0064
        /*0064*/ 	.byte	0x00, 0xf0, 0x11, 0x00


	//----- nvinfo : EIATTR_KPARAM_INFO
	.align		4
.L_29:
        /*0068*/ 	.byte	0x04, 0x17
        /*006a*/ 	.short	(.L_31 - .L_30)
.L_30:
        /*006c*/ 	.word	0x00000000
        /*0070*/ 	.short	0x0013
        /*0072*/ 	.short	0x0060
        /*0074*/ 	.byte	0x00, 0xf0, 0x11, 0x00


	//----- nvinfo : EIATTR_KPARAM_INFO
	.align		4
.L_31:
        /*0078*/ 	.byte	0x04, 0x17
        /*007a*/ 	.short	(.L_33 - .L_32)
.L_32:
        /*007c*/ 	.word	0x00000000
        /*0080*/ 	.short	0x0012
        /*0082*/ 	.short	0x005c
        /*0084*/ 	.byte	0x00, 0xf0, 0x11, 0x00


	//----- nvinfo : EIATTR_KPARAM_INFO
	.align		4
.L_33:
        /*0088*/ 	.byte	0x04, 0x17
        /*008a*/ 	.short	(.L_35 - .L_34)
.L_34:
        /*008c*/ 	.word	0x00000000
        /*0090*/ 	.short	0x0011
        /*0092*/ 	.short	0x0058
        /*0094*/ 	.byte	0x00, 0xf0, 0x11, 0x00


	//----- nvinfo : EIATTR_KPARAM_INFO
	.align		4
.L_35:
        /*0098*/ 	.byte	0x04, 0x17
        /*009a*/ 	.short	(.L_37 - .L_36)
.L_36:
        /*009c*/ 	.word	0x00000000
        /*00a0*/ 	.short	0x0010
        /*00a2*/ 	.short	0x0054
        /*00a4*/ 	.byte	0x00, 0xf0, 0x11, 0x00


	//----- nvinfo : EIATTR_KPARAM_INFO
	.align		4
.L_37:
        /*00a8*/ 	.byte	0x04, 0x17
        /*00aa*/ 	.short	(.L_39 - .L_38)
.L_38:
        /*00ac*/ 	.word	0x00000000
        /*00b0*/ 	.short	0x000f
        /*00b2*/ 	.short	0x0050
        /*00b4*/ 	.byte	0x00, 0xf0, 0x11, 0x00


	//----- nvinfo : EIATTR_KPARAM_INFO
	.align		4
.L_39:
        /*00b8*/ 	.byte	0x04, 0x17
        /*00ba*/ 	.short	(.L_41 - .L_40)
.L_40:
        /*00bc*/ 	.word	0x00000000
        /*00c0*/ 	.short	0x000e
        /*00c2*/ 	.short	0x004c
        /*00c4*/ 	.byte	0x00, 0xf0, 0x11, 0x00


	//----- nvinfo : EIATTR_KPARAM_INFO
	.align		4
.L_41:
        /*00c8*/ 	.byte	0x04, 0x17
        /*00ca*/ 	.short	(.L_43 - .L_42)
.L_42:
        /*00cc*/ 	.word	0x00000000
        /*00d0*/ 	.short	0x000d
        /*00d2*/ 	.short	0x0048
        /*00d4*/ 	.byte	0x00, 0xf0, 0x11, 0x00


	//----- nvinfo : EIATTR_KPARAM_INFO
	.align		4
.L_43:
        /*00d8*/ 	.byte	0x04, 0x17
        /*00da*/ 	.short	(.L_45 - .L_44)
.L_44:
        /*00dc*/ 	.word	0x00000000
        /*00e0*/ 	.short	0x000c
        /*00e2*/ 	.short	0x0044
        /*00e4*/ 	.byte	0x00, 0xf0, 0x11, 0x00


	//----- nvinfo : EIATTR_KPARAM_INFO
	.align		4
.L_45:
        /*00e8*/ 	.byte	0x04, 0x17
        /*00ea*/ 	.short	(.L_47 - .L_46)
.L_46:
        /*00ec*/ 	.word	0x00000000
        /*00f0*/ 	.short	0x000b
        /*00f2*/ 	.short	0x0040
        /*00f4*/ 	.byte	0x00, 0xf0, 0x11, 0x00


	//----- nvinfo : EIATTR_KPARAM_INFO
	.align		4
.L_47:
        /*00f8*/ 	.byte	0x04, 0x17
        /*00fa*/ 	.short	(.L_49 - .L_48)
.L_48:
        /*00fc*/ 	.word	0x00000000
        /*0100*/ 	.short	0x000a
        /*0102*/ 	.short	0x003c
        /*0104*/ 	.byte	0x00, 0xf0, 0x11, 0x00


	//----- nvinfo : EIATTR_KPARAM_INFO
	.align		4
.L_49:
        /*0108*/ 	.byte	0x04, 0x17
        /*010a*/ 	.short	(.L_51 - .L_50)
.L_50:
        /*010c*/ 	.word	0x00000000
        /*0110*/ 	.short	0x0009
        /*0112*/ 	.short	0x0038
        /*0114*/ 	.byte	0x00, 0xf0, 0x11, 0x00


	//----- nvinfo : EIATTR_KPARAM_INFO
	.align		4
.L_51:
        /*0118*/ 	.byte	0x04, 0x17
        /*011a*/ 	.short	(.L_53 - .L_52)
.L_52:
        /*011c*/ 	.word	0x00000000
        /*0120*/ 	.short	0x0008
        /*0122*/ 	.short	0x0034
        /*0124*/ 	.byte	0x00, 0xf0, 0x11, 0x00


	//----- nvinfo : EIATTR_KPARAM_INFO
	.align		4
.L_53:
        /*0128*/ 	.byte	0x04, 0x17
        /*012a*/ 	.short	(.L_55 - .L_54)
.L_54:
        /*012c*/ 	.word	0x00000000
        /*0130*/ 	.short	0x0007
        /*0132*/ 	.short	0x0030
        /*0134*/ 	.byte	0x00, 0xf0, 0x11, 0x00


	//----- nvinfo : EIATTR_KPARAM_INFO
	.align		4
.L_55:
        /*0138*/ 	.byte	0x04, 0x17
        /*013a*/ 	.short	(.L_57 - .L_56)
.L_56:
        /*013c*/ 	.word	0x00000000
        /*0140*/ 	.short	0x0006
        /*0142*/ 	.short	0x002c
        /*0144*/ 	.byte	0x00, 0xf0, 0x11, 0x00


	//----- nvinfo : EIATTR_KPARAM_INFO
	.align		4
.L_57:
        /*0148*/ 	.byte	0x04, 0x17
        /*014a*/ 	.short	(.L_59 - .L_58)
.L_58:
        /*014c*/ 	.word	0x00000000
        /*0150*/ 	.short	0x0005
        /*0152*/ 	.short	0x0028
        /*0154*/ 	.byte	0x00, 0xf0, 0x11, 0x00


	//----- nvinfo : EIATTR_KPARAM_INFO
	.align		4
.L_59:
        /*0158*/ 	.byte	0x04, 0x17
        /*015a*/ 	.short	(.L_61 - .L_60)
.L_60:
        /*015c*/ 	.word	0x00000000
        /*0160*/ 	.short	0x0004
        /*0162*/ 	.short	0x0020
        /*0164*/ 	.byte	0x00, 0xf4, 0x21, 0x00


	//----- nvinfo : EIATTR_KPARAM_INFO
	.align		4
.L_61:
        /*0168*/ 	.byte	0x04, 0x17
        /*016a*/ 	.short	(.L_63 - .L_62)
.L_62:
        /*016c*/ 	.word	0x00000000
        /*0170*/ 	.short	0x0003
        /*0172*/ 	.short	0x0018
        /*0174*/ 	.byte	0x00, 0xf4, 0x21, 0x00


	//----- nvinfo : EIATTR_KPARAM_INFO
	.align		4
.L_63:
        /*0178*/ 	.byte	0x04, 0x17
        /*017a*/ 	.short	(.L_65 - .L_64)
.L_64:
        /*017c*/ 	.word	0x00000000
        /*0180*/ 	.short	0x0002
        /*0182*/ 	.short	0x0010
        /*0184*/ 	.byte	0x00, 0xf4, 0x21, 0x00


	//----- nvinfo : EIATTR_KPARAM_INFO
	.align		4
.L_65:
        /*0188*/ 	.byte	0x04, 0x17
        /*018a*/ 	.short	(.L_67 - .L_66)
.L_66:
        /*018c*/ 	.word	0x00000000
        /*0190*/ 	.short	0x0001
        /*0192*/ 	.short	0x0008
        /*0194*/ 	.byte	0x00, 0xf4, 0x21, 0x00


	//----- nvinfo : EIATTR_KPARAM_INFO
	.align		4
.L_67:
        /*0198*/ 	.byte	0x04, 0x17
        /*019a*/ 	.short	(.L_69 - .L_68)
.L_68:
        /*019c*/ 	.word	0x00000000
        /*01a0*/ 	.short	0x0000
        /*01a2*/ 	.short	0x0000
        /*01a4*/ 	.byte	0x00, 0xf4, 0x21, 0x00


	//----- nvinfo : EIATTR_AT_ENTRY_FRAGMENTS
	.align		4
.L_69:
        /*01a8*/ 	.byte	0x04, 0x4f
        /*01aa*/ 	.short	(.L_71 - .L_70)


	//   ....[0]....
.L_70:
        /*01ac*/ 	.word	0x00000004


	//----- nvinfo : EIATTR_RESERVED_SMEM_USED
	.align		4
.L_71:
        /*01b0*/ 	.byte	0x01, 0x41
	.zero		2


	//----- nvinfo : EIATTR_SPARSE_MMA_MASK
	.align		4
        /*01b4*/ 	.byte	0x03, 0x50
        /*01b6*/ 	.short	0x0000


	//----- nvinfo : EIATTR_TCGEN05_1CTA_USED
	.align		4
        /*01b8*/ 	.byte	0x01, 0x51
	.zero		2


	//----- nvinfo : EIATTR_MAXREG_COUNT
	.align		4
        /*01bc*/ 	.byte	0x03, 0x1b
        /*01be*/ 	.short	0x00ff


	//----- nvinfo : EIATTR_NUM_BARRIERS
	.align		4
        /*01c0*/ 	.byte	0x02, 0x4c
        /*01c2*/ 	.byte	0x01
	.zero		1


	//----- nvinfo : EIATTR_ANNOTATIONS
	.align		4
        /*01c4*/ 	.byte	0x04, 0x55
        /*01c6*/ 	.short	(.L_73 - .L_72)


	//   ....[0]....
.L_72:
        /*01c8*/ 	.word	0x00000001
        /*01cc*/ 	.byte	0xc0, 0x1c, 0x00, 0x00, 0x01, 0x00, 0x00, 0x00, 0x00, 0x1d, 0x00, 0x00, 0x01, 0x00, 0x00, 0x00
        /* <DEDUP_REMOVED lines=92> */
        /*079c*/ 	.byte	0xc0, 0x9b, 0x00, 0x00, 0x01, 0x00, 0x00, 0x00, 0xe0, 0x9b, 0x00, 0x00


	//----- nvinfo : EIATTR_INT_WARP_WIDE_INSTR_OFFSETS
	.align		4
.L_73:
        /*07a8*/ 	.byte	0x04, 0x31
        /*07aa*/ 	.short	(.L_75 - .L_74)


	//   ....[0]....
.L_74:
        /*07ac*/ 	.word	0x00002680


	//   ....[1]....
        /*07b0*/ 	.word	0x00002690


	//   ....[2]....
        /*07b4*/ 	.word	0x00003360


	//   ....[3]....
        /*07b8*/ 	.word	0x000033c0


	//   ....[4]....
        /*07bc*/ 	.word	0x0000a6a0


	//   ....[5]....
        /*07c0*/ 	.word	0x00012eb0


	//   ....[6]....
        /*07c4*/ 	.word	0x00012f00


	//----- nvinfo : EIATTR_COOP_GROUP_MASK_REGIDS
	.align		4
.L_75:
        /*07c8*/ 	.byte	0x04, 0x29
        /*07ca*/ 	.short	(.L_77 - .L_76)


	//   ....[0]....
.L_76:
        /*07cc*/ 	.word	0xffffffff


	//   ....[1]....
        /*07d0*/ 	.word	0xffffffff


	//   ....[2]....
        /*07d4*/ 	.word	0xffffffff


	//   ....[3]....
        /*07d8*/ 	.word	0xffffffff


	//   ....[4]....
        /*07dc*/ 	.word	0xffffffff


	//   ....[5]....
        /*07e0*/ 	.word	0xffffffff


	//   ....[6]....
        /*07e4*/ 	.word	0xffffffff


	//   ....[7]....
        /*07e8*/ 	.word	0xffffffff


	//----- nvinfo : EIATTR_COOP_GROUP_INSTR_OFFSETS
	.align		4
.L_77:
        /*07ec*/ 	.byte	0x04, 0x28
        /*07ee*/ 	.short	(.L_79 - .L_78)


	//   ....[0]....
.L_78:
        /*07f0*/ 	.word	0x00000070


	//   ....[1]....
        /*07f4*/ 	.word	0x00000330


	//   ....[2]....
        /*07f8*/ 	.word	0x00005000


	//   ....[3]....
        /*07fc*/ 	.word	0x000075b0


	//   ....[4]....
        /*0800*/ 	.word	0x0000cf60


	//   ....[5]....
        /*0804*/ 	.word	0x0000e0a0


	//   ....[6]....
        /*0808*/ 	.word	0x00012d40


	//   ....[7]....
        /*080c*/ 	.word	0x00012fb0


	//----- nvinfo : EIATTR_VRC_CTA_INIT_COUNT
	.align		4
.L_79:
        /*0810*/ 	.byte	0x02, 0x4a
        /*0812*/ 	.byte	0x80
	.zero		1


	//----- nvinfo : EIATTR_MBARRIER_INSTR_OFFSETS
	.align		4
        /*0814*/ 	.byte	0x04, 0x39
        /*0816*/ 	.short	(.L_81 - .L_80)


	//   ....[0]....
.L_80:
        /*0818*/ 	.word	0x00002c70
        /*081c*/ 	.word	0x000000ff
        /*0820*/ 	.word	0x00000000
        /*0824*/ 	.short	0x0100
        /*0826*/ 	.byte	0x10
	.zero		1


	//   ....[1]....
        /*0828*/ 	.word	0x000033b0
        /*082c*/ 	.word	0x000000ff
        /*0830*/ 	.word	0x00014008
        /*0834*/ 	.short	0x0100
        /*0836*/ 	.byte	0x0d
	.zero		1


	//   ....[2]....
        /*0838*/ 	.word	0x00003810
        /*083c*/ 	.word	0x000000ff
        /*0840*/ 	.word	0x0000c000
        /*0844*/ 	.short	0x0100
        /*0846*/ 	.byte	0x0d
	.zero		1


	//   ....[3]....
        /*0848*/ 	.word	0x00003a60
        /*084c*/ 	.word	0x000000ff
        /*0850*/ 	.word	0x0000c000
        /*0854*/ 	.short	0x010a
        /*0856*/ 	.byte	0x0d
	.zero		1


	//   ....[4]....
        /*0858*/ 	.word	0x00005080
        /*085c*/ 	.word	0x000000ff
        /*0860*/ 	.word	0x0000c000
        /*0864*/ 	.short	0x0108
        /*0866*/ 	.byte	0x0d
	.zero		1


	//   ....[5]....
        /*0868*/ 	.word	0x0000a860
        /*086c*/ 	.word	0x000000ff
        /*0870*/ 	.word	0x00014010
        /*0874*/ 	.short	0x0100
        /*0876*/ 	.byte	0x0d
	.zero		1


	//   ....[6]....
        /*0878*/ 	.word	0x0000ab70
        /*087c*/ 	.word	0x000000ff
        /*0880*/ 	.word	0x00014010
        /*0884*/ 	.short	0x010a
        /*0886*/ 	.byte	0x0d
	.zero		1


	//   ....[7]....
        /*0888*/ 	.word	0x0000ca10
        /*088c*/ 	.word	0x000000ff
        /*0890*/ 	.word	0x00014010
        /*0894*/ 	.short	0x0108
        /*0896*/ 	.byte	0x0d
	.zero		1


	//   ....[8]....
        /*0898*/ 	.word	0x0000da50
        /*089c*/ 	.word	0x000000ff
        /*08a0*/ 	.word	0x00000000
        /*08a4*/ 	.short	0x010a
        /*08a6*/ 	.byte	0x10
	.zero		1


	//   ....[9]....
        /*08a8*/ 	.word	0x0000fbf0
        /*08ac*/ 	.word	0x000000ff
        /*08b0*/ 	.word	0x00000000
        /*08b4*/ 	.short	0x010a
        /*08b6*/ 	.byte	0x10
	.zero		1


	//   ....[10]....
        /*08b8*/ 	.word	0x0000fd20
        /*08bc*/ 	.word	0x000000ff
        /*08c0*/ 	.word	0x00014000
        /*08c4*/ 	.short	0x0108
        /*08c6*/ 	.byte	0x0d
	.zero		1


	//   ....[11]....
        /*08c8*/ 	.word	0x0000fd40
        /*08cc*/ 	.word	0x000000ff
        /*08d0*/ 	.word	0x00014008
        /*08d4*/ 	.short	0x0108
        /*08d6*/ 	.byte	0x0d
	.zero		1


	//   ....[12]....
        /*08d8*/ 	.word	0x00012fd0
        /*08dc*/ 	.word	0x000000ff
        /*08e0*/ 	.word	0x0000c000
        /*08e4*/ 	.short	0x010a
        /*08e6*/ 	.byte	0x0d
	.zero		1


	//   ....[13]....
        /*08e8*/ 	.word	0x00013000
        /*08ec*/ 	.word	0x000000ff
        /*08f0*/ 	.word	0x00014010
        /*08f4*/ 	.short	0x010a
        /*08f6*/ 	.byte	0x0d
	.zero		1


	//   ....[14]....
        /*08f8*/ 	.word	0x00013040
        /*08fc*/ 	.word	0x000000ff
        /*0900*/ 	.word	0x00000000
        /*0904*/ 	.short	0x010a
        /*0906*/ 	.byte	0x10
	.zero		1


	//   ....[15]....
        /*0908*/ 	.word	0x00013070
        /*090c*/ 	.word	0x000000ff
        /*0910*/ 	.word	0x00000000
        /*0914*/ 	.short	0x010a
        /*0916*/ 	.byte	0x10
	.zero		1


	//----- nvinfo : EIATTR_NUM_MBARRIERS
	.align		4
.L_81:
        /*0918*/ 	.byte	0x03, 0x38
        /*091a*/ 	.short	0xffff


	//----- nvinfo : EIATTR_EXIT_INSTR_OFFSETS
	.align		4
        /*091c*/ 	.byte	0x04, 0x1c
        /*091e*/ 	.short	(.L_83 - .L_82)


	//   ....[0]....
.L_82:
        /*0920*/ 	.word	0x00012fc0


	//----- nvinfo : EIATTR_REQNTID
	.align		4
.L_83:
        /*0924*/ 	.byte	0x04, 0x10
        /*0926*/ 	.short	(.L_85 - .L_84)
.L_84:
        /*0928*/ 	.word	0x00000100
        /*092c*/ 	.word	0x00000001
        /*0930*/ 	.word	0x00000001


	//----- nvinfo : EIATTR_CRS_STACK_SIZE
	.align		4
.L_85:
        /*0934*/ 	.byte	0x04, 0x1e
        /*0936*/ 	.short	(.L_87 - .L_86)
.L_86:
        /*0938*/ 	.word	0x00000000


	//----- nvinfo : EIATTR_CBANK_PARAM_SIZE
	.align		4
.L_87:
        /*093c*/ 	.byte	0x03, 0x19
        /*093e*/ 	.short	0x0088


	//----- nvinfo : EIATTR_PARAM_CBANK
	.align		4
        /*0940*/ 	.byte	0x04, 0x0a
        /*0942*/ 	.short	(.L_89 - .L_88)
	.align		4
.L_88:
        /*0944*/ 	.word	index@(.nv.constant0.attn_fwd)
        /*0948*/ 	.short	0x0380
        /*094a*/ 	.short	0x0088


	//----- nvinfo : EIATTR_SW_WAR
	.align		4
.L_89:
        /*094c*/ 	.byte	0x04, 0x36
        /*094e*/ 	.short	(.L_91 - .L_90)
.L_90:
        /*0950*/ 	.word	0x00000008
.L_91:


//--------------------- .nv.compat                --------------------------
	.section	.nv.compat,"",@"SHT_CUDA_COMPAT_INFO"
	.align	4
        /*0000*/ 	.byte	0x02, 0x02, 0x02, 0x00, 0x02, 0x05, 0x05, 0x00, 0x02, 0x03, 0x00, 0x00, 0x02, 0x06, 0x01, 0x00


//--------------------- .nv.callgraph             --------------------------
	.section	.nv.callgraph,"",@"SHT_CUDA_CALLGRAPH"
	.align	4
	.sectionentsize	8
	.align		4
        /*0000*/ 	.word	0x00000000
	.align		4
        /*0004*/ 	.word	0xffffffff
	.align		4
        /*0008*/ 	.word	0x00000000
	.align		4
        /*000c*/ 	.word	0xfffffffe
	.align		4
        /*0010*/ 	.word	0x00000000
	.align		4
        /*0014*/ 	.word	0xfffffffd
	.align		4
        /*0018*/ 	.word	0x00000000
	.align		4
        /*001c*/ 	.word	0xfffffffc


//--------------------- .nv.constant4             --------------------------
	.section	.nv.constant4,"a",@progbits
	.align	8
	.align		8
.nv.constant4:
        /*0000*/ 	.dword	_$_str


//--------------------- .text.attn_fwd            --------------------------
	.section	.text.attn_fwd,"ax",@progbits
	.align	128
        .global         attn_fwd
        .type           attn_fwd,@function
        .size           attn_fwd,(.L_x_27 - attn_fwd)
        .other          attn_fwd,@"STO_CUDA_ENTRY STV_DEFAULT"
attn_fwd:
.text.attn_fwd:
[----:B------:R-:W0:Y:S01]  /*0000*/  LDC R1, c[0x0][0x37c] ;  /* 0x0000df00ff017b82 */ /* 0x000e220000000800 */
[----:B------:R-:W1:Y:S01]  /*0010*/  S2R R0, SR_TID.X ;  /* 0x0000000000007919 */ /* 0x000e620000002100 */
[----:B0-----:R-:W-:Y:S01]  /*0020*/  VIADD R1, R1, 0xfffffdc0 ;  /* 0xfffffdc001017836 */ /* 0x001fe20000000000 */
[----:B-1----:R-:W-:-:S13]  /*0030*/  ISETP.GE.U32.AND P0, PT, R0, 0x20, PT ;  /* 0x000000200000780c */ /* 0x002fda0003f06070 */
[----:B------:R-:W-:Y:S02]  /*0040*/  VOTEU.ANY UP1, P0 ;  /* 0x0000000000ff7886 */ /* 0x000fe40000020100 */
[----:B------:R-:W-:Y:S05]  /*0050*/  BRA.U UP1, `(.L_x_0) ;  /* 0x0000000101b87547 */ /* 0x000fea000b800000 */
[----:B------:R-:W0:Y:S01]  /*0060*/  S2UR UR6, SR_CgaCtaId ;  /* 0x00000000000679c3 */ /* 0x000e220000008800 */
[----:B------:R-:W-:Y:S01]  /*0070*/  NOP ;  /* 0x0000000000007918 */ /* 0x000fe20000000000 */
[----:B------:R-:W-:Y:S02]  /*0080*/  UMOV UR4, 0x40 ;  /* 0x0000004000047882 */ /* 0x000fe40000000000 */
[----:B0-----:R-:W-:-:S09]  /*0090*/  ULEA UR4, UR6, UR4, 0x18 ;  /* 0x0000000406047291 */ /* 0x001fd2000f8ec0ff */
[----:B------:R-:W0:Y:S01]  /*00a0*/  LDS.U8 R0, [UR4] ;  /* 0x00000004ff007984 */ /* 0x000e220008000000 */
[----:B------:R-:W-:Y:S02]  /*00b0*/  UMOV UR4, 0x400 ;  /* 0x0000040000047882 */ /* 0x000fe40000000000 */
[----:B------:R-:W-:Y:S01]  /*00c0*/  ULEA UR4, UR6, UR4, 0x18 ;  /* 0x0000000406047291 */ /* 0x000fe2000f8ec0ff */
[----:B0-----:R-:W-:-:S13]  /*00d0*/  ISETP.NE.AND P0, PT, R0, RZ, PT ;  /* 0x000000ff0000720c */ /* 0x001fda0003f05270 */
[----:B------:R-:W-:Y:S05]  /*00e0*/  @P0 BRA `(.L_x_1) ;  /* 0x00000000007c0947 */ /* 0x000fea0003800000 */
[----:B------:R-:W-:-:S13]  /*00f0*/  ELECT P0, URZ, PT ;  /* 0x0000000000ff782f */ /* 0x000fda0003800000 */
[----:B------:R-:W-:Y:S05]  /*0100*/  @!P0 BRA `(.L_x_2) ;  /* 0x0000000000848947 */ /* 0x000fea0003800000 */
[----:B------:R-:W-:Y:S01]  /*0110*/  UMOV UR5, 0x8 ;  /* 0x0000000800057882 */ /* 0x000fe20000000000 */
[----:B------:R-:W-:Y:S02]  /*0120*/  IMAD.MOV.U32 R4, RZ, RZ, 0x1 ;  /* 0x00000001ff047424 */ /* 0x000fe400078e00ff */
[----:B------:R-:W-:Y:S02]  /*0130*/  IMAD.MOV.U32 R5, RZ, RZ, 0xff ;  /* 0x000000ffff057424 */ /* 0x000fe400078e00ff */
[----:B------:R-:W-:Y:S04]  /*0140*/  DEPBAR.LE SB0, 0x36 ;  /* 0x00008d800000791a */ /* 0x000fe80000000000 */
[----:B------:R-:W0:Y:S02]  /*0150*/  UTCATOMSWS.FIND_AND_SET.ALIGN UP0, UR5, UR5 ;  /* 0x00000005000575e3 */ /* 0x000e240008000800 */
[----:B0-----:R-:W-:-:S04]  /*0160*/  PLOP3.LUT P0, PT, PT, PT, UP0, 0x80, 0x8 ;  /* 0x000000000008781c */ /* 0x001fc80003f0f008 */
[----:B------:R-:W-:-:S04]  /*0170*/  SEL R0, RZ, 0xffffffff, !P0 ;  /* 0xffffffffff007807 */ /* 0x000fc80004000000 */
[----:B------:R-:W-:Y:S01]  /*0180*/  ISETP.NE.AND P0, PT, R0, RZ, PT ;  /* 0x000000ff0000720c */ /* 0x000fe20003f05270 */
[----:B------:R-:W-:-:S12]  /*0190*/  IMAD.U32 R0, RZ, RZ, UR5 ;  /* 0x00000005ff007e24 */ /* 0x000fd8000f8e00ff */
[----:B------:R-:W-:Y:S05]  /*01a0*/  @P0 BRA `(.L_x_3) ;  /* 0x0000000000240947 */ /* 0x000fea0003800000 */
.L_x_4:
[----:B------:R-:W-:Y:S05]  /*01b0*/  NANOSLEEP 0x64 ;  /* 0x000000640000795d */ /* 0x000fea0003800000 */
[----:B------:R-:W-:-:S05]  /*01c0*/  UMOV UR5, 0x8 ;  /* 0x0000000800057882 */ /* 0x000fca0000000000 */
[----:B------:R-:W-:Y:S04]  /*01d0*/  DEPBAR.LE SB0, 0x36 ;  /* 0x00008d800000791a */ /* 0x000fe80000000000 */
[----:B------:R-:W0:Y:S02]  /*01e0*/  UTCATOMSWS.FIND_AND_SET.ALIGN UP0, UR5, UR5 ;  /* 0x00000005000575e3 */ /* 0x000e240008000800 */
[----:B0-----:R-:W-:-:S04]  /*01f0*/  PLOP3.LUT P0, PT, PT, PT, UP0, 0x80, 0x8 ;  /* 0x000000000008781c */ /* 0x001fc80003f0f008 */
[----:B------:R-:W-:-:S04]  /*0200*/  SEL R0, RZ, 0xffffffff, !P0 ;  /* 0xffffffffff007807 */ /* 0x000fc80004000000 */
[----:B------:R-:W-:Y:S01]  /*0210*/  ISETP.NE.AND P0, PT, R0, RZ, PT ;  /* 0x000000ff0000720c */ /* 0x000fe20003f05270 */
[----:B------:R-:W-:-:S12]  /*0220*/  IMAD.U32 R0, RZ, RZ, UR5 ;  /* 0x00000005ff007e24 */ /* 0x000fd8000f8e00ff */
[----:B------:R-:W-:Y:S05]  /*0230*/  @!P0 BRA `(.L_x_4) ;  /* 0xfffffffc00dc8947 */ /* 0x000fea000383ffff */
.L_x_3:
[C---:B------:R-:W-:Y:S01]  /*0240*/  VIADD R3, R0.reuse, 0x10 ;  /* 0x0000001000037836 */ /* 0x040fe20000000000 */
[----:B------:R-:W-:Y:S01]  /*0250*/  UMOV UR5, 0x50 ;  /* 0x0000005000057882 */ /* 0x000fe20000000000 */
[----:B------:R-:W-:Y:S01]  /*0260*/  SHF.L.U32 R2, R5, R0, RZ ;  /* 0x0000000005027219 */ /* 0x000fe200000006ff */
[----:B------:R-:W-:Y:S01]  /*0270*/  ULEA UR5, UR6, UR5, 0x18 ;  /* 0x0000000506057291 */ /* 0x000fe2000f8ec0ff */
[----:B------:R-:W-:Y:S01]  /*0280*/  IMAD.SHL.U32 R0, R0, 0x20, RZ ;  /* 0x0000002000007824 */ /* 0x000fe200078e00ff */
[----:B------:R-:W-:-:S04]  /*0290*/  SHF.L.U32 R3, R4, R3, RZ ;  /* 0x0000000304037219 */ /* 0x000fc800000006ff */
[----:B------:R-:W-:-:S05]  /*02a0*/  LOP3.LUT R2, R3, R2, RZ, 0xfc, !PT ;  /* 0x0000000203027212 */ /* 0x000fca00078efcff */
[----:B------:R0:W-:Y:S04]  /*02b0*/  ATOMS.OR RZ, [UR5], R2 ;  /* 0x00000002ffff798c */ /* 0x0001e8000b000005 */
[----:B------:R0:W-:Y:S01]  /*02c0*/  STS [UR4], R0 ;  /* 0x00000000ff007988 */ /* 0x0001e20008000804 */
[----:B------:R-:W-:Y:S05]  /*02d0*/  BRA `(.L_x_2) ;  /* 0x0000000000107947 */ /* 0x000fea0003800000 */
.L_x_1:
[----:B------:R-:W-:Y:S01]  /*02e0*/  IMAD.MOV.U32 R0, RZ, RZ, -0x1 ;  /* 0xffffffffff007424 */ /* 0x000fe200078e00ff */
[----:B------:R-:W-:-:S04]  /*02f0*/  MOV R2, 0x320 ;  /* 0x0000032000027802 */ /* 0x000fc80000000f00 */
[----:B------:R0:W-:Y:S03]  /*0300*/  STS [UR4], R0 ;  /* 0x00000000ff007988 */ /* 0x0001e60008000804 */
[----:B0-----:R-:W-:Y:S05]  /*0310*/  CALL.REL.NOINC `($__internal_1_$__cuda_sm10x_tcgen05_guardrail_trap_phase_invalid_during_alloc) ;  /* 0x0000012c006c7944 */ /* 0x001fea0003c00000 */
.L_x_2:
[----:B------:R-:W-:Y:S05]  /*0320*/  WARPSYNC.ALL ;  /* 0x0000000000007948 */ /* 0x000fea0003800000 */
[----:B------:R-:W-:Y:S01]  /*0330*/  NOP ;  /* 0x0000000000007918 */ /* 0x000fe20000000000 */
.L_x_0:
[----:B------:R-:W1:Y:S01]  /*0340*/  S2UR UR12, SR_CTAID.X ;  /* 0x00000000000c79c3 */ /* 0x000e620000002500 */
[----:B------:R-:W2:Y:S01]  /*0350*/  S2R R79, SR_TID.X ;  /* 0x00000000004f7919 */ /* 0x000ea20000002100 */
[----:B------:R-:W3:Y:S01]  /*0360*/  LDCU.64 UR4, c[0x0][0x3b0] ;  /* 0x00007600ff0477ac */ /* 0x000ee20008000a00 */
[----:B------:R-:W-:Y:S01]  /*0370*/  UMOV UR13, 0x400 ;  /* 0x00000400000d7882 */ /* 0x000fe20000000000 */
[----:B------:R-:W4:Y:S04]  /*0380*/  LDCU.64 UR32, c[0x0][0x358] ;  /* 0x00006b00ff2077ac */ /* 0x000f280008000a00 */
[----:B------:R-:W3:Y:S08]  /*0390*/  S2UR UR7, SR_CTAID.Y ;  /* 0x00000000000779c3 */ /* 0x000ef00000002600 */
[----:B------:R-:W0:Y:S08]  /*03a0*/  S2UR UR6, SR_CgaCtaId ;  /* 0x00000000000679c3 */ /* 0x000e300000008800 */
[----:B------:R-:W4:Y:S01]  /*03b0*/  LDC.64 R4, c[0x0][0x380] ;  /* 0x0000e000ff047b82 */ /* 0x000f220000000a00 */
[----:B-1----:R-:W-:-:S06]  /*03c0*/  USHF.L.U32 UR12, UR12, 0x7, URZ ;  /* 0x000000070c0c7899 */ /* 0x002fcc00080006ff */
[----:B0-----:R-:W-:Y:S01]  /*03d0*/  IMAD.U32 R0, RZ, RZ, UR12 ;  /* 0x0000000cff007e24 */ /* 0x001fe2000f8e00ff */
[----:B------:R-:W0:Y:S01]  /*03e0*/  LDC R51, c[0x0][0x3b8] ;  /* 0x0000ee00ff337b82 */ /* 0x000e220000000800 */
[--C-:B--2---:R-:W-:Y:S01]  /*03f0*/  SHF.R.U32.HI R68, RZ, 0x7, R79.reuse ;  /* 0x00000007ff447819 */ /* 0x104fe2000001164f */
[----:B---3--:R-:W-:Y:S02]  /*0400*/  UIMAD UR4, UR7, UR4, URZ ;  /* 0x00000004070472a4 */ /* 0x008fe4000f8e02ff */
[----:B------:R-:W-:Y:S02]  /*0410*/  LOP3.LUT R2, R0, 0x7f, R79, 0xf8, !PT ;  /* 0x0000007f00027812 */ /* 0x000fe400078ef84f */
[----:B------:R-:W-:Y:S01]  /*0420*/  SGXT.U32 R68, R68, 0x1 ;  /* 0x000000014444781a */ /* 0x000fe20000000000 */
[----:B------:R-:W-:Y:S01]  /*0430*/  ULEA UR13, UR6, UR13, 0x18 ;  /* 0x0000000d060d7291 */ /* 0x000fe2000f8ec0ff */
[----:B------:R-:W-:Y:S01]  /*0440*/  BAR.SYNC.DEFER_BLOCKING 0x0 ;  /* 0x0000000000007b1d */ /* 0x000fe20000010000 */
[----:B------:R-:W-:Y:S01]  /*0450*/  IMAD R3, R2, UR5, RZ ;  /* 0x0000000502037c24 */ /* 0x000fe2000f8e02ff */
[----:B------:R-:W-:-:S04]  /*0460*/  USHF.R.S32.HI UR5, URZ, 0x1f, UR4 ;  /* 0x0000001fff057899 */ /* 0x000fc80008011404 */
[----:B------:R-:W-:Y:S02]  /*0470*/  SHF.R.S32.HI R2, RZ, 0x1f, R3 ;  /* 0x0000001fff027819 */ /* 0x000fe40000011403 */
[----:B------:R-:W1:Y:S01]  /*0480*/  LDC.64 R118, c[0x0][0x3c0] ;  /* 0x0000f000ff767b82 */ /* 0x000e620000000a00 */
[----:B----4-:R-:W-:Y:S01]  /*0490*/  IADD3 R50, P0, P1, R3, UR4, R4 ;  /* 0x0000000403327c10 */ /* 0x010fe2000f91e004 */
[----:B------:R-:W2:Y:S03]  /*04a0*/  LDCU UR4, c[0x0][0x3c8] ;  /* 0x00007900ff0477ac */ /* 0x000ea60008000800 */
[----:B------:R-:W-:Y:S01]  /*04b0*/  IADD3.X R3, PT, PT, R2, UR5, R5, P0, P1 ;  /* 0x0000000502037c10 */ /* 0x000fe200087e2405 */
[----:B0-----:R-:W-:Y:S02]  /*04c0*/  IMAD R0, R68, R51, RZ ;  /* 0x0000003344007224 */ /* 0x001fe400078e02ff */
[----:B------:R-:W0:Y:S02]  /*04d0*/  LDC.64 R224, c[0x0][0x388] ;  /* 0x0000e200ffe07b82 */ /* 0x000e240000000a00 */
[----:B------:R-:W-:Y:S01]  /*04e0*/  IMAD R2, R51, 0x2, R0 ;  /* 0x0000000233027824 */ /* 0x000fe200078e0200 */
[----:B------:R-:W-:-:S03]  /*04f0*/  IADD3 R6, P0, PT, R0, R50, RZ ;  /* 0x0000003200067210 */ /* 0x000fc60007f1e0ff */
[C---:B------:R-:W-:Y:S01]  /*0500*/  IMAD R4, R51.reuse, 0x2, R2 ;  /* 0x0000000233047824 */ /* 0x040fe200078e0202 */
[----:B------:R-:W3:Y:S01]  /*0510*/  LDS R78, [UR13] ;  /* 0x0000000dff4e7984 */ /* 0x000ee20008000800 */
[----:B------:R-:W-:Y:S02]  /*0520*/  BAR.SYNC.DEFER_BLOCKING 0x0 ;  /* 0x0000000000007b1d */ /* 0x000fe40000010000 */
[C---:B------:R-:W-:Y:S01]  /*0530*/  IMAD R14, R51.reuse, 0x2, R4 ;  /* 0x00000002330e7824 */ /* 0x040fe200078e0204 */
[-C--:B------:R-:W-:Y:S02]  /*0540*/  IADD3 R8, P1, PT, R2, R50.reuse, RZ ;  /* 0x0000003202087210 */ /* 0x080fe40007f3e0ff */
[-C--:B------:R-:W-:Y:S01]  /*0550*/  LEA.HI.X.SX32 R7, R0, R3.reuse, 0x1, P0 ;  /* 0x0000000300077211 */ /* 0x080fe200000f0eff */
[----:B------:R-:W-:Y:S01]  /*0560*/  IMAD R16, R51, 0x2, R14 ;  /* 0x0000000233107824 */ /* 0x000fe200078e020e */
[----:B------:R-:W-:Y:S02]  /*0570*/  LEA.HI.X.SX32 R9, R2, R3, 0x1, P1 ;  /* 0x0000000302097211 */ /* 0x000fe400008f0eff */
[----:B------:R-:W-:-:S02]  /*0580*/  IADD3 R10, P0, PT, R4, R50, RZ ;  /* 0x00000032040a7210 */ /* 0x000fc40007f1e0ff */
[-C--:B------:R-:W-:Y:S01]  /*0590*/  IADD3 R12, P1, PT, R14, R50.reuse, RZ ;  /* 0x000000320e0c7210 */ /* 0x080fe20007f3e0ff */
[C---:B------:R-:W-:Y:S01]  /*05a0*/  IMAD R18, R51.reuse, 0x2, R16 ;  /* 0x0000000233127824 */ /* 0x040fe200078e0210 */
[-C--:B------:R-:W-:Y:S02]  /*05b0*/  LEA.HI.X.SX32 R11, R4, R3.reuse, 0x1, P0 ;  /* 0x00000003040b7211 */ /* 0x080fe400000f0eff */
[----:B------:R-:W-:Y:S01]  /*05c0*/  LEA.HI.X.SX32 R13, R14, R3, 0x1, P1 ;  /* 0x000000030e0d7211 */ /* 0x000fe200008f0eff */
[----:B------:R-:W-:Y:S01]  /*05d0*/  IMAD R22, R51, 0x2, R18 ;  /* 0x0000000233167824 */ /* 0x000fe200078e0212 */
[----:B------:R-:W-:-:S03]  /*05e0*/  IADD3 R14, P0, PT, R16, R50, RZ ;  /* 0x00000032100e7210 */ /* 0x000fc60007f1e0ff */
[C---:B------:R-:W-:Y:S01]  /*05f0*/  IMAD R24, R51.reuse, 0x2, R22 ;  /* 0x0000000233187824 */ /* 0x040fe200078e0216 */
[-C--:B------:R-:W-:Y:S02]  /*0600*/  LEA.HI.X.SX32 R15, R16, R3.reuse, 0x1, P0 ;  /* 0x00000003100f7211 */ /* 0x080fe400000f0eff */
[CC--:B------:R-:W-:Y:S01]  /*0610*/  IADD3 R16, P0, PT, R18.reuse, R50.reuse, RZ ;  /* 0x0000003212107210 */ /* 0x0c0fe20007f1e0ff */
[----:B------:R4:W5:Y:S03]  /*0620*/  LDG.E.U8 R2, desc[UR32][R8.64] ;  /* 0x0000002008027981 */ /* 0x000966000c1e1100 */
[-C--:B------:R-:W-:Y:S02]  /*0630*/  LEA.HI.X.SX32 R17, R18, R3.reuse, 0x1, P0 ;  /* 0x0000000312117211 */ /* 0x080fe400000f0eff */
[C---:B------:R-:W-:Y:S01]  /*0640*/  IADD3 R18, P0, PT, R22.reuse, R50, RZ ;  /* 0x0000003216127210 */ /* 0x040fe20007f1e0ff */
[----:B------:R0:W5:Y:S04]  /*0650*/  LDG.E.U8 R5, desc[UR32][R10.64] ;  /* 0x000000200a057981 */ /* 0x000168000c1e1100 */
[----:B------:R1:W5:Y:S01]  /*0660*/  LDG.E.U8 R4, desc[UR32][R12.64] ;  /* 0x000000200c047981 */ /* 0x000362000c1e1100 */
[----:B----4-:R-:W-:Y:S01]  /*0670*/  IMAD R8, R51, 0x2, R24 ;  /* 0x0000000233087824 */ /* 0x010fe200078e0218 */
[----:B------:R-:W-:-:S02]  /*0680*/  LEA.HI.X.SX32 R19, R22, R3, 0x1, P0 ;  /* 0x0000000316137211 */ /* 0x000fc400000f0eff */
[----:B------:R-:W5:Y:S01]  /*0690*/  LDG.E.U8 R0, desc[UR32][R6.64] ;  /* 0x0000002006007981 */ /* 0x000f62000c1e1100 */
[C---:B0-----:R-:W-:Y:S01]  /*06a0*/  IMAD R10, R51.reuse, 0x2, R8 ;  /* 0x00000002330a7824 */ /* 0x041fe200078e0208 */
[CC--:B------:R-:W-:Y:S02]  /*06b0*/  IADD3 R22, P0, PT, R8.reuse, R50.reuse, RZ ;  /* 0x0000003208167210 */ /* 0x0c0fe40007f1e0ff */
[----:B------:R-:W5:Y:S01]  /*06c0*/  LDG.E.U8 R9, desc[UR32][R18.64] ;  /* 0x0000002012097981 */ /* 0x000f62000c1e1100 */
[C---:B-1----:R-:W-:Y:S01]  /*06d0*/  IMAD R12, R51.reuse, 0x2, R10 ;  /* 0x00000002330c7824 */ /* 0x042fe200078e020a */
[----:B------:R-:W-:Y:S02]  /*06e0*/  LEA.HI.X.SX32 R23, R8, R3, 0x1, P0 ;  /* 0x0000000308177211 */ /* 0x000fe400000f0eff */
[----:B------:R0:W5:Y:S01]  /*06f0*/  LDG.E.U8 R6, desc[UR32][R14.64] ;  /* 0x000000200e067981 */ /* 0x000162000c1e1100 */
[----:B------:R-:W-:Y:S01]  /*0700*/  IADD3 R20, P1, PT, R24, R50, RZ ;  /* 0x0000003218147210 */ /* 0x000fe20007f3e0ff */
[----:B------:R-:W-:-:S02]  /*0710*/  IMAD R26, R51, 0x2, R12 ;  /* 0x00000002331a7824 */ /* 0x000fc400078e020c */
[----:B------:R1:W5:Y:S01]  /*0720*/  LDG.E.U8 R7, desc[UR32][R16.64] ;  /* 0x0000002010077981 */ /* 0x000362000c1e1100 */
[-C--:B------:R-:W-:Y:S02]  /*0730*/  LEA.HI.X.SX32 R21, R24, R3.reuse, 0x1, P1 ;  /* 0x0000000318157211 */ /* 0x080fe400008f0eff */
[-C--:B0-----:R-:W-:Y:S01]  /*0740*/  IADD3 R14, P0, PT, R10, R50.reuse, RZ ;  /* 0x000000320a0e7210 */ /* 0x081fe20007f1e0ff */
[----:B------:R-:W-:Y:S01]  /*0750*/  IMAD R28, R51, 0x2, R26 ;  /* 0x00000002331c7824 */ /* 0x000fe200078e021a */
[-C--:B------:R-:W-:Y:S01]  /*0760*/  IADD3 R24, P1, PT, R26, R50.reuse, RZ ;  /* 0x000000321a187210 */ /* 0x080fe20007f3e0ff */
[----:B------:R0:W5:Y:S01]  /*0770*/  LDG.E.U8 R8, desc[UR32][R20.64] ;  /* 0x0000002014087981 */ /* 0x000162000c1e1100 */
[-C--:B------:R-:W-:Y:S02]  /*0780*/  LEA.HI.X.SX32 R15, R10, R3.reuse, 0x1, P0 ;  /* 0x000000030a0f7211 */ /* 0x080fe400000f0eff */
[----:B-1----:R-:W-:Y:S01]  /*0790*/  IADD3 R16, P0, PT, R12, R50, RZ ;  /* 0x000000320c107210 */ /* 0x002fe20007f1e0ff */
[----:B------:R1:W5:Y:S01]  /*07a0*/  LDG.E.U8 R10, desc[UR32][R22.64] ;  /* 0x00000020160a7981 */ /* 0x000362000c1e1100 */
[----:B------:R-:W-:-:S02]  /*07b0*/  LEA.HI.X.SX32 R25, R26, R3, 0x1, P1 ;  /* 0x000000031a197211 */ /* 0x000fc400008f0eff */
[-C--:B------:R-:W-:Y:S01]  /*07c0*/  LEA.HI.X.SX32 R17, R12, R3.reuse, 0x1, P0 ;  /* 0x000000030c117211 */ /* 0x080fe200000f0eff */
[C---:B------:R-:W-:Y:S01]  /*07d0*/  IMAD R26, R51.reuse, 0x2, R28 ;  /* 0x00000002331a7824 */ /* 0x040fe200078e021c */
[CC--:B------:R-:W-:Y:S01]  /*07e0*/  IADD3 R18, P0, PT, R28.reuse, R50.reuse, RZ ;  /* 0x000000321c127210 */ /* 0x0c0fe20007f1e0ff */
[----:B------:R4:W5:Y:S03]  /*07f0*/  LDG.E.U8 R12, desc[UR32][R24.64] ;  /* 0x00000020180c7981 */ /* 0x000966000c1e1100 */
[-C--:B------:R-:W-:Y:S01]  /*0800*/  LEA.HI.X.SX32 R19, R28, R3.reuse, 0x1, P0 ;  /* 0x000000031c137211 */ /* 0x080fe200000f0eff */
[C---:B------:R-:W-:Y:S01]  /*0810*/  IMAD R28, R51.reuse, 0x2, R26 ;  /* 0x00000002331c7824 */ /* 0x040fe200078e021a */
[CC--:B0-----:R-:W-:Y:S01]  /*0820*/  IADD3 R20, P0, PT, R26.reuse, R50.reuse, RZ ;  /* 0x000000321a147210 */ /* 0x0c1fe20007f1e0ff */
[----:B------:R-:W5:Y:S02]  /*0830*/  LDG.E.U8 R11, desc[UR32][R14.64] ;  /* 0x000000200e0b7981 */ /* 0x000f64000c1e1100 */
[C---:B------:R-:W-:Y:S01]  /*0840*/  IMAD R30, R51.reuse, 0x2, R28 ;  /* 0x00000002331e7824 */ /* 0x040fe200078e021c */
[----:B------:R-:W-:Y:S01]  /*0850*/  LEA.HI.X.SX32 R21, R26, R3, 0x1, P0 ;  /* 0x000000031a157211 */ /* 0x000fe200000f0eff */
[----:B------:R-:W5:Y:S01]  /*0860*/  LDG.E.U8 R13, desc[UR32][R16.64] ;  /* 0x00000020100d7981 */ /* 0x000f62000c1e1100 */
[-C--:B-1----:R-:W-:Y:S01]  /*0870*/  IADD3 R22, P0, PT, R28, R50.reuse, RZ ;  /* 0x000000321c167210 */ /* 0x082fe20007f1e0ff */
[----:B------:R-:W-:Y:S01]  /*0880*/  IMAD R32, R51, 0x2, R30 ;  /* 0x0000000233207824 */ /* 0x000fe200078e021e */
[----:B------:R-:W-:-:S02]  /*0890*/  IADD3 R26, P1, PT, R30, R50, RZ ;  /* 0x000000321e1a7210 */ /* 0x000fc40007f3e0ff */
[-C--:B------:R-:W-:Y:S01]  /*08a0*/  LEA.HI.X.SX32 R23, R28, R3.reuse, 0x1, P0 ;  /* 0x000000031c177211 */ /* 0x080fe200000f0eff */
[----:B------:R0:W5:Y:S01]  /*08b0*/  LDG.E.U8 R15, desc[UR32][R20.64] ;  /* 0x00000020140f7981 */ /* 0x000162000c1e1100 */
[-C--:B------:R-:W-:Y:S01]  /*08c0*/  LEA.HI.X.SX32 R27, R30, R3.reuse, 0x1, P1 ;  /* 0x000000031e1b7211 */ /* 0x080fe200008f0eff */
[C---:B------:R-:W-:Y:S01]  /*08d0*/  IMAD R30, R51.reuse, 0x2, R32 ;  /* 0x00000002331e7824 */ /* 0x040fe200078e0220 */
[CC--:B------:R-:W-:Y:S01]  /*08e0*/  IADD3 R28, P0, PT, R32.reuse, R50.reuse, RZ ;  /* 0x00000032201c7210 */ /* 0x0c0fe20007f1e0ff */
[----:B------:R1:W5:Y:S02]  /*08f0*/  LDG.E.U8 R17, desc[UR32][R22.64] ;  /* 0x0000002016117981 */ /* 0x000364000c1e1100 */
[C---:B------:R-:W-:Y:S01]  /*0900*/  IMAD R34, R51.reuse, 0x2, R30 ;  /* 0x0000000233227824 */ /* 0x040fe200078e021e */
[----:B------:R-:W-:Y:S01]  /*0910*/  LEA.HI.X.SX32 R29, R32, R3, 0x1, P0 ;  /* 0x00000003201d7211 */ /* 0x000fe200000f0eff */
[----:B------:R1:W5:Y:S01]  /*0920*/  LDG.E.U8 R16, desc[UR32][R26.64] ;  /* 0x000000201a107981 */ /* 0x000362000c1e1100 */
[----:B----4-:R-:W-:Y:S01]  /*0930*/  IADD3 R24, P0, PT, R30, R50, RZ ;  /* 0x000000321e187210 */ /* 0x010fe20007f1e0ff */
[----:B------:R-:W-:-:S02]  /*0940*/  IMAD R36, R51, 0x2, R34 ;  /* 0x0000000233247824 */ /* 0x000fc400078e0222 */
[----:B------:R-:W5:Y:S01]  /*0950*/  LDG.E.U8 R14, desc[UR32][R18.64] ;  /* 0x00000020120e7981 */ /* 0x000f62000c1e1100 */
[----:B------:R-:W-:Y:S01]  /*0960*/  LEA.HI.X.SX32 R25, R30, R3, 0x1, P0 ;  /* 0x000000031e197211 */ /* 0x000fe200000f0eff */
[----:B0-----:R-:W-:Y:S01]  /*0970*/  IMAD R20, R51, 0x2, R36 ;  /* 0x0000000233147824 */ /* 0x001fe200078e0224 */
[----:B------:R-:W-:-:S03]  /*0980*/  IADD3 R30, P0, PT, R34, R50, RZ ;  /* 0x00000032221e7210 */ /* 0x000fc60007f1e0ff */
[C---:B-1----:R-:W-:Y:S01]  /*0990*/  IMAD R22, R51.reuse, 0x2, R20 ;  /* 0x0000000233167824 */ /* 0x042fe200078e0214 */
[-C--:B------:R-:W-:Y:S02]  /*09a0*/  LEA.HI.X.SX32 R31, R34, R3.reuse, 0x1, P0 ;  /* 0x00000003221f7211 */ /* 0x080fe400000f0eff */
[CC--:B------:R-:W-:Y:S01]  /*09b0*/  IADD3 R34, P0, PT, R20.reuse, R50.reuse, RZ ;  /* 0x0000003214227210 */ /* 0x0c0fe20007f1e0ff */
[C---:B------:R-:W-:Y:S01]  /*09c0*/  IMAD R38, R51.reuse, 0x2, R22 ;  /* 0x0000000233267824 */ /* 0x040fe200078e0216 */
[----:B------:R0:W5:Y:S02]  /*09d0*/  LDG.E.U8 R18, desc[UR32][R28.64] ;  /* 0x000000201c127981 */ /* 0x000164000c1e1100 */
[-C--:B------:R-:W-:Y:S02]  /*09e0*/  LEA.HI.X.SX32 R35, R20, R3.reuse, 0x1, P0 ;  /* 0x0000000314237211 */ /* 0x080fe400000f0eff */
[-C--:B------:R-:W-:Y:S01]  /*09f0*/  IADD3 R26, P0, PT, R22, R50.reuse, RZ ;  /* 0x00000032161a7210 */ /* 0x080fe20007f1e0ff */
[----:B------:R-:W-:Y:S01]  /*0a00*/  IMAD R40, R51, 0x2, R38 ;  /* 0x0000000233287824 */ /* 0x000fe200078e0226 */
[----:B------:R-:W-:Y:S01]  /*0a10*/  IADD3 R32, P1, PT, R36, R50, RZ ;  /* 0x0000003224207210 */ /* 0x000fe20007f3e0ff */
[----:B------:R1:W5:Y:S01]  /*0a20*/  LDG.E.U8 R19, desc[UR32][R24.64] ;  /* 0x0000002018137981 */ /* 0x000362000c1e1100 */
[----:B------:R-:W-:-:S02]  /*0a30*/  LEA.HI.X.SX32 R27, R22, R3, 0x1, P0 ;  /* 0x00000003161b7211 */ /* 0x000fc400000f0eff */
[-C--:B0-----:R-:W-:Y:S01]  /*0a40*/  IADD3 R28, P0, PT, R38, R50.reuse, RZ ;  /* 0x00000032261c7210 */ /* 0x081fe20007f1e0ff */
[----:B------:R0:W5:Y:S01]  /*0a50*/  LDG.E.U8 R21, desc[UR32][R30.64] ;  /* 0x000000201e157981 */ /* 0x000162000c1e1100 */
[-C--:B------:R-:W-:Y:S02]  /*0a60*/  LEA.HI.X.SX32 R33, R36, R3.reuse, 0x1, P1 ;  /* 0x0000000324217211 */ /* 0x080fe400008f0eff */
[----:B------:R-:W-:Y:S01]  /*0a70*/  IADD3 R36, P1, PT, R40, R50, RZ ;  /* 0x0000003228247210 */ /* 0x000fe20007f3e0ff */
[----:B------:R-:W5:Y:S01]  /*0a80*/  LDG.E.U8 R22, desc[UR32][R34.64] ;  /* 0x0000002022167981 */ /* 0x000f62000c1e1100 */
[C---:B-1----:R-:W-:Y:S01]  /*0a90*/  IMAD R24, R51.reuse, 0x2, R40 ;  /* 0x0000000233187824 */ /* 0x042fe200078e0228 */
[-C--:B------:R-:W-:Y:S02]  /*0aa0*/  LEA.HI.X.SX32 R29, R38, R3.reuse, 0x1, P0 ;  /* 0x00000003261d7211 */ /* 0x080fe400000f0eff */
[----:B------:R1:W5:Y:S01]  /*0ab0*/  LDG.E.U8 R20, desc[UR32][R32.64] ;  /* 0x0000002020147981 */ /* 0x000362000c1e1100 */
[----:B------:R-:W-:Y:S01]  /*0ac0*/  IMAD R38, R51, 0x2, R24 ;  /* 0x0000000233267824 */ /* 0x000fe200078e0218 */
[----:B------:R-:W-:-:S02]  /*0ad0*/  LEA.HI.X.SX32 R37, R40, R3, 0x1, P1 ;  /* 0x0000000328257211 */ /* 0x000fc400008f0eff */
[----:B------:R-:W5:Y:S01]  /*0ae0*/  LDG.E.U8 R23, desc[UR32][R26.64] ;  /* 0x000000201a177981 */ /* 0x000f62000c1e1100 */
[CC--:B0-----:R-:W-:Y:S01]  /*0af0*/  IADD3 R30, P0, PT, R24.reuse, R50.reuse, RZ ;  /* 0x00000032181e7210 */ /* 0x0c1fe20007f1e0ff */
[C---:B------:R-:W-:Y:S02]  /*0b00*/  IMAD R40, R51.reuse, 0x2, R38 ;  /* 0x0000000233287824 */ /* 0x040fe400078e0226 */
[----:B------:R-:W5:Y:S01]  /*0b10*/  LDG.E.U8 R25, desc[UR32][R28.64] ;  /* 0x000000201c197981 */ /* 0x000f62000c1e1100 */
[-C--:B------:R-:W-:Y:S01]  /*0b20*/  LEA.HI.X.SX32 R31, R24, R3.reuse, 0x1, P0 ;  /* 0x00000003181f7211 */ /* 0x080fe200000f0eff */
[C---:B------:R-:W-:Y:S01]  /*0b30*/  IMAD R42, R51.reuse, 0x2, R40 ;  /* 0x00000002332a7824 */ /* 0x040fe200078e0228 */
[CC--:B-1----:R-:W-:Y:S01]  /*0b40*/  IADD3 R32, P0, PT, R38.reuse, R50.reuse, RZ ;  /* 0x0000003226207210 */ /* 0x0c2fe20007f1e0ff */
[----:B------:R0:W5:Y:S03]  /*0b50*/  LDG.E.U8 R24, desc[UR32][R36.64] ;  /* 0x0000002024187981 */ /* 0x000166000c1e1100 */
[----:B------:R-:W-:Y:S01]  /*0b60*/  LEA.HI.X.SX32 R33, R38, R3, 0x1, P0 ;  /* 0x0000000326217211 */ /* 0x000fe200000f0eff */
[----:B------:R-:W-:Y:S01]  /*0b70*/  IMAD R44, R51, 0x2, R42 ;  /* 0x00000002332c7824 */ /* 0x000fe200078e022a */
[-C--:B------:R-:W-:Y:S01]  /*0b80*/  IADD3 R38, P1, PT, R42, R50.reuse, RZ ;  /* 0x000000322a267210 */ /* 0x080fe20007f3e0ff */
[----:B------:R-:W5:Y:S01]  /*0b90*/  LDG.E.U8 R26, desc[UR32][R30.64] ;  /* 0x000000201e1a7981 */ /* 0x000f62000c1e1100 */
[----:B------:R-:W-:-:S02]  /*0ba0*/  IADD3 R34, P0, PT, R40, R50, RZ ;  /* 0x0000003228227210 */ /* 0x000fc40007f1e0ff */
[-C--:B------:R-:W-:Y:S01]  /*0bb0*/  LEA.HI.X.SX32 R39, R42, R3.reuse, 0x1, P1 ;  /* 0x000000032a277211 */ /* 0x080fe200008f0eff */
[C---:B------:R-:W-:Y:S01]  /*0bc0*/  IMAD R42, R51.reuse, 0x2, R44 ;  /* 0x00000002332a7824 */ /* 0x040fe200078e022c */
[-C--:B------:R-:W-:Y:S01]  /*0bd0*/  LEA.HI.X.SX32 R35, R40, R3.reuse, 0x1, P0 ;  /* 0x0000000328237211 */ /* 0x080fe200000f0eff */
[----:B------:R1:W5:Y:S01]  /*0be0*/  LDG.E.U8 R27, desc[UR32][R32.64] ;  /* 0x00000020201b7981 */ /* 0x000362000c1e1100 */
[CC--:B------:R-:W-:Y:S01]  /*0bf0*/  IADD3 R40, P0, PT, R44.reuse, R50.reuse, RZ ;  /* 0x000000322c287210 */ /* 0x0c0fe20007f1e0ff */
[C---:B------:R-:W-:Y:S02]  /*0c00*/  IMAD R46, R51.reuse, 0x2, R42 ;  /* 0x00000002332e7824 */ /* 0x040fe400078e022a */
[----:B------:R4:W5:Y:S01]  /*0c10*/  LDG.E.U8 R29, desc[UR32][R34.64] ;  /* 0x00000020221d7981 */ /* 0x000962000c1e1100 */
[-C--:B------:R-:W-:Y:S01]  /*0c20*/  LEA.HI.X.SX32 R41, R44, R3.reuse, 0x1, P0 ;  /* 0x000000032c297211 */ /* 0x080fe200000f0eff */
[C---:B------:R-:W-:Y:S01]  /*0c30*/  IMAD R48, R51.reuse, 0x2, R46 ;  /* 0x0000000233307824 */ /* 0x040fe200078e022e */
[CC--:B0-----:R-:W-:Y:S01]  /*0c40*/  IADD3 R36, P0, PT, R42.reuse, R50.reuse, RZ ;  /* 0x000000322a247210 */ /* 0x0c1fe20007f1e0ff */
[----:B------:R0:W5:Y:S02]  /*0c50*/  LDG.E.U8 R28, desc[UR32][R38.64] ;  /* 0x00000020261c7981 */ /* 0x000164000c1e1100 */
[C---:B-1----:R-:W-:Y:S01]  /*0c60*/  IMAD R32, R51.reuse, 0x2, R48 ;  /* 0x0000000233207824 */ /* 0x042fe200078e0230 */
[-C--:B------:R-:W-:Y:S01]  /*0c70*/  LEA.HI.X.SX32 R37, R42, R3.reuse, 0x1, P0 ;  /* 0x000000032a257211 */ /* 0x080fe200000f0eff */
[----:B------:R-:W5:Y:S01]  /*0c80*/  LDG.E.U8 R30, desc[UR32][R40.64] ;  /* 0x00000020281e7981 */ /* 0x000f62000c1e1100 */
[-C--:B------:R-:W-:Y:S01]  /*0c90*/  IADD3 R42, P0, PT, R46, R50.reuse, RZ ;  /* 0x000000322e2a7210 */ /* 0x080fe20007f1e0ff */
[----:B----4-:R-:W-:Y:S01]  /*0ca0*/  IMAD R34, R51, 0x2, R32 ;  /* 0x0000000233227824 */ /* 0x010fe200078e0220 */
[----:B------:R-:W-:Y:S01]  /*0cb0*/  IADD3 R44, P1, PT, R48, R50, RZ ;  /* 0x00000032302c7210 */ /* 0x000fe20007f3e0ff */
[----:B------:R1:W5:Y:S01]  /*0cc0*/  LDG.E.U8 R31, desc[UR32][R36.64] ;  /* 0x00000020241f7981 */ /* 0x000362000c1e1100 */
[----:B------:R-:W-:-:S02]  /*0cd0*/  LEA.HI.X.SX32 R43, R46, R3, 0x1, P0 ;  /* 0x000000032e2b7211 */ /* 0x000fc400000f0eff */
[-C--:B------:R-:W-:Y:S01]  /*0ce0*/  IADD3 R46, P0, PT, R32, R50.reuse, RZ ;  /* 0x00000032202e7210 */ /* 0x080fe20007f1e0ff */
[C---:B------:R-:W-:Y:S01]  /*0cf0*/  IMAD R52, R51.reuse, 0x2, R34 ;  /* 0x0000000233347824 */ /* 0x040fe200078e0222 */
[-C--:B------:R-:W-:Y:S01]  /*0d00*/  LEA.HI.X.SX32 R45, R48, R3.reuse, 0x1, P1 ;  /* 0x00000003302d7211 */ /* 0x080fe200008f0eff */
[----:B------:R4:W5:Y:S01]  /*0d10*/  LDG.E.U8 R33, desc[UR32][R42.64] ;  /* 0x000000202a217981 */ /* 0x000962000c1e1100 */
[-C--:B------:R-:W-:Y:S02]  /*0d20*/  LEA.HI.X.SX32 R47, R32, R3.reuse, 0x1, P0 ;  /* 0x00000003202f7211 */ /* 0x080fe400000f0eff */
[CC--:B0-----:R-:W-:Y:S01]  /*0d30*/  IADD3 R38, P0, PT, R34.reuse, R50.reuse, RZ ;  /* 0x0000003222267210 */ /* 0x0c1fe20007f1e0ff */
[C---:B------:R-:W-:Y:S01]  /*0d40*/  IMAD R54, R51.reuse, 0x2, R52 ;  /* 0x0000000233367824 */ /* 0x040fe200078e0234 */
[----:B------:R0:W5:Y:S02]  /*0d50*/  LDG.E.U8 R32, desc[UR32][R44.64] ;  /* 0x000000202c207981 */ /* 0x000164000c1e1100 */
[----:B------:R-:W-:Y:S01]  /*0d60*/  LEA.HI.X.SX32 R39, R34, R3, 0x1, P0 ;  /* 0x0000000322277211 */ /* 0x000fe200000f0eff */
[----:B-1----:R-:W-:Y:S01]  /*0d70*/  IMAD R36, R51, 0x2, R54 ;  /* 0x0000000233247824 */ /* 0x002fe200078e0236 */
[-C--:B------:R-:W-:Y:S01]  /*0d80*/  IADD3 R40, P0, PT, R52, R50.reuse, RZ ;  /* 0x0000003234287210 */ /* 0x080fe20007f1e0ff */
[----:B------:R1:W5:Y:S01]  /*0d90*/  LDG.E.U8 R34, desc[UR32][R46.64] ;  /* 0x000000202e227981 */ /* 0x000362000c1e1100 */
[----:B------:R-:W-:-:S02]  /*0da0*/  IADD3 R48, P1, PT, R54, R50, RZ ;  /* 0x0000003236307210 */ /* 0x000fc40007f3e0ff */
[-C--:B------:R-:W-:Y:S01]  /*0db0*/  LEA.HI.X.SX32 R41, R52, R3.reuse, 0x1, P0 ;  /* 0x0000000334297211 */ /* 0x080fe200000f0eff */
[C---:B------:R-:W-:Y:S01]  /*0dc0*/  IMAD R52, R51.reuse, 0x2, R36 ;  /* 0x0000000233347824 */ /* 0x040fe200078e0224 */
[-C--:B------:R-:W-:Y:S01]  /*0dd0*/  LEA.HI.X.SX32 R49, R54, R3.reuse, 0x1, P1 ;  /* 0x0000000336317211 */ /* 0x080fe200008f0eff */
[----:B------:R-:W5:Y:S01]  /*0de0*/  LDG.E.U8 R35, desc[UR32][R38.64] ;  /* 0x0000002026237981 */ /* 0x000f62000c1e1100 */
[CC--:B----4-:R-:W-:Y:S01]  /*0df0*/  IADD3 R42, P0, PT, R36.reuse, R50.reuse, RZ ;  /* 0x00000032242a7210 */ /* 0x0d0fe20007f1e0ff */
[C---:B------:R-:W-:Y:S02]  /*0e00*/  IMAD R54, R51.reuse, 0x2, R52 ;  /* 0x0000000233367824 */ /* 0x040fe400078e0234 */
[----:B------:R-:W5:Y:S01]  /*0e10*/  LDG.E.U8 R37, desc[UR32][R40.64] ;  /* 0x0000002028257981 */ /* 0x000f62000c1e1100 */
[-C--:B------:R-:W-:Y:S01]  /*0e20*/  LEA.HI.X.SX32 R43, R36, R3.reuse, 0x1, P0 ;  /* 0x00000003242b7211 */ /* 0x080fe200000f0eff */
[C---:B------:R-:W-:Y:S01]  /*0e30*/  IMAD R56, R51.reuse, 0x2, R54 ;  /* 0x0000000233387824 */ /* 0x040fe200078e0236 */
[CC--:B0-----:R-:W-:Y:S01]  /*0e40*/  IADD3 R44, P0, PT, R52.reuse, R50.reuse, RZ ;  /* 0x00000032342c7210 */ /* 0x0c1fe20007f1e0ff */
[----:B------:R0:W5:Y:S03]  /*0e50*/  LDG.E.U8 R36, desc[UR32][R48.64] ;  /* 0x0000002030247981 */ /* 0x000166000c1e1100 */
[----:B------:R-:W-:Y:S01]  /*0e60*/  LEA.HI.X.SX32 R45, R52, R3, 0x1, P0 ;  /* 0x00000003342d7211 */ /* 0x000fe200000f0eff */
[----:B------:R-:W-:Y:S01]  /*0e70*/  IMAD R58, R51, 0x2, R56 ;  /* 0x00000002333a7824 */ /* 0x000fe200078e0238 */
[-C--:B------:R-:W-:Y:S01]  /*0e80*/  IADD3 R52, P1, PT, R56, R50.reuse, RZ ;  /* 0x0000003238347210 */ /* 0x080fe20007f3e0ff */
[----:B------:R-:W5:Y:S01]  /*0e90*/  LDG.E.U8 R38, desc[UR32][R42.64] ;  /* 0x000000202a267981 */ /* 0x000f62000c1e1100 */
[----:B-1----:R-:W-:-:S02]  /*0ea0*/  IADD3 R46, P0, PT, R54, R50, RZ ;  /* 0x00000032362e7210 */ /* 0x002fc40007f1e0ff */
        /* <DEDUP_REMOVED lines=67> */
[-C--:B------:R-:W-:Y:S02]  /*12e0*/  IADD3 R74, P0, PT, R58, R50.reuse, RZ ;  /* 0x000000323a4a7210 */ /* 0x080fe40007f1e0ff */
[-C--:B------:R-:W-:Y:S01]  /*12f0*/  LEA.HI.X.SX32 R73, R76, R3.reuse, 0x1, P1 ;  /* 0x000000034c497211 */ /* 0x080fe200008f0eff */
[C---:B------:R-:W-:Y:S01]  /*1300*/  IMAD R76, R51.reuse, 0x2, R60 ;  /* 0x00000002334c7824 */ /* 0x040fe200078e023c */
[-C--:B------:R-:W-:Y:S01]  /*1310*/  LEA.HI.X.SX32 R75, R58, R3.reuse, 0x1, P0 ;  /* 0x000000033a4b7211 */ /* 0x080fe200000f0eff */
[----:B------:R4:W5:Y:S01]  /*1320*/  LDG.E.U8 R59, desc[UR32][R70.64] ;  /* 0x00000020463b7981 */ /* 0x000962000c1e1100 */
[CC--:B0-----:R-:W-:Y:S01]  /*1330*/  IADD3 R64, P0, PT, R60.reuse, R50.reuse, RZ ;  /* 0x000000323c407210 */ /* 0x0c1fe20007f1e0ff */
[C---:B------:R-:W-:Y:S02]  /*1340*/  IMAD R80, R51.reuse, 0x2, R76 ;  /* 0x0000000233507824 */ /* 0x040fe400078e024c */
[----:B------:R-:W5:Y:S01]  /*1350*/  LDG.E.U8 R58, desc[UR32][R72.64] ;  /* 0x00000020483a7981 */ /* 0x000f62000c1e1100 */
[----:B------:R-:W-:Y:S01]  /*1360*/  LEA.HI.X.SX32 R65, R60, R3, 0x1, P0 ;  /* 0x000000033c417211 */ /* 0x000fe200000f0eff */
[----:B------:R-:W-:Y:S01]  /*1370*/  IMAD R82, R51, 0x2, R80 ;  /* 0x0000000233527824 */ /* 0x000fe200078e0250 */
[-C--:B-1----:R-:W-:Y:S01]  /*1380*/  IADD3 R62, P0, PT, R76, R50.reuse, RZ ;  /* 0x000000324c3e7210 */ /* 0x082fe20007f1e0ff */
[----:B------:R0:W5:Y:S01]  /*1390*/  LDG.E.U8 R60, desc[UR32][R74.64] ;  /* 0x000000204a3c7981 */ /* 0x000162000c1e1100 */
[----:B------:R-:W-:-:S02]  /*13a0*/  IADD3 R66, P1, PT, R80, R50, RZ ;  /* 0x0000003250427210 */ /* 0x000fc40007f3e0ff */
[-C--:B------:R-:W-:Y:S01]  /*13b0*/  LEA.HI.X.SX32 R63, R76, R3.reuse, 0x1, P0 ;  /* 0x000000034c3f7211 */ /* 0x080fe200000f0eff */
[C---:B------:R-:W-:Y:S01]  /*13c0*/  IMAD R76, R51.reuse, 0x2, R82 ;  /* 0x00000002334c7824 */ /* 0x040fe200078e0252 */
[-C--:B------:R-:W-:Y:S01]  /*13d0*/  LEA.HI.X.SX32 R67, R80, R3.reuse, 0x1, P1 ;  /* 0x0000000350437211 */ /* 0x080fe200008f0eff */
[----:B------:R-:W5:Y:S02]  /*13e0*/  LDG.E.U8 R61, desc[UR32][R64.64] ;  /* 0x00000020403d7981 */ /* 0x000f64000c1e1100 */
[C---:B------:R-:W-:Y:S01]  /*13f0*/  IMAD R80, R51.reuse, 0x2, R76 ;  /* 0x0000000233507824 */ /* 0x040fe200078e024c */
[-C--:B----4-:R-:W-:Y:S01]  /*1400*/  IADD3 R70, P0, PT, R82, R50.reuse, RZ ;  /* 0x0000003252467210 */ /* 0x090fe20007f1e0ff */
[----:B------:R-:W5:Y:S03]  /*1410*/  LDG.E.U8 R63, desc[UR32][R62.64] ;  /* 0x000000203e3f7981 */ /* 0x000f66000c1e1100 */
[----:B0-----:R-:W-:Y:S01]  /*1420*/  IADD3 R74, P1, PT, R80, R50, RZ ;  /* 0x00000032504a7210 */ /* 0x001fe20007f3e0ff */
[----:B------:R-:W-:Y:S01]  /*1430*/  IMAD R69, R51, 0x2, R80 ;  /* 0x0000000233457824 */ /* 0x000fe200078e0250 */
[-C--:B------:R-:W-:Y:S01]  /*1440*/  LEA.HI.X.SX32 R71, R82, R3.reuse, 0x1, P0 ;  /* 0x0000000352477211 */ /* 0x080fe200000f0eff */
[----:B------:R-:W5:Y:S01]  /*1450*/  LDG.E.U8 R51, desc[UR32][R66.64] ;  /* 0x0000002042337981 */ /* 0x000f62000c1e1100 */
[----:B------:R-:W-:Y:S01]  /*1460*/  LEA.HI.X.SX32 R75, R80, R3, 0x1, P1 ;  /* 0x00000003504b7211 */ /* 0x000fe200008f0eff */
[----:B------:R-:W-:-:S04]  /*1470*/  IMAD R80, R68, R119, RZ ;  /* 0x0000007744507224 */ /* 0x000fc800078e02ff */
[C---:B------:R-:W-:Y:S01]  /*1480*/  IMAD R82, R119.reuse, 0x2, R80 ;  /* 0x0000000277527824 */ /* 0x040fe200078e0250 */
[----:B------:R-:W-:Y:S01]  /*1490*/  IADD3 R72, P0, PT, R76, R50, RZ ;  /* 0x000000324c487210 */ /* 0x000fe20007f1e0ff */
[----:B------:R-:W5:Y:S02]  /*14a0*/  LDG.E.U8 R65, desc[UR32][R74.64] ;  /* 0x000000204a417981 */ /* 0x000f64000c1e1100 */
[----:B------:R-:W-:-:S04]  /*14b0*/  IMAD R84, R119, 0x2, R82 ;  /* 0x0000000277547824 */ /* 0x000fc800078e0252 */
[----:B------:R-:W-:Y:S01]  /*14c0*/  IMAD R86, R119, 0x2, R84 ;  /* 0x0000000277567824 */ /* 0x000fe200078e0254 */
[----:B------:R-:W-:-:S03]  /*14d0*/  LEA.HI.X.SX32 R73, R76, R3, 0x1, P0 ;  /* 0x000000034c497211 */ /* 0x000fc600000f0eff */
[----:B------:R-:W-:Y:S01]  /*14e0*/  IMAD R88, R119, 0x2, R86 ;  /* 0x0000000277587824 */ /* 0x000fe200078e0256 */
[----:B------:R-:W-:Y:S01]  /*14f0*/  IADD3 R76, P0, PT, R69, R50, RZ ;  /* 0x00000032454c7210 */ /* 0x000fe20007f1e0ff */
[----:B------:R-:W5:Y:S04]  /*1500*/  LDG.E.U8 R62, desc[UR32][R72.64] ;  /* 0x00000020483e7981 */ /* 0x000f68000c1e1100 */
[----:B------:R0:W5:Y:S02]  /*1510*/  LDG.E.U8 R50, desc[UR32][R70.64] ;  /* 0x0000002046327981 */ /* 0x000164000c1e1100 */
[----:B0-----:R-:W-:-:S04]  /*1520*/  IMAD R70, R119, 0x2, R88 ;  /* 0x0000000277467824 */ /* 0x001fc800078e0258 */
[----:B------:R-:W-:Y:S01]  /*1530*/  IMAD R90, R119, 0x2, R70 ;  /* 0x00000002775a7824 */ /* 0x000fe200078e0246 */
[----:B------:R-:W-:-:S03]  /*1540*/  LEA.HI.X.SX32 R77, R69, R3, 0x1, P0 ;  /* 0x00000003454d7211 */ /* 0x000fc600000f0eff */
[C---:B------:R-:W-:Y:S02]  /*1550*/  IMAD R72, R119.reuse, 0x2, R90 ;  /* 0x0000000277487824 */ /* 0x040fe400078e025a */
[----:B------:R0:W5:Y:S02]  /*1560*/  LDG.E.U8 R64, desc[UR32][R76.64] ;  /* 0x000000204c407981 */ /* 0x000164000c1e1100 */
[----:B------:R-:W-:-:S04]  /*1570*/  IMAD R74, R119, 0x2, R72 ;  /* 0x00000002774a7824 */ /* 0x000fc800078e0248 */
[----:B0-----:R-:W-:-:S04]  /*1580*/  IMAD R76, R119, 0x2, R74 ;  /* 0x00000002774c7824 */ /* 0x001fc800078e024a */
[----:B------:R-:W-:-:S04]  /*1590*/  IMAD R92, R119, 0x2, R76 ;  /* 0x00000002775c7824 */ /* 0x000fc800078e024c */
        /* <DEDUP_REMOVED lines=8> */
[----:B------:R-:W-:Y:S01]  /*1620*/  IMAD R110, R119, 0x2, R108 ;  /* 0x00000002776e7824 */ /* 0x000fe200078e026c */
[----:B------:R-:W-:-:S03]  /*1630*/  LOP3.LUT R69, R79, 0x7f, RZ, 0xc0, !PT ;  /* 0x0000007f4f457812 */ /* 0x000fc600078ec0ff */
[----:B------:R-:W-:Y:S01]  /*1640*/  IMAD R112, R119, 0x2, R110 ;  /* 0x0000000277707824 */ /* 0x000fe200078e026e */
[----:B------:R-:W-:Y:S01]  /*1650*/  SHF.R.U32.HI R67, RZ, 0x5, R79 ;  /* 0x00000005ff437819 */ /* 0x000fe2000001164f */
[----:B--2---:R-:W-:Y:S02]  /*1660*/  IMAD R66, R69, UR4, RZ ;  /* 0x0000000445427c24 */ /* 0x004fe4000f8e02ff */
[----:B------:R-:W-:Y:S02]  /*1670*/  IMAD R114, R119, 0x2, R112 ;  /* 0x0000000277727824 */ /* 0x000fe400078e0270 */
[----:B------:R-:W-:Y:S01]  /*1680*/  IMAD R3, R118, UR7, RZ ;  /* 0x0000000776037c24 */ /* 0x000fe2000f8e02ff */
[----:B------:R-:W-:Y:S01]  /*1690*/  R2UR UR24, R67 ;  /* 0x00000000431872ca */ /* 0x000fe200000e0000 */
[----:B------:R-:W-:Y:S01]  /*16a0*/  IMAD R116, R119, 0x2, R114 ;  /* 0x0000000277747824 */ /* 0x000fe200078e0272 */
[----:B------:R-:W-:Y:S02]  /*16b0*/  SHF.R.S32.HI R67, RZ, 0x1f, R66 ;  /* 0x0000001fff437819 */ /* 0x000fe40000011442 */
[----:B------:R-:W-:-:S02]  /*16c0*/  IADD3 R224, P0, P1, R66, R224, R3 ;  /* 0x000000e042e07210 */ /* 0x000fc4000791e003 */
[----:B------:R-:W-:Y:S02]  /*16d0*/  SHF.R.S32.HI R118, RZ, 0x1f, R3 ;  /* 0x0000001fff767819 */ /* 0x000fe40000011403 */
[----:B---3--:R-:W-:Y:S01]  /*16e0*/  R2UR UR14, R78 ;  /* 0x000000004e0e72ca */ /* 0x008fe200000e0000 */
[----:B------:R-:W-:Y:S01]  /*16f0*/  IMAD R78, R119, 0x2, R116 ;  /* 0x00000002774e7824 */ /* 0x000fe200078e0274 */
[----:B------:R-:W-:Y:S02]  /*1700*/  IADD3.X R3, PT, PT, R67, R225, R118, P0, P1 ;  /* 0x000000e143037210 */ /* 0x000fe400007e2476 */
[-C--:B------:R-:W-:Y:S01]  /*1710*/  IADD3 R218, P0, PT, R80, R224.reuse, RZ ;  /* 0x000000e050da7210 */ /* 0x080fe20007f1e0ff */
[----:B------:R-:W-:Y:S01]  /*1720*/  IMAD R118, R119, 0x2, R78 ;  /* 0x0000000277767824 */ /* 0x000fe200078e024e */
[-C--:B------:R-:W-:Y:S02]  /*1730*/  IADD3 R166, P2, PT, R84, R224.reuse, RZ ;  /* 0x000000e054a67210 */ /* 0x080fe40007f5e0ff */
[----:B------:R-:W-:-:S02]  /*1740*/  IADD3 R192, P1, PT, R82, R224, RZ ;  /* 0x000000e052c07210 */ /* 0x000fc40007f3e0ff */
[-C--:B------:R-:W-:Y:S01]  /*1750*/  LEA.HI.X.SX32 R219, R80, R3.reuse, 0x1, P0 ;  /* 0x0000000350db7211 */ /* 0x080fe200000f0eff */
[C---:B------:R-:W-:Y:S01]  /*1760*/  IMAD R80, R119.reuse, 0x2, R118 ;  /* 0x0000000277507824 */ /* 0x040fe200078e0276 */
[-C--:B------:R-:W-:Y:S02]  /*1770*/  LEA.HI.X.SX32 R167, R84, R3.reuse, 0x1, P2 ;  /* 0x0000000354a77211 */ /* 0x080fe400010f0eff */
[-C--:B------:R-:W-:Y:S01]  /*1780*/  LEA.HI.X.SX32 R193, R82, R3.reuse, 0x1, P1 ;  /* 0x0000000352c17211 */ /* 0x080fe200008f0eff */
[C---:B------:R-:W-:Y:S01]  /*1790*/  IMAD R82, R119.reuse, 0x2, R80 ;  /* 0x0000000277527824 */ /* 0x040fe200078e0250 */
[-C--:B------:R-:W-:Y:S02]  /*17a0*/  IADD3 R190, P2, PT, R70, R224.reuse, RZ ;  /* 0x000000e046be7210 */ /* 0x080fe40007f5e0ff */
[-C--:B------:R-:W-:Y:S02]  /*17b0*/  IADD3 R216, P1, PT, R88, R224.reuse, RZ ;  /* 0x000000e058d87210 */ /* 0x080fe40007f3e0ff */
[----:B------:R-:W-:Y:S01]  /*17c0*/  LEA.HI.X.SX32 R191, R70, R3, 0x1, P2 ;  /* 0x0000000346bf7211 */ /* 0x000fe200010f0eff */
[----:B------:R-:W-:Y:S01]  /*17d0*/  IMAD R70, R119, 0x2, R82 ;  /* 0x0000000277467824 */ /* 0x000fe200078e0252 */
[----:B------:R-:W-:-:S02]  /*17e0*/  IADD3 R142, P0, PT, R86, R224, RZ ;  /* 0x000000e0568e7210 */ /* 0x000fc40007f1e0ff */
[-C--:B------:R-:W-:Y:S01]  /*17f0*/  LEA.HI.X.SX32 R217, R88, R3.reuse, 0x1, P1 ;  /* 0x0000000358d97211 */ /* 0x080fe200008f0eff */
[C---:B------:R-:W-:Y:S01]  /*1800*/  IMAD R84, R119.reuse, 0x2, R70 ;  /* 0x0000000277547824 */ /* 0x040fe200078e0246 */
[-C--:B------:R-:W-:Y:S02]  /*1810*/  IADD3 R140, P1, PT, R72, R224.reuse, RZ ;  /* 0x000000e0488c7210 */ /* 0x080fe40007f3e0ff */
[-C--:B------:R-:W-:Y:S02]  /*1820*/  LEA.HI.X.SX32 R143, R86, R3.reuse, 0x1, P0 ;  /* 0x00000003568f7211 */ /* 0x080fe400000f0eff */
[-C--:B------:R-:W-:Y:S02]  /*1830*/  IADD3 R164, P0, PT, R90, R224.reuse, RZ ;  /* 0x000000e05aa47210 */ /* 0x080fe40007f1e0ff */
[----:B------:R-:W-:Y:S02]  /*1840*/  IADD3 R214, P2, PT, R74, R224, RZ ;  /* 0x000000e04ad67210 */ /* 0x000fe40007f5e0ff */
[-C--:B------:R-:W-:Y:S01]  /*1850*/  LEA.HI.X.SX32 R141, R72, R3.reuse, 0x1, P1 ;  /* 0x00000003488d7211 */ /* 0x080fe200008f0eff */
[----:B------:R-:W-:Y:S01]  /*1860*/  IMAD R72, R119, 0x2, R84 ;  /* 0x0000000277487824 */ /* 0x000fe200078e0254 */
[----:B------:R-:W-:-:S02]  /*1870*/  LEA.HI.X.SX32 R165, R90, R3, 0x1, P0 ;  /* 0x000000035aa57211 */ /* 0x000fc400000f0eff */
[----:B------:R-:W-:Y:S01]  /*1880*/  LEA.HI.X.SX32 R215, R74, R3, 0x1, P2 ;  /* 0x000000034ad77211 */ /* 0x000fe200010f0eff */
[----:B------:R-:W-:Y:S01]  /*1890*/  IMAD R74, R119, 0x2, R72 ;  /* 0x00000002774a7824 */ /* 0x000fe200078e0248 */
[----:B------:R-:W-:-:S04]  /*18a0*/  IADD3 R188, P0, PT, R76, R224, RZ ;  /* 0x000000e04cbc7210 */ /* 0x000fc80007f1e0ff */
[----:B------:R-:W-:Y:S01]  /*18b0*/  LEA.HI.X.SX32 R189, R76, R3, 0x1, P0 ;  /* 0x000000034cbd7211 */ /* 0x000fe200000f0eff */
[----:B------:R-:W-:Y:S01]  /*18c0*/  IMAD R76, R119, 0x2, R74 ;  /* 0x00000002774c7824 */ /* 0x000fe200078e024a */
[----:B------:R-:W-:-:S03]  /*18d0*/  IADD3 R138, P2, PT, R94, R224, RZ ;  /* 0x000000e05e8a7210 */ /* 0x000fc60007f5e0ff */
[----:B------:R-:W-:Y:S01]  /*18e0*/  IMAD R86, R119, 0x2, R76 ;  /* 0x0000000277567824 */ /* 0x000fe200078e024c */
[----:B------:R-:W-:-:S03]  /*18f0*/  IADD3 R162, P1, PT, R92, R224, RZ ;  /* 0x000000e05ca27210 */ /* 0x000fc60007f3e0ff */
[C---:B------:R-:W-:Y:S01]  /*1900*/  IMAD R88, R119.reuse, 0x2, R86 ;  /* 0x0000000277587824 */ /* 0x040fe200078e0256 */
[-C--:B------:R-:W-:Y:S02]  /*1910*/  LEA.HI.X.SX32 R139, R94, R3.reuse, 0x1, P2 ;  /* 0x000000035e8b7211 */ /* 0x080fe400010f0eff */
[-C--:B------:R-:W-:Y:S01]  /*1920*/  IADD3 R160, P2, PT, R100, R224.reuse, RZ ;  /* 0x000000e064a07210 */ /* 0x080fe20007f5e0ff */
[C---:B------:R-:W-:Y:S01]  /*1930*/  IMAD R90, R119.reuse, 0x2, R88 ;  /* 0x00000002775a7824 */ /* 0x040fe200078e0258 */
[-C--:B------:R-:W-:Y:S02]  /*1940*/  LEA.HI.X.SX32 R163, R92, R3.reuse, 0x1, P1 ;  /* 0x000000035ca37211 */ /* 0x080fe400008f0eff */
[-C--:B------:R-:W-:Y:S01]  /*1950*/  IADD3 R186, P1, PT, R98, R224.reuse, RZ ;  /* 0x000000e062ba7210 */ /* 0x080fe20007f3e0ff */
[----:B------:R-:W-:Y:S01]  /*1960*/  IMAD R92, R119, 0x2, R90 ;  /* 0x00000002775c7824 */ /* 0x000fe200078e025a */
[----:B------:R-:W-:Y:S02]  /*1970*/  LEA.HI.X.SX32 R161, R100, R3, 0x1, P2 ;  /* 0x0000000364a17211 */ /* 0x000fe400010f0eff */
[----:B------:R-:W-:-:S02]  /*1980*/  IADD3 R184, P2, PT, R106, R224, RZ ;  /* 0x000000e06ab87210 */ /* 0x000fc40007f5e0ff */
[-C--:B------:R-:W-:Y:S01]  /*1990*/  IADD3 R212, P0, PT, R96, R224.reuse, RZ ;  /* 0x000000e060d47210 */ /* 0x080fe20007f1e0ff */
[C---:B------:R-:W-:Y:S01]  /*19a0*/  IMAD R94, R119.reuse, 0x2, R92 ;  /* 0x00000002775e7824 */ /* 0x040fe200078e025c */
[-C--:B------:R-:W-:Y:S02]  /*19b0*/  LEA.HI.X.SX32 R187, R98, R3.reuse, 0x1, P1 ;  /* 0x0000000362bb7211 */ /* 0x080fe400008f0eff */
[-C--:B------:R-:W-:Y:S02]  /*19c0*/  IADD3 R210, P1, PT, R104, R224.reuse, RZ ;  /* 0x000000e068d27210 */ /* 0x080fe40007f3e0ff */
[-C--:B------:R-:W-:Y:S02]  /*19d0*/  LEA.HI.X.SX32 R185, R106, R3.reuse, 0x1, P2 ;  /* 0x000000036ab97211 */ /* 0x080fe400010f0eff */
[----:B------:R-:W-:Y:S02]  /*19e0*/  LEA.HI.X.SX32 R213, R96, R3, 0x1, P0 ;  /* 0x0000000360d57211 */ /* 0x000fe400000f0eff */
[-C--:B------:R-:W-:Y:S01]  /*19f0*/  IADD3 R208, P2, PT, R112, R224.reuse, RZ ;  /* 0x000000e070d07210 */ /* 0x080fe20007f5e0ff */
[----:B------:R-:W-:Y:S01]  /*1a00*/  IMAD R96, R119, 0x2, R94 ;  /* 0x0000000277607824 */ /* 0x000fe200078e025e */
[----:B------:R-:W-:-:S02]  /*1a10*/  IADD3 R136, P0, PT, R102, R224, RZ ;  /* 0x000000e066887210 */ /* 0x000fc40007f1e0ff */
[-C--:B------:R-:W-:Y:S02]  /*1a20*/  LEA.HI.X.SX32 R211, R104, R3.reuse, 0x1, P1 ;  /* 0x0000000368d37211 */ /* 0x080fe400008f0eff */
[-C--:B------:R-:W-:Y:S02]  /*1a30*/  IADD3 R134, P1, PT, R110, R224.reuse, RZ ;  /* 0x000000e06e867210 */ /* 0x080fe40007f3e0ff */
[-C--:B------:R-:W-:Y:S01]  /*1a40*/  LEA.HI.X.SX32 R209, R112, R3.reuse, 0x1, P2 ;  /* 0x0000000370d17211 */ /* 0x080fe200010f0eff */
[----:B------:R-:W-:Y:S01]  /*1a50*/  IMAD R98, R119, 0x2, R96 ;  /* 0x0000000277627824 */ /* 0x000fe200078e0260 */
[----:B------:R-:W-:Y:S02]  /*1a60*/  LEA.HI.X.SX32 R137, R102, R3, 0x1, P0 ;  /* 0x0000000366897211 */ /* 0x000fe400000f0eff */
[-C--:B------:R-:W-:Y:S02]  /*1a70*/  IADD3 R132, P2, PT, R78, R224.reuse, RZ ;  /* 0x000000e04e847210 */ /* 0x080fe40007f5e0ff */
[----:B------:R-:W-:-:S02]  /*1a80*/  IADD3 R158, P0, PT, R108, R224, RZ ;  /* 0x000000e06c9e7210 */ /* 0x000fc40007f1e0ff */
[-C--:B------:R-:W-:Y:S02]  /*1a90*/  LEA.HI.X.SX32 R135, R110, R3.reuse, 0x1, P1 ;  /* 0x000000036e877211 */ /* 0x080fe400008f0eff */
[-C--:B------:R-:W-:Y:S02]  /*1aa0*/  IADD3 R156, P1, PT, R116, R224.reuse, RZ ;  /* 0x000000e0749c7210 */ /* 0x080fe40007f3e0ff */
[-C--:B------:R-:W-:Y:S01]  /*1ab0*/  LEA.HI.X.SX32 R133, R78, R3.reuse, 0x1, P2 ;  /* 0x000000034e857211 */ /* 0x080fe200010f0eff */
[C---:B------:R-:W-:Y:S01]  /*1ac0*/  IMAD R78, R119.reuse, 0x2, R98 ;  /* 0x00000002774e7824 */ /* 0x040fe200078e0262 */
[-C--:B------:R-:W-:Y:S02]  /*1ad0*/  LEA.HI.X.SX32 R159, R108, R3.reuse, 0x1, P0 ;  /* 0x000000036c9f7211 */ /* 0x080fe400000f0eff */
[-C--:B------:R-:W-:Y:S02]  /*1ae0*/  IADD3 R182, P0, PT, R114, R224.reuse, RZ ;  /* 0x000000e072b67210 */ /* 0x080fe40007f1e0ff */
[----:B------:R-:W-:Y:S01]  /*1af0*/  LEA.HI.X.SX32 R157, R116, R3, 0x1, P1 ;  /* 0x00000003749d7211 */ /* 0x000fe200008f0eff */
[----:B------:R-:W-:Y:S01]  /*1b00*/  IMAD R100, R119, 0x2, R78 ;  /* 0x0000000277647824 */ /* 0x000fe200078e024e */
[----:B------:R-:W-:-:S02]  /*1b10*/  IADD3 R180, P1, PT, R80, R224, RZ ;  /* 0x000000e050b47210 */ /* 0x000fc40007f3e0ff */
[-C--:B------:R-:W-:Y:S02]  /*1b20*/  LEA.HI.X.SX32 R183, R114, R3.reuse, 0x1, P0 ;  /* 0x0000000372b77211 */ /* 0x080fe400000f0eff */
[-C--:B------:R-:W-:Y:S02]  /*1b30*/  IADD3 R206, P0, PT, R118, R224.reuse, RZ ;  /* 0x000000e076ce7210 */ /* 0x080fe40007f1e0ff */
[-C--:B------:R-:W-:Y:S02]  /*1b40*/  IADD3 R154, P2, PT, R82, R224.reuse, RZ ;  /* 0x000000e0529a7210 */ /* 0x080fe40007f5e0ff */
[-C--:B------:R-:W-:Y:S01]  /*1b50*/  LEA.HI.X.SX32 R181, R80, R3.reuse, 0x1, P1 ;  /* 0x0000000350b57211 */ /* 0x080fe200008f0eff */
[C---:B------:R-:W-:Y:S01]  /*1b60*/  IMAD R80, R119.reuse, 0x2, R100 ;  /* 0x0000000277507824 */ /* 0x040fe200078e0264 */
[-C--:B------:R-:W-:Y:S02]  /*1b70*/  LEA.HI.X.SX32 R207, R118, R3.reuse, 0x1, P0 ;  /* 0x0000000376cf7211 */ /* 0x080fe400000f0eff */
[----:B------:R-:W-:Y:S01]  /*1b80*/  LEA.HI.X.SX32 R155, R82, R3, 0x1, P2 ;  /* 0x00000003529b7211 */ /* 0x000fe200010f0eff */
[----:B------:R-:W-:Y:S01]  /*1b90*/  IMAD R82, R119, 0x2, R80 ;  /* 0x0000000277527824 */ /* 0x000fe200078e0250 */
[----:B------:R-:W-:-:S02]  /*1ba0*/  IADD3 R130, P0, PT, R70, R224, RZ ;  /* 0x000000e046827210 */ /* 0x000fc40007f1e0ff */
[-C--:B------:R-:W-:Y:S02]  /*1bb0*/  IADD3 R178, P2, PT, R72, R224.reuse, RZ ;  /* 0x000000e048b27210 */ /* 0x080fe40007f5e0ff */
[-C--:B------:R-:W-:Y:S01]  /*1bc0*/  LEA.HI.X.SX32 R131, R70, R3.reuse, 0x1, P0 ;  /* 0x0000000346837211 */ /* 0x080fe200000f0eff */
[C---:B------:R-:W-:Y:S01]  /*1bd0*/  IMAD R70, R119.reuse, 0x2, R82 ;  /* 0x0000000277467824 */ /* 0x040fe200078e0252 */
[-C--:B------:R-:W-:Y:S02]  /*1be0*/  IADD3 R204, P1, PT, R84, R224.reuse, RZ ;  /* 0x000000e054cc7210 */ /* 0x080fe40007f3e0ff */
[-C--:B------:R-:W-:Y:S01]  /*1bf0*/  LEA.HI.X.SX32 R179, R72, R3.reuse, 0x1, P2 ;  /* 0x0000000348b37211 */ /* 0x080fe200010f0eff */
[----:B------:R-:W-:Y:S01]  /*1c00*/  IMAD R72, R119, 0x2, R70 ;  /* 0x0000000277487824 */ /* 0x000fe200078e0246 */
[----:B------:R-:W-:Y:S02]  /*1c10*/  IADD3 R152, P0, PT, R74, R224, RZ ;  /* 0x000000e04a987210 */ /* 0x000fe40007f1e0ff */
[----:B------:R-:W-:-:S02]  /*1c20*/  LEA.HI.X.SX32 R205, R84, R3, 0x1, P1 ;  /* 0x0000000354cd7211 */ /* 0x000fc400008f0eff */
[----:B------:R-:W-:Y:S02]  /*1c30*/  IADD3 R128, P1, PT, R76, R224, RZ ;  /* 0x000000e04c807210 */ /* 0x000fe40007f3e0ff */
[-C--:B------:R-:W-:Y:S01]  /*1c40*/  LEA.HI.X.SX32 R153, R74, R3.reuse, 0x1, P0 ;  /* 0x000000034a997211 */ /* 0x080fe200000f0eff */
[----:B------:R-:W-:Y:S01]  /*1c50*/  IMAD R74, R119, 0x2, R72 ;  /* 0x00000002774a7824 */ /* 0x000fe200078e0248 */
[----:B------:R-:W-:-:S03]  /*1c60*/  LEA.HI.X.SX32 R129, R76, R3, 0x1, P1 ;  /* 0x000000034c817211 */ /* 0x000fc600008f0eff */
[C---:B------:R-:W-:Y:S01]  /*1c70*/  IMAD R76, R119.reuse, 0x2, R74 ;  /* 0x00000002774c7824 */ /* 0x040fe200078e024a */
[-C--:B------:R-:W-:Y:S02]  /*1c80*/  IADD3 R202, P2, PT, R86, R224.reuse, RZ ;  /* 0x000000e056ca7210 */ /* 0x080fe40007f5e0ff */
[-C--:B------:R-:W-:Y:S01]  /*1c90*/  IADD3 R176, P0, PT, R88, R224.reuse, RZ ;  /* 0x000000e058b07210 */ /* 0x080fe20007f1e0ff */
[C---:B------:R-:W-:Y:S01]  /*1ca0*/  IMAD R84, R119.reuse, 0x2, R76 ;  /* 0x0000000277547824 */ /* 0x040fe200078e024c */
[-C--:B------:R-:W-:Y:S01]  /*1cb0*/  LEA.HI.X.SX32 R203, R86, R3.reuse, 0x1, P2 ;  /* 0x0000000356cb7211 */ /* 0x080fe200010f0eff */
[----:B------:R0:W-:Y:S01]  /*1cc0*/  STL.64 [R1+0x188], R218 ;  /* 0x000188da01007387 */ /* 0x0001e20000100a00 */
[-C--:B------:R-:W-:Y:S01]  /*1cd0*/  IADD3 R150, P1, PT, R90, R224.reuse, RZ ;  /* 0x000000e05a967210 */ /* 0x080fe20007f3e0ff */
[----:B------:R-:W-:Y:S01]  /*1ce0*/  IMAD R86, R119, 0x2, R84 ;  /* 0x0000000277567824 */ /* 0x000fe200078e0254 */
[----:B------:R-:W-:Y:S01]  /*1cf0*/  IADD3 R126, P2, PT, R92, R224, RZ ;  /* 0x000000e05c7e7210 */ /* 0x000fe20007f5e0ff */
[----:B------:R0:W-:Y:S01]  /*1d00*/  STL.64 [R1+0x180], R192 ;  /* 0x000180c001007387 */ /* 0x0001e20000100a00 */
[----:B------:R-:W-:-:S02]  /*1d10*/  LEA.HI.X.SX32 R177, R88, R3, 0x1, P0 ;  /* 0x0000000358b17211 */ /* 0x000fc400000f0eff */
[-C--:B------:R-:W-:Y:S01]  /*1d20*/  IADD3 R200, P0, PT, R94, R224.reuse, RZ ;  /* 0x000000e05ec87210 */ /* 0x080fe20007f1e0ff */
[----:B------:R0:W-:Y:S01]  /*1d30*/  STL.64 [R1+0x178], R166 ;  /* 0x000178a601007387 */ /* 0x0001e20000100a00 */
[-C--:B------:R-:W-:Y:S01]  /*1d40*/  LEA.HI.X.SX32 R151, R90, R3.reuse, 0x1, P1 ;  /* 0x000000035a977211 */ /* 0x080fe200008f0eff */
[C---:B------:R-:W-:Y:S01]  /*1d50*/  IMAD R88, R119.reuse, 0x2, R86 ;  /* 0x0000000277587824 */ /* 0x040fe200078e0256 */
[-C--:B------:R-:W-:Y:S01]  /*1d60*/  LEA.HI.X.SX32 R127, R92, R3.reuse, 0x1, P2 ;  /* 0x000000035c7f7211 */ /* 0x080fe200010f0eff */
[----:B------:R0:W-:Y:S01]  /*1d70*/  STL.64 [R1+0x170], R142 ;  /* 0x0001708e01007387 */ /* 0x0001e20000100a00 */
[-C--:B------:R-:W-:Y:S02]  /*1d80*/  IADD3 R174, P1, PT, R96, R224.reuse, RZ ;  /* 0x000000e060ae7210 */ /* 0x080fe40007f3e0ff */
[-C--:B------:R-:W-:Y:S01]  /*1d90*/  IADD3 R148, P2, PT, R98, R224.reuse, RZ ;  /* 0x000000e062947210 */ /* 0x080fe20007f5e0ff */
[----:B------:R0:W-:Y:S01]  /*1da0*/  STL.64 [R1+0x168], R216 ;  /* 0x000168d801007387 */ /* 0x0001e20000100a00 */
[-C--:B------:R-:W-:Y:S01]  /*1db0*/  LEA.HI.X.SX32 R201, R94, R3.reuse, 0x1, P0 ;  /* 0x000000035ec97211 */ /* 0x080fe200000f0eff */
[----:B------:R-:W-:Y:S01]  /*1dc0*/  IMAD R90, R119, 0x2, R88 ;  /* 0x00000002775a7824 */ /* 0x000fe200078e0258 */
[----:B------:R-:W-:Y:S01]  /*1dd0*/  IADD3 R124, P0, PT, R78, R224, RZ ;  /* 0x000000e04e7c7210 */ /* 0x000fe20007f1e0ff */
[----:B------:R0:W-:Y:S01]  /*1de0*/  STL.64 [R1+0x160], R190 ;  /* 0x000160be01007387 */ /* 0x0001e20000100a00 */
[----:B------:R-:W-:-:S03]  /*1df0*/  LEA.HI.X.SX32 R175, R96, R3, 0x1, P1 ;  /* 0x0000000360af7211 */ /* 0x000fc600008f0eff */
[----:B------:R0:W-:Y:S01]  /*1e00*/  STL.64 [R1+0x158], R164 ;  /* 0x000158a401007387 */ /* 0x0001e20000100a00 */
[----:B------:R-:W-:-:S03]  /*1e10*/  LEA.HI.X.SX32 R149, R98, R3, 0x1, P2 ;  /* 0x0000000362957211 */ /* 0x000fc600010f0eff */
[----:B------:R0:W-:Y:S01]  /*1e20*/  STL.64 [R1+0x148], R214 ;  /* 0x000148d601007387 */ /* 0x0001e20000100a00 */
[----:B------:R-:W-:-:S03]  /*1e30*/  IADD3 R198, P1, PT, R100, R224, RZ ;  /* 0x000000e064c67210 */ /* 0x000fc60007f3e0ff */
[----:B------:R0:W-:Y:S01]  /*1e40*/  STL.64 [R1+0x150], R140 ;  /* 0x0001508c01007387 */ /* 0x0001e20000100a00 */
[----:B------:R-:W-:Y:S02]  /*1e50*/  IADD3 R172, P2, PT, R80, R224, RZ ;  /* 0x000000e050ac7210 */ /* 0x000fe40007f5e0ff */
[----:B------:R-:W-:Y:S01]  /*1e60*/  LEA.HI.X.SX32 R125, R78, R3, 0x1, P0 ;  /* 0x000000034e7d7211 */ /* 0x000fe200000f0eff */
[----:B------:R0:W-:Y:S01]  /*1e70*/  STL.64 [R1+0x140], R188 ;  /* 0x000140bc01007387 */ /* 0x0001e20000100a00 */
[----:B------:R-:W-:-:S03]  /*1e80*/  IMAD R78, R119, 0x2, R90 ;  /* 0x00000002774e7824 */ /* 0x000fc600078e025a */
[----:B------:R0:W-:Y:S01]  /*1e90*/  STL.64 [R1+0x138], R162 ;  /* 0x000138a201007387 */ /* 0x0001e20000100a00 */
[----:B------:R-:W-:-:S03]  /*1ea0*/  LEA.HI.X.SX32 R199, R100, R3, 0x1, P1 ;  /* 0x0000000364c77211 */ /* 0x000fc600008f0eff */
[----:B------:R0:W-:Y:S01]  /*1eb0*/  STL.64 [R1+0x130], R138 ;  /* 0x0001308a01007387 */ /* 0x0001e20000100a00 */
[----:B------:R-:W-:-:S03]  /*1ec0*/  LEA.HI.X.SX32 R173, R80, R3, 0x1, P2 ;  /* 0x0000000350ad7211 */ /* 0x000fc600010f0eff */
[----:B------:R0:W-:Y:S01]  /*1ed0*/  STL.64 [R1+0x128], R212 ;  /* 0x000128d401007387 */ /* 0x0001e20000100a00 */
[-C--:B------:R-:W-:Y:S01]  /*1ee0*/  IADD3 R122, P1, PT, R70, R224.reuse, RZ ;  /* 0x000000e0467a7210 */ /* 0x080fe20007f3e0ff */
[----:B------:R-:W-:Y:S02]  /*1ef0*/  IMAD R80, R119, 0x2, R78 ;  /* 0x0000000277507824 */ /* 0x000fe400078e024e */
[----:B------:R0:W-:Y:S01]  /*1f00*/  STL.64 [R1+0x120], R186 ;  /* 0x000120ba01007387 */ /* 0x0001e20000100a00 */
[----:B------:R-:W-:-:S03]  /*1f10*/  IADD3 R146, P0, PT, R82, R224, RZ ;  /* 0x000000e052927210 */ /* 0x000fc60007f1e0ff */
[----:B------:R0:W-:Y:S01]  /*1f20*/  STL.64 [R1+0x118], R160 ;  /* 0x000118a001007387 */ /* 0x0001e20000100a00 */
[----:B------:R-:W-:-:S03]  /*1f30*/  IADD3 R196, P2, PT, R72, R224, RZ ;  /* 0x000000e048c47210 */ /* 0x000fc60007f5e0ff */
[----:B------:R0:W-:Y:S01]  /*1f40*/  STL.64 [R1+0x110], R136 ;  /* 0x0001108801007387 */ /* 0x0001e20000100a00 */
[----:B------:R-:W-:-:S03]  /*1f50*/  LEA.HI.X.SX32 R123, R70, R3, 0x1, P1 ;  /* 0x00000003467b7211 */ /* 0x000fc600008f0eff */
[----:B------:R0:W-:Y:S01]  /*1f60*/  STL.64 [R1+0x108], R210 ;  /* 0x000108d201007387 */ /* 0x0001e20000100a00 */
[----:B------:R-:W-:-:S03]  /*1f70*/  IMAD R70, R119, 0x2, R80 ;  /* 0x0000000277467824 */ /* 0x000fc600078e0250 */
[----:B------:R0:W-:Y:S01]  /*1f80*/  STL.64 [R1+0x100], R184 ;  /* 0x000100b801007387 */ /* 0x0001e20000100a00 */
[----:B------:R-:W-:-:S03]  /*1f90*/  LEA.HI.X.SX32 R147, R82, R3, 0x1, P0 ;  /* 0x0000000352937211 */ /* 0x000fc600000f0eff */
[----:B------:R0:W-:Y:S01]  /*1fa0*/  STL.64 [R1+0xf8], R158 ;  /* 0x0000f89e01007387 */ /* 0x0001e20000100a00 */
[----:B------:R-:W-:-:S03]  /*1fb0*/  LEA.HI.X.SX32 R197, R72, R3, 0x1, P2 ;  /* 0x0000000348c57211 */ /* 0x000fc600010f0eff */
[----:B------:R0:W-:Y:S01]  /*1fc0*/  STL.64 [R1+0xe8], R208 ;  /* 0x0000e8d001007387 */ /* 0x0001e20000100a00 */
[----:B------:R-:W-:-:S03]  /*1fd0*/  IADD3 R170, P0, PT, R74, R224, RZ ;  /* 0x000000e04aaa7210 */ /* 0x000fc60007f1e0ff */
[----:B------:R0:W-:Y:S01]  /*1fe0*/  STL.64 [R1+0xf0], R134 ;  /* 0x0000f08601007387 */ /* 0x0001e20000100a00 */
[----:B------:R-:W-:-:S03]  /*1ff0*/  IMAD R72, R119, 0x2, R70 ;  /* 0x0000000277487824 */ /* 0x000fc600078e0246 */
[----:B------:R0:W-:Y:S04]  /*2000*/  STL.64 [R1+0xe0], R182 ;  /* 0x0000e0b601007387 */ /* 0x0001e80000100a00 */
[----:B------:R0:W-:Y:S01]  /*2010*/  STL.64 [R1+0xd8], R156 ;  /* 0x0000d89c01007387 */ /* 0x0001e20000100a00 */
[----:B------:R-:W-:-:S03]  /*2020*/  IADD3 R144, P1, PT, R76, R224, RZ ;  /* 0x000000e04c907210 */ /* 0x000fc60007f3e0ff */
[----:B------:R0:W-:Y:S01]  /*2030*/  STL.64 [R1+0xd0], R132 ;  /* 0x0000d08401007387 */ /* 0x0001e20000100a00 */
[----:B------:R-:W-:-:S03]  /*2040*/  LEA.HI.X.SX32 R171, R74, R3, 0x1, P0 ;  /* 0x000000034aab7211 */ /* 0x000fc600000f0eff */
[----:B------:R0:W-:Y:S01]  /*2050*/  STL.64 [R1+0xc8], R206 ;  /* 0x0000c8ce01007387 */ /* 0x0001e20000100a00 */
[----:B------:R-:W-:-:S03]  /*2060*/  IMAD R74, R119, 0x2, R72 ;  /* 0x00000002774a7824 */ /* 0x000fc600078e0248 */
        /* <DEDUP_REMOVED lines=9> */
[----:B------:R-:W-:-:S03]  /*2100*/  IADD3 R250, P2, PT, R90, R224, RZ ;  /* 0x000000e05afa7210 */ /* 0x000fc60007f5e0ff */
[----:B------:R0:W-:Y:S04]  /*2110*/  STL.64 [R1+0x98], R152 ;  /* 0x0000989801007387 */ /* 0x0001e80000100a00 */
[----:B------:R0:W-:Y:S01]  /*2120*/  STL.64 [R1+0x88], R202 ;  /* 0x000088ca01007387 */ /* 0x0001e20000100a00 */
[----:B------:R-:W-:-:S03]  /*2130*/  IMAD R82, R119, 0x2, R76 ;  /* 0x0000000277527824 */ /* 0x000fc600078e024c */
[----:B------:R0:W-:Y:S01]  /*2140*/  STL.64 [R1+0x90], R128 ;  /* 0x0000908001007387 */ /* 0x0001e20000100a00 */
[----:B------:R-:W-:-:S03]  /*2150*/  IADD3 R194, P0, PT, R86, R224, RZ ;  /* 0x000000e056c27210 */ /* 0x000fc60007f1e0ff */
[----:B------:R0:W-:Y:S01]  /*2160*/  STL.64 [R1+0x80], R176 ;  /* 0x000080b001007387 */ /* 0x0001e20000100a00 */
[----:B------:R-:W-:-:S03]  /*2170*/  LEA.HI.X.SX32 R251, R90, R3, 0x1, P2 ;  /* 0x000000035afb7211 */ /* 0x000fc600010f0eff */
[----:B------:R0:W-:Y:S01]  /*2180*/  STL.64 [R1+0x78], R150 ;  /* 0x0000789601007387 */ /* 0x0001e20000100a00 */
[----:B------:R-:W-:-:S03]  /*2190*/  IADD3 R244, P2, PT, R70, R224, RZ ;  /* 0x000000e046f47210 */ /* 0x000fc60007f5e0ff */
        /* <DEDUP_REMOVED lines=16> */
[----:B------:R0:W-:Y:S01]  /*22a0*/  STL.64 [R1+0x28], R196 ;  /* 0x000028c401007387 */ /* 0x0001e20000100a00 */
[----:B------:R-:W-:-:S03]  /*22b0*/  LEA.HI.X.SX32 R249, R78, R3, 0x1, P0 ;  /* 0x000000034ef97211 */ /* 0x000fc600000f0eff */
[----:B------:R0:W-:Y:S01]  /*22c0*/  STL.64 [R1+0x30], R122 ;  /* 0x0000307a01007387 */ /* 0x0001e20000100a00 */
[----:B------:R-:W-:Y:S01]  /*22d0*/  IADD3 R242, P0, PT, R72, R224, RZ ;  /* 0x000000e048f27210 */ /* 0x000fe20007f1e0ff */
[----:B------:R-:W-:Y:S02]  /*22e0*/  IMAD R78, R119, 0x2, R70 ;  /* 0x00000002774e7824 */ /* 0x000fe400078e0246 */
        /* <DEDUP_REMOVED lines=8> */
[----:B------:R0:W-:Y:S01]  /*2370*/  STL.64 [R1], R168 ;  /* 0x000000a801007387 */ /* 0x0001e20000100a00 */
[-C--:B------:R-:W-:Y:S02]  /*2380*/  IADD3 R238, P2, PT, R76, R224.reuse, RZ ;  /* 0x000000e04cee7210 */ /* 0x080fe40007f5e0ff */
[-C--:B------:R-:W-:Y:S01]  /*2390*/  LEA.HI.X.SX32 R241, R74, R3.reuse, 0x1, P1 ;  /* 0x000000034af17211 */ /* 0x080fe200008f0eff */
[C---:B------:R-:W-:Y:S01]  /*23a0*/  IMAD R74, R119.reuse, 0x2, R72 ;  /* 0x00000002774a7824 */ /* 0x040fe200078e0248 */
[----:B------:R-:W-:Y:S02]  /*23b0*/  SHF.R.S32.HI R71, RZ, 0x7, R79 ;  /* 0x00000007ff477819 */ /* 0x000fe4000001144f */
[----:B------:R-:W-:Y:S01]  /*23c0*/  LEA.HI.X.SX32 R239, R76, R3, 0x1, P2 ;  /* 0x000000034cef7211 */ /* 0x000fe200010f0eff */
[----:B------:R-:W-:Y:S01]  /*23d0*/  IMAD R67, R119, 0x2, R74 ;  /* 0x0000000277437824 */ /* 0x000fe200078e024a */
[-C--:B------:R-:W-:Y:S02]  /*23e0*/  IADD3 R236, P0, PT, R82, R224.reuse, RZ ;  /* 0x000000e052ec7210 */ /* 0x080fe40007f1e0ff */
[----:B------:R-:W-:-:S02]  /*23f0*/  IADD3 R234, P1, PT, R84, R224, RZ ;  /* 0x000000e054ea7210 */ /* 0x000fc40007f3e0ff */
[-C--:B------:R-:W-:Y:S02]  /*2400*/  IADD3 R232, P2, PT, R70, R224.reuse, RZ ;  /* 0x000000e046e87210 */ /* 0x080fe40007f5e0ff */
[----:B------:R-:W-:Y:S02]  /*2410*/  SGXT R66, R71, 0x1 ;  /* 0x000000014742781a */ /* 0x000fe40000000200 */
[-C--:B------:R-:W-:Y:S02]  /*2420*/  LEA.HI.X.SX32 R237, R82, R3.reuse, 0x1, P0 ;  /* 0x0000000352ed7211 */ /* 0x080fe400000f0eff */
[-C--:B------:R-:W-:Y:S02]  /*2430*/  LEA.HI.X.SX32 R235, R84, R3.reuse, 0x1, P1 ;  /* 0x0000000354eb7211 */ /* 0x080fe400008f0eff */
[----:B------:R-:W-:Y:S02]  /*2440*/  LEA.HI.X.SX32 R233, R70, R3, 0x1, P2 ;  /* 0x0000000346e97211 */ /* 0x000fe400010f0eff */
[----:B------:R-:W-:-:S02]  /*2450*/  IADD3 R230, P0, PT, R78, R224, RZ ;  /* 0x000000e04ee67210 */ /* 0x000fc40007f1e0ff */
[-C--:B------:R-:W-:Y:S02]  /*2460*/  IADD3 R228, P1, PT, R72, R224.reuse, RZ ;  /* 0x000000e048e47210 */ /* 0x080fe40007f3e0ff */
[-C--:B------:R-:W-:Y:S02]  /*2470*/  IADD3 R226, P2, PT, R74, R224.reuse, RZ ;  /* 0x000000e04ae27210 */ /* 0x080fe40007f5e0ff */
[----:B------:R-:W-:Y:S02]  /*2480*/  IADD3 R224, P3, PT, R67, R224, RZ ;  /* 0x000000e043e07210 */ /* 0x000fe40007f7e0ff */
[----:B------:R-:W-:Y:S02]  /*2490*/  LOP3.LUT R66, R66, 0x90, RZ, 0xc0, !PT ;  /* 0x0000009042427812 */ /* 0x000fe400078ec0ff */
[-C--:B------:R-:W-:Y:S02]  /*24a0*/  LEA.HI.X.SX32 R231, R78, R3.reuse, 0x1, P0 ;  /* 0x000000034ee77211 */ /* 0x080fe400000f0eff */
[----:B------:R-:W-:-:S02]  /*24b0*/  LEA.HI.X.SX32 R229, R72, R3, 0x1, P1 ;  /* 0x0000000348e57211 */ /* 0x000fc400008f0eff */
[-C--:B------:R-:W-:Y:S02]  /*24c0*/  LEA.HI.X.SX32 R227, R74, R3.reuse, 0x1, P2 ;  /* 0x000000034ae37211 */ /* 0x080fe400010f0eff */
[----:B------:R-:W-:Y:S02]  /*24d0*/  LEA.HI.X.SX32 R225, R67, R3, 0x1, P3 ;  /* 0x0000000343e17211 */ /* 0x000fe400018f0eff */
[----:B------:R-:W-:Y:S01]  /*24e0*/  LOP3.LUT R3, R66, 0x7f, R79, 0x78, !PT ;  /* 0x0000007f42037812 */ /* 0x000fe200078e784f */
[----:B0-----:R-:W-:Y:S06]  /*24f0*/  BRA.U UP1, `(.L_x_5) ;  /* 0x0000000101187547 */ /* 0x001fec000b800000 */
[----:B------:R-:W-:Y:S01]  /*2500*/  ELECT P0, URZ, PT ;  /* 0x0000000000ff782f */ /* 0x000fe20003800000 */
[----:B------:R-:W-:Y:S01]  /*2510*/  IMAD.MOV.U32 R66, RZ, RZ, 0x1 ;  /* 0x00000001ff427424 */ /* 0x000fe200078e00ff */
[----:B------:R-:W-:Y:S01]  /*2520*/  UMOV UR4, 0x40 ;  /* 0x0000004000047882 */ /* 0x000fe20000000000 */
[----:B------:R-:W-:Y:S01]  /*2530*/  UVIRTCOUNT.DEALLOC.SMPOOL 0x80 ;  /* 0x000000800000784c */ /* 0x000fe20000000000 */
[----:B------:R-:W-:-:S09]  /*2540*/  ULEA UR4, UR6, UR4, 0x18 ;  /* 0x0000000406047291 */ /* 0x000fd2000f8ec0ff */
[----:B------:R0:W-:Y:S03]  /*2550*/  @P0 STS.U8 [UR4], R66 ;  /* 0x00000042ff000988 */ /* 0x0001e60008000004 */
.L_x_5:
[C---:B------:R-:W-:Y:S01]  /*2560*/  LOP3.LUT R70, R3.reuse, 0x20, RZ, 0x3c, !PT ;  /* 0x0000002003467812 */ /* 0x040fe200078e3cff */
[----:B-----5:R1:W-:Y:S01]  /*2570*/  STS.U8 [R3+UR13], R0 ;  /* 0x0000000003007988 */ /* 0x0203e2000800000d */
[C---:B------:R-:W-:Y:S01]  /*2580*/  LOP3.LUT R252, R3.reuse, 0x40, RZ, 0x3c, !PT ;  /* 0x0000004003fc7812 */ /* 0x040fe200078e3cff */
[----:B------:R-:W-:Y:S01]  /*2590*/  USHF.L.U32 UR4, UR24, 0x15, URZ ;  /* 0x0000001518047899 */ /* 0x000fe200080006ff */
[----:B------:R-:W-:Y:S01]  /*25a0*/  LOP3.LUT R67, R3, 0x60, RZ, 0x3c, !PT ;  /* 0x0000006003437812 */ /* 0x000fe200078e3cff */
[----:B------:R-:W-:Y:S01]  /*25b0*/  STS.U8 [R3+UR13+0x400], R6 ;  /* 0x0004000603007988 */ /* 0x000fe2000800000d */
[----:B------:R-:W-:Y:S01]  /*25c0*/  ULOP3.LUT UR18, UR24, 0x4, URZ, 0xc0, !UPT ;  /* 0x0000000418127892 */ /* 0x000fe2000f8ec0ff */
[----:B------:R-:W-:Y:S01]  /*25d0*/  LOP3.LUT P2, RZ, R79, 0xff, RZ, 0xc0, !PT ;  /* 0x000000ff4fff7812 */ /* 0x000fe2000784c0ff */
[----:B------:R-:W-:Y:S01]  /*25e0*/  ULOP3.LUT UR6, UR4, 0x600000, URZ, 0xc0, !UPT ;  /* 0x0060000004067892 */ /* 0x000fe2000f8ec0ff */
[----:B------:R-:W-:Y:S01]  /*25f0*/  STS.U8 [R3+UR13+0x800], R10 ;  /* 0x0008000a03007988 */ /* 0x000fe2000800000d */
[----:B------:R-:W-:Y:S01]  /*2600*/  UMOV UR5, 0x1 ;  /* 0x0000000100057882 */ /* 0x000fe20000000000 */
[----:B------:R-:W-:-:S02]  /*2610*/  UIADD3 UR16, UPT, UPT, UR13, 0x14000, URZ ;  /* 0x000140000d107890 */ /* 0x000fc4000fffe0ff */
[----:B------:R-:W-:Y:S01]  /*2620*/  STS.U8 [R3+UR13+0xc00], R14 ;  /* 0x000c000e03007988 */ /* 0x000fe2000800000d */
[----:B------:R-:W-:Y:S02]  /*2630*/  UIADD3 UR15, UPT, UPT, UR14, UR6, URZ ;  /* 0x000000060e0f7290 */ /* 0x000fe4000fffe0ff */
[----:B------:R-:W-:Y:S01]  /*2640*/  UIADD3 UR56, UPT, UPT, UR12, 0x80, URZ ;  /* 0x000000800c387890 */ /* 0x000fe2000fffe0ff */
[----:B------:R-:W-:Y:S01]  /*2650*/  STS.U8 [R3+UR13+0x1000], R18 ;  /* 0x0010001203007988 */ /* 0x000fe2000800000d */
[----:B------:R-:W-:-:S03]  /*2660*/  ULEA UR15, UR18, UR15, 0x4 ;  /* 0x0000000f120f7291 */ /* 0x000fc6000f8e20ff */
[----:B------:R-:W-:Y:S01]  /*2670*/  STS.U8 [R3+UR13+0x1400], R22 ;  /* 0x0014001603007988 */ /* 0x000fe2000800000d */
[----:B------:R-:W-:Y:S01]  /*2680*/  VOTEU.ALL UP2, P2 ;  /* 0x0000000000ff7886 */ /* 0x000fe20001040000 */
[----:B------:R-:W-:Y:S01]  /*2690*/  VOTEU.ALL UP0, P2 ;  /* 0x0000000000ff7886 */ /* 0x000fe20001000000 */
[----:B------:R-:W-:Y:S01]  /*26a0*/  ISETP.LT.AND P0, PT, RZ, UR56, PT ;  /* 0x00000038ff007c0c */ /* 0x000fe2000bf01270 */
[----:B------:R-:W-:Y:S04]  /*26b0*/  STS.U8 [R3+UR13+0x1800], R26 ;  /* 0x0018001a03007988 */ /* 0x000fe8000800000d */
[----:B------:R-:W-:Y:S01]  /*26c0*/  STS.U8 [R3+UR13+0x1c00], R30 ;  /* 0x001c001e03007988 */ /* 0x000fe2000800000d */
[----:B------:R-:W-:-:S04]  /*26d0*/  @!UP2 UIADD3 UR8, UPT, UPT, -UR5, 0x100000, URZ ;  /* 0x001000000508a890 */ /* 0x000fc8000fffe1ff */
[----:B------:R-:W-:Y:S02]  /*26e0*/  @!UP2 USHF.L.U32 UR9, UR8, 0xb, URZ ;  /* 0x0000000b0809a899 */ /* 0x000fe400080006ff */
[----:B------:R-:W-:Y:S01]  /*26f0*/  @!UP2 USHF.L.U32 UR8, UR8, 0x1, URZ ;  /* 0x000000010808a899 */ /* 0x000fe200080006ff */
[----:B------:R-:W-:Y:S04]  /*2700*/  STS.U8 [R3+UR13+0x2000], R34 ;  /* 0x0020002203007988 */ /* 0x000fe8000800000d */
[----:B------:R-:W-:Y:S04]  /*2710*/  STS.U8 [R3+UR13+0x2400], R38 ;  /* 0x0024002603007988 */ /* 0x000fe8000800000d */
[----:B------:R-:W-:Y:S04]  /*2720*/  STS.U8 [R3+UR13+0x2800], R42 ;  /* 0x0028002a03007988 */ /* 0x000fe8000800000d */
[----:B------:R-:W-:Y:S04]  /*2730*/  STS.U8 [R3+UR13+0x2c00], R46 ;  /* 0x002c002e03007988 */ /* 0x000fe8000800000d */
[----:B------:R2:W-:Y:S04]  /*2740*/  STS.U8 [R3+UR13+0x3000], R52 ;  /* 0x0030003403007988 */ /* 0x0005e8000800000d */
[----:B------:R3:W-:Y:S04]  /*2750*/  STS.U8 [R3+UR13+0x3400], R56 ;  /* 0x0034003803007988 */ /* 0x0007e8000800000d */
[----:B------:R-:W-:Y:S04]  /*2760*/  STS.U8 [R3+UR13+0x3800], R60 ;  /* 0x0038003c03007988 */ /* 0x000fe8000800000d */
[----:B------:R-:W-:Y:S01]  /*2770*/  STS.U8 [R3+UR13+0x3c00], R50 ;  /* 0x003c003203007988 */ /* 0x000fe2000800000d */
[----:B0-----:R-:W-:Y:S01]  /*2780*/  PRMT R66, RZ, 0x7610, R66 ;  /* 0x00007610ff427816 */ /* 0x001fe20000000042 */
[----:B------:R-:W-:Y:S01]  /*2790*/  UIADD3 UR17, UPT, UPT, UR14, 0x80, URZ ;  /* 0x000000800e117890 */ /* 0x000fe2000fffe0ff */
[----:B-1----:R-:W-:Y:S01]  /*27a0*/  LOP3.LUT R0, R0, 0xfdffffff, RZ, 0xc0, !PT ;  /* 0xfdffffff00007812 */ /* 0x002fe200078ec0ff */
[----:B------:R0:W-:Y:S01]  /*27b0*/  STS.U8 [R70+UR13+0x100], R2 ;  /* 0x0001000246007988 */ /* 0x0001e2000800000d */
[----:B------:R-:W-:Y:S03]  /*27c0*/  STTM.x64 tmem[UR15], RZ ;  /* 0x000000ff000079ed */ /* 0x000fe6000834000f */
[----:B------:R-:W-:Y:S01]  /*27d0*/  STS.U8 [R70+UR13+0x500], R7 ;  /* 0x0005000746007988 */ /* 0x000fe2000800000d */
[----:B--2---:R-:W-:-:S02]  /*27e0*/  PRMT R52, RZ, 0x7610, R52 ;  /* 0x00007610ff347816 */ /* 0x004fc40000000034 */
[----:B---3--:R-:W-:Y:S01]  /*27f0*/  PRMT R56, RZ, 0x7610, R56 ;  /* 0x00007610ff387816 */ /* 0x008fe20000000038 */
[----:B------:R-:W-:Y:S01]  /*2800*/  STS.U8 [R70+UR13+0x900], R11 ;  /* 0x0009000b46007988 */ /* 0x000fe2000800000d */
[----:B0-----:R-:W-:Y:S02]  /*2810*/  PRMT R2, RZ, 0x7610, R2 ;  /* 0x00007610ff027816 */ /* 0x001fe40000000002 */
[----:B------:R-:W-:Y:S01]  /*2820*/  PRMT R60, RZ, 0x7610, R60 ;  /* 0x00007610ff3c7816 */ /* 0x000fe2000000003c */
[----:B------:R-:W-:Y:S01]  /*2830*/  STS.U8 [R70+UR13+0xd00], R15 ;  /* 0x000d000f46007988 */ /* 0x000fe2000800000d */
[----:B------:R-:W-:Y:S02]  /*2840*/  PRMT R6, RZ, 0x7610, R6 ;  /* 0x00007610ff067816 */ /* 0x000fe40000000006 */
[----:B------:R-:W-:Y:S01]  /*2850*/  PRMT R10, RZ, 0x7610, R10 ;  /* 0x00007610ff0a7816 */ /* 0x000fe2000000000a */
[----:B------:R-:W-:Y:S01]  /*2860*/  STS.U8 [R70+UR13+0x1100], R19 ;  /* 0x0011001346007988 */ /* 0x000fe2000800000d */
[----:B------:R-:W-:-:S02]  /*2870*/  PRMT R14, RZ, 0x7610, R14 ;  /* 0x00007610ff0e7816 */ /* 0x000fc4000000000e */
[----:B------:R-:W-:Y:S01]  /*2880*/  PRMT R18, RZ, 0x7610, R18 ;  /* 0x00007610ff127816 */ /* 0x000fe20000000012 */
[----:B------:R-:W-:Y:S01]  /*2890*/  STS.U8 [R70+UR13+0x1500], R23 ;  /* 0x0015001746007988 */ /* 0x000fe2000800000d */
[----:B------:R-:W-:Y:S02]  /*28a0*/  PRMT R22, RZ, 0x7610, R22 ;  /* 0x00007610ff167816 */ /* 0x000fe40000000016 */
        /* <DEDUP_REMOVED lines=11> */
[----:B------:R-:W-:Y:S01]  /*2960*/  ISETP.EQ.U32.AND P1, PT, RZ, UR24, P0 ;  /* 0x00000018ff007c0c */ /* 0x000fe20008722070 */
[----:B------:R-:W-:Y:S01]  /*2970*/  UIADD3 UR6, UPT, UPT, UR6, UR17, URZ ;  /* 0x0000001106067290 */ /* 0x000fe2000fffe0ff */
[----:B------:R-:W-:Y:S01]  /*2980*/  @P2 LOP3.LUT R0, R0, 0x2000000, RZ, 0xfc, !PT ;  /* 0x0200000000002812 */ /* 0x000fe200078efcff */
[----:B------:R-:W-:Y:S04]  /*2990*/  STS.U8 [R70+UR13+0x2900], R43 ;  /* 0x0029002b46007988 */ /* 0x000fe8000800000d */
        /* <DEDUP_REMOVED lines=21> */
[----:B------:R0:W-:Y:S04]  /*2af0*/  STS.U8 [R67+UR13+0x300], R4 ;  /* 0x0003000443007988 */ /* 0x0001e8000800000d */
[----:B------:R1:W-:Y:S04]  /*2b00*/  STS.U8 [R67+UR13+0x700], R8 ;  /* 0x0007000843007988 */ /* 0x0003e8000800000d */
[----:B------:R2:W-:Y:S04]  /*2b10*/  STS.U8 [R67+UR13+0xb00], R12 ;  /* 0x000b000c43007988 */ /* 0x0005e8000800000d */
[----:B------:R3:W-:Y:S01]  /*2b20*/  STS.U8 [R67+UR13+0xf00], R16 ;  /* 0x000f001043007988 */ /* 0x0007e2000800000d */
[----:B0-----:R-:W-:-:S02]  /*2b30*/  PRMT R4, RZ, 0x7610, R4 ;  /* 0x00007610ff047816 */ /* 0x001fc40000000004 */
[----:B-1----:R-:W-:Y:S01]  /*2b40*/  PRMT R8, RZ, 0x7610, R8 ;  /* 0x00007610ff087816 */ /* 0x002fe20000000008 */
[----:B------:R0:W-:Y:S04]  /*2b50*/  STS.U8 [R67+UR13+0x1300], R20 ;  /* 0x0013001443007988 */ /* 0x0001e8000800000d */
[----:B------:R1:W-:Y:S04]  /*2b60*/  STS.U8 [R67+UR13+0x1700], R24 ;  /* 0x0017001843007988 */ /* 0x0003e8000800000d */
[----:B------:R4:W-:Y:S04]  /*2b70*/  STS.U8 [R67+UR13+0x1b00], R28 ;  /* 0x001b001c43007988 */ /* 0x0009e8000800000d */
[----:B------:R0:W-:Y:S04]  /*2b80*/  STS.U8 [R67+UR13+0x1f00], R32 ;  /* 0x001f002043007988 */ /* 0x0001e8000800000d */
[----:B------:R0:W-:Y:S04]  /*2b90*/  STS.U8 [R67+UR13+0x2300], R36 ;  /* 0x0023002443007988 */ /* 0x0001e8000800000d */
[----:B------:R0:W-:Y:S04]  /*2ba0*/  STS.U8 [R67+UR13+0x2700], R40 ;  /* 0x0027002843007988 */ /* 0x0001e8000800000d */
[----:B------:R0:W-:Y:S04]  /*2bb0*/  STS.U8 [R67+UR13+0x2b00], R44 ;  /* 0x002b002c43007988 */ /* 0x0001e8000800000d */
[----:B------:R0:W-:Y:S04]  /*2bc0*/  STS.U8 [R67+UR13+0x2f00], R48 ;  /* 0x002f003043007988 */ /* 0x0001e8000800000d */
[----:B------:R-:W-:Y:S04]  /*2bd0*/  STS.U8 [R67+UR13+0x3300], R54 ;  /* 0x0033003643007988 */ /* 0x000fe8000800000d */
[----:B------:R-:W-:Y:S04]  /*2be0*/  STS.U8 [R67+UR13+0x3700], R58 ;  /* 0x0037003a43007988 */ /* 0x000fe8000800000d */
[----:B------:R-:W-:Y:S04]  /*2bf0*/  STS.U8 [R67+UR13+0x3b00], R51 ;  /* 0x003b003343007988 */ /* 0x000fe8000800000d */
[----:B------:R1:W-:Y:S01]  /*2c00*/  STS.U8 [R67+UR13+0x3f00], R64 ;  /* 0x003f004043007988 */ /* 0x0003e2000800000d */
[----:B------:R-:W0:Y:S02]  /*2c10*/  FENCE.VIEW.ASYNC.T ;  /* 0x00000000000073c6 */ /* 0x000e240000000200 */
[----:B0-----:R-:W-:Y:S01]  /*2c20*/  BAR.SYNC.DEFER_BLOCKING 0x0 ;  /* 0x0000000000007b1d */ /* 0x001fe20000010000 */
[----:B--2---:R-:W-:-:S02]  /*2c30*/  PRMT R12, RZ, 0x7610, R12 ;  /* 0x00007610ff0c7816 */ /* 0x004fc4000000000c */
[----:B---3--:R-:W-:Y:S02]  /*2c40*/  PRMT R16, RZ, 0x7610, R16 ;  /* 0x00007610ff107816 */ /* 0x008fe40000000010 */
[----:B------:R-:W-:Y:S01]  /*2c50*/  PRMT R20, RZ, 0x7610, R20 ;  /* 0x00007610ff147816 */ /* 0x000fe20000000014 */
[----:B------:R-:W0:Y:S02]  /*2c60*/  FENCE.VIEW.ASYNC.S ;  /* 0x00000000000073c6 */ /* 0x000e240000000000 */
[----:B0-----:R0:W2:Y:S02]  /*2c70*/  @!UP0 SYNCS.EXCH.64 URZ, [UR16], UR8 ;  /* 0x0000000810ff85b2 */ /* 0x0010a40008000100 */
[----:B--2---:R-:W-:Y:S01]  /*2c80*/  BAR.SYNC.DEFER_BLOCKING 0x0 ;  /* 0x0000000000007b1d */ /* 0x004fe20000010000 */
[----:B-1----:R-:W-:Y:S02]  /*2c90*/  PRMT R24, RZ, 0x7610, R24 ;  /* 0x00007610ff187816 */ /* 0x002fe40000000018 */
[----:B----4-:R-:W-:-:S02]  /*2ca0*/  PRMT R28, RZ, 0x7610, R28 ;  /* 0x00007610ff1c7816 */ /* 0x010fc4000000001c */
[----:B------:R-:W-:Y:S02]  /*2cb0*/  PRMT R32, RZ, 0x7610, R32 ;  /* 0x00007610ff207816 */ /* 0x000fe40000000020 */
[----:B------:R-:W-:Y:S02]  /*2cc0*/  PRMT R36, RZ, 0x7610, R36 ;  /* 0x00007610ff247816 */ /* 0x000fe40000000024 */
[----:B------:R-:W-:Y:S02]  /*2cd0*/  PRMT R40, RZ, 0x7610, R40 ;  /* 0x00007610ff287816 */ /* 0x000fe40000000028 */
[----:B------:R-:W-:Y:S02]  /*2ce0*/  PRMT R44, RZ, 0x7610, R44 ;  /* 0x00007610ff2c7816 */ /* 0x000fe4000000002c */
[----:B------:R-:W-:Y:S02]  /*2cf0*/  PRMT R48, RZ, 0x7610, R48 ;  /* 0x00007610ff307816 */ /* 0x000fe40000000030 */
[----:B------:R-:W-:-:S02]  /*2d00*/  PRMT R64, RZ, 0x7610, R64 ;  /* 0x00007610ff407816 */ /* 0x000fc40000000040 */
[----:B------:R-:W-:Y:S02]  /*2d10*/  PRMT R7, RZ, 0x7610, R7 ;  /* 0x00007610ff077816 */ /* 0x000fe40000000007 */
[----:B------:R-:W-:Y:S02]  /*2d20*/  PRMT R11, RZ, 0x7610, R11 ;  /* 0x00007610ff0b7816 */ /* 0x000fe4000000000b */
[----:B------:R-:W-:Y:S02]  /*2d30*/  PRMT R15, RZ, 0x7610, R15 ;  /* 0x00007610ff0f7816 */ /* 0x000fe4000000000f */
[----:B------:R-:W-:Y:S01]  /*2d40*/  PRMT R19, RZ, 0x7610, R19 ;  /* 0x00007610ff137816 */ /* 0x000fe20000000013 */
[----:B------:R-:W2:Y:S01]  /*2d50*/  @P0 LDG.E.U8 R2, desc[UR32][R218.64] ;  /* 0x00000020da020981 */ /* 0x000ea2000c1e1100 */
[----:B------:R-:W-:Y:S02]  /*2d60*/  PRMT R23, RZ, 0x7610, R23 ;  /* 0x00007610ff177816 */ /* 0x000fe40000000017 */
[----:B------:R-:W-:Y:S01]  /*2d70*/  PRMT R27, RZ, 0x7610, R27 ;  /* 0x00007610ff1b7816 */ /* 0x000fe2000000001b */
[----:B------:R-:W3:Y:S01]  /*2d80*/  @P0 LDG.E.U8 R8, desc[UR32][R216.64] ;  /* 0x00000020d8080981 */ /* 0x000ee2000c1e1100 */
[----:B------:R-:W-:-:S03]  /*2d90*/  PRMT R31, RZ, 0x7610, R31 ;  /* 0x00007610ff1f7816 */ /* 0x000fc6000000001f */
[----:B------:R-:W4:Y:S01]  /*2da0*/  @P0 LDG.E.U8 R12, desc[UR32][R214.64] ;  /* 0x00000020d60c0981 */ /* 0x000f22000c1e1100 */
[----:B------:R-:W-:-:S03]  /*2db0*/  PRMT R35, RZ, 0x7610, R35 ;  /* 0x00007610ff237816 */ /* 0x000fc60000000023 */
[----:B------:R-:W4:Y:S04]  /*2dc0*/  @P0 LDG.E.U8 R16, desc[UR32][R212.64] ;  /* 0x00000020d4100981 */ /* 0x000f28000c1e1100 */
        /* <DEDUP_REMOVED lines=11> */
[----:B------:R-:W4:Y:S01]  /*2e80*/  @P0 LDG.E.U8 R64, desc[UR32][R230.64] ;  /* 0x00000020e6400981 */ /* 0x000f22000c1e1100 */
[----:B------:R-:W-:-:S03]  /*2e90*/  PRMT R39, RZ, 0x7610, R39 ;  /* 0x00007610ff277816 */ /* 0x000fc60000000027 */
        /* <DEDUP_REMOVED lines=17> */
[----:B------:R-:W-:Y:S02]  /*2fb0*/  PRMT R13, RZ, 0x7610, R13 ;  /* 0x00007610ff0d7816 */ /* 0x000fe4000000000d */
[----:B------:R-:W-:Y:S01]  /*2fc0*/  PRMT R17, RZ, 0x7610, R17 ;  /* 0x00007610ff117816 */ /* 0x000fe20000000011 */
[----:B------:R-:W4:Y:S01]  /*2fd0*/  @P0 LDG.E.U8 R39, desc[UR32][R174.64] ;  /* 0x00000020ae270981 */ /* 0x000f22000c1e1100 */
[----:B------:R-:W-:Y:S02]  /*2fe0*/  PRMT R21, RZ, 0x7610, R21 ;  /* 0x00007610ff157816 */ /* 0x000fe40000000015 */
[----:B------:R-:W-:Y:S01]  /*2ff0*/  PRMT R25, RZ, 0x7610, R25 ;  /* 0x00007610ff197816 */ /* 0x000fe20000000019 */
[----:B------:R-:W4:Y:S01]  /*3000*/  @P0 LDG.E.U8 R43, desc[UR32][R172.64] ;  /* 0x00000020ac2b0981 */ /* 0x000f22000c1e1100 */
[----:B------:R-:W-:Y:S02]  /*3010*/  PRMT R29, RZ, 0x7610, R29 ;  /* 0x00007610ff1d7816 */ /* 0x000fe4000000001d */
[----:B------:R-:W-:Y:S01]  /*3020*/  PRMT R33, RZ, 0x7610, R33 ;  /* 0x00007610ff217816 */ /* 0x000fe20000000021 */
[----:B------:R-:W4:Y:S01]  /*3030*/  @P0 LDG.E.U8 R47, desc[UR32][R170.64] ;  /* 0x00000020aa2f0981 */ /* 0x000f22000c1e1100 */
[----:B------:R-:W-:-:S02]  /*3040*/  PRMT R37, RZ, 0x7610, R37 ;  /* 0x00007610ff257816 */ /* 0x000fc40000000025 */
        /* <DEDUP_REMOVED lines=46> */
[----:B0-----:R-:W-:-:S04]  /*3330*/  @!UP2 UIADD3 UR8, UPT, UPT, -UR5, 0x100000, URZ ;  /* 0x001000000508a890 */ /* 0x001fc8000fffe1ff */
[----:B------:R-:W-:Y:S02]  /*3340*/  @!UP2 USHF.L.U32 UR9, UR8, 0xb, URZ ;  /* 0x0000000b0809a899 */ /* 0x000fe400080006ff */
[----:B------:R-:W-:Y:S01]  /*3350*/  @!UP2 USHF.L.U32 UR8, UR8, 0x1, URZ ;  /* 0x000000010808a899 */ /* 0x000fe200080006ff */
[----:B------:R-:W-:Y:S01]  /*3360*/  VOTEU.ALL UP0, P2 ;  /* 0x0000000000ff7886 */ /* 0x000fe20001000000 */
[----:B------:R-:W-:-:S04]  /*3370*/  @!UP2 UIADD3 UR4, UPT, UPT, -UR5, 0x100000, URZ ;  /* 0x001000000504a890 */ /* 0x000fc8000fffe1ff */
[----:B------:R-:W-:Y:S02]  /*3380*/  @!UP2 USHF.L.U32 UR5, UR4, 0xb, URZ ;  /* 0x0000000b0405a899 */ /* 0x000fe400080006ff */
[----:B------:R-:W-:Y:S02]  /*3390*/  @!UP2 USHF.L.U32 UR4, UR4, 0x1, URZ ;  /* 0x000000010404a899 */ /* 0x000fe400080006ff */
[----:B------:R-:W-:Y:S02]  /*33a0*/  ULEA UR18, UR18, UR6, 0x12 ;  /* 0x0000000612127291 */ /* 0x000fe4000f8e90ff */
[----:B------:R0:W1:Y:S01]  /*33b0*/  @!UP0 SYNCS.EXCH.64 URZ, [UR13+0x14008], UR8 ;  /* 0x014008080dff85b2 */ /* 0x0000620008000100 */
[----:B------:R-:W-:Y:S01]  /*33c0*/  VOTEU.ALL UP0, P2 ;  /* 0x0000000000ff7886 */ /* 0x000fe20001000000 */
[----:B0-----:R-:W-:Y:S02]  /*33d0*/  UIADD3 UR8, UPT, UPT, UR13, 0xc000, URZ ;  /* 0x0000c0000d087890 */ /* 0x001fe4000fffe0ff */
[----:B--2---:R0:W-:Y:S04]  /*33e0*/  STS.U8 [R3+UR13+0x8000], R2 ;  /* 0x0080000203007988 */ /* 0x0041e8000800000d */
[----:B---3--:R0:W-:Y:S04]  /*33f0*/  STS.U8 [R3+UR13+0x8400], R8 ;  /* 0x0084000803007988 */ /* 0x0081e8000800000d */
[----:B----4-:R0:W-:Y:S04]  /*3400*/  STS.U8 [R3+UR13+0x8800], R12 ;  /* 0x0088000c03007988 */ /* 0x0101e8000800000d */
        /* <DEDUP_REMOVED lines=60> */
[----:B------:R0:W-:Y:S01]  /*37d0*/  STS.U8 [R67+UR13+0xbf00], R66 ;  /* 0x00bf004243007988 */ /* 0x0001e2000800000d */
[----:B-1----:R1:W-:Y:S06]  /*37e0*/  MEMBAR.ALL.CTA ;  /* 0x0000000000007992 */ /* 0x0023ec0000008000 */
[----:B-1----:R-:W-:Y:S04]  /*37f0*/  FENCE.VIEW.ASYNC.S ;  /* 0x00000000000073c6 */ /* 0x002fe80000000000 */
[----:B------:R-:W1:Y:S02]  /*3800*/  FENCE.VIEW.ASYNC.S ;  /* 0x00000000000073c6 */ /* 0x000e640000000000 */
[----:B-1----:R0:W1:Y:S02]  /*3810*/  @!UP0 SYNCS.EXCH.64 URZ, [UR13+0xc000], UR4 ;  /* 0x00c000040dff85b2 */ /* 0x0020640008000100 */
[----:B-1----:R-:W-:Y:S06]  /*3820*/  BAR.SYNC.DEFER_BLOCKING 0x0 ;  /* 0x0000000000007b1d */ /* 0x002fec0000010000 */
[----:B0-----:R-:W-:Y:S05]  /*3830*/  @!P1 BRA `(.L_x_6) ;  /* 0x0000000000849947 */ /* 0x001fea0003800000 */
[----:B------:R-:W-:Y:S02]  /*3840*/  UIADD3 UR4, UPT, UPT, UR13, 0x8000, URZ ;  /* 0x000080000d047890 */ /* 0x000fe4000fffe0ff */
[----:B------:R-:W-:Y:S02]  /*3850*/  USHF.R.U32.HI UR10, URZ, 0x4, UR13 ;  /* 0x00000004ff0a7899 */ /* 0x000fe4000801160d */
[----:B------:R-:W-:Y:S02]  /*3860*/  USHF.R.U32.HI UR4, URZ, 0x4, UR4 ;  /* 0x00000004ff047899 */ /* 0x000fe40008011604 */
[----:B------:R-:W-:Y:S02]  /*3870*/  USGXT.U32 UR10, UR10, 0xe ;  /* 0x0000000e0a0a789a */ /* 0x000fe40008000000 */
[----:B------:R-:W-:Y:S02]  /*3880*/  USGXT.U32 UR20, UR4, 0xe ;  /* 0x0000000e0414789a */ /* 0x000fe40008000000 */
[----:B------:R-:W-:-:S02]  /*3890*/  UIADD3 UR34, UP0, UPT, UR10, 0x100, URZ ;  /* 0x000001000a227890 */ /* 0x000fc4000ff1e0ff */
[----:B------:R-:W-:Y:S01]  /*38a0*/  UIADD3 UR36, UP3, UPT, UR20, 0x2, URZ ;  /* 0x0000000214247890 */ /* 0x000fe2000ff7e0ff */
[----:B------:R-:W-:Y:S01]  /*38b0*/  UMOV UR4, URZ ;  /* 0x000000ff00047c82 */ /* 0x000fe20008000000 */
[----:B------:R-:W-:Y:S01]  /*38c0*/  UMOV UR38, 0x0 ;  /* 0x0000000000267882 */ /* 0x000fe20000000000 */
[----:B------:R-:W-:Y:S02]  /*38d0*/  UIADD3.X UR35, UPT, UPT, UR4, 0x40004040, URZ, UP0, !UPT ;  /* 0x4000404004237890 */ /* 0x000fe400087fe4ff */
[----:B------:R-:W-:Y:S02]  /*38e0*/  UIADD3.X UR37, UPT, UPT, UR4, 0x40004040, URZ, UP3, !UPT ;  /* 0x4000404004257890 */ /* 0x000fe40009ffe4ff */
[----:B------:R-:W-:Y:S02]  /*38f0*/  UIADD3.64 UR22, UPT, UPT, UR34, 0x100, URZ ;  /* 0x0000010022167897 */ /* 0x000fe4000fffe0ff */
[----:B------:R-:W-:Y:S02]  /*3900*/  UIADD3.64 UR26, UPT, UPT, UR36, 0x2, URZ ;  /* 0x00000002241a7897 */ /* 0x000fe4000fffe0ff */
[----:B------:R-:W-:-:S02]  /*3910*/  UIADD3.64 UR28, UPT, UPT, UR34, 0x200, URZ ;  /* 0x00000200221c7897 */ /* 0x000fc4000fffe0ff */
[----:B------:R-:W-:Y:S01]  /*3920*/  UIADD3.64 UR30, UPT, UPT, UR36, 0x4, URZ ;  /* 0x00000004241e7897 */ /* 0x000fe2000fffe0ff */
[----:B------:R-:W-:Y:S01]  /*3930*/  UMOV UR39, 0x8208010 ;  /* 0x0820801000277882 */ /* 0x000fe20000000000 */
[----:B------:R-:W-:Y:S01]  /*3940*/  UMOV UR11, 0x40004040 ;  /* 0x40004040000b7882 */ /* 0x000fe20000000000 */
[----:B------:R-:W-:Y:S01]  /*3950*/  UMOV UR21, 0x40004040 ;  /* 0x4000404000157882 */ /* 0x000fe20000000000 */
[----:B------:R-:W-:Y:S01]  /*3960*/  UMOV UR40, 0x0 ;  /* 0x0000000000287882 */ /* 0x000fe20000000000 */
[----:B------:R-:W-:Y:S01]  /*3970*/  UMOV UR41, 0x8208010 ;  /* 0x0820801000297882 */ /* 0x000fe20000000000 */
[----:B------:R-:W-:Y:S01]  /*3980*/  UMOV UR42, 0x0 ;  /* 0x00000000002a7882 */ /* 0x000fe20000000000 */
[----:B------:R-:W-:Y:S01]  /*3990*/  UMOV UR43, 0x8208010 ;  /* 0x08208010002b7882 */ /* 0x000fe20000000000 */
[----:B------:R-:W-:Y:S01]  /*39a0*/  UMOV UR4, UR8 ;  /* 0x0000000800047c82 */ /* 0x000fe20008000000 */
[----:B------:R-:W-:Y:S01]  /*39b0*/  UMOV UR5, URZ ;  /* 0x000000ff00057c82 */ /* 0x000fe20008000000 */
[----:B------:R0:W-:Y:S01]  /*39c0*/  UTCQMMA gdesc[UR10], gdesc[UR20], tmem[UR17], tmem[UR38], idesc[UR39], !UPT ;  /* 0x00ff26140a0075ea */ /* 0x0001e2000f800311 */
[----:B------:R-:W-:Y:S01]  /*39d0*/  UMOV UR44, 0x0 ;  /* 0x00000000002c7882 */ /* 0x000fe20000000000 */
[----:B------:R-:W-:Y:S01]  /*39e0*/  UMOV UR45, 0x8208010 ;  /* 0x08208010002d7882 */ /* 0x000fe20000000000 */
[----:B------:R0:W-:Y:S01]  /*39f0*/  UTCQMMA gdesc[UR34], gdesc[UR36], tmem[UR17], tmem[UR40], idesc[UR41], UPT ;  /* 0x00ff2824220075ea */ /* 0x0001e2000b800311 */
[----:B------:R-:W-:Y:S01]  /*3a00*/  UMOV UR4, UR4 ;  /* 0x0000000400047c82 */ /* 0x000fe20008000000 */
[----:B------:R0:W-:Y:S01]  /*3a10*/  UTCQMMA gdesc[UR22], gdesc[UR26], tmem[UR17], tmem[UR42], idesc[UR43], UPT ;  /* 0x00ff2a1a160075ea */ /* 0x0001e2000b800311 */
[----:B------:R0:W-:Y:S01]  /*3a20*/  UTCQMMA gdesc[UR28], gdesc[UR30], tmem[UR17], tmem[UR44], idesc[UR45], UPT ;  /* 0x00ff2c1e1c0075ea */ /* 0x0001e2000b800311 */
[----:B------:R0:W-:Y:S01]  /*3a30*/  UTCBAR [UR4], URZ ;  /* 0x000000ff040073e9 */ /* 0x0001e200080000ff */
[----:B------:R-:W-:Y:S01]  /*3a40*/  NOP ;  /* 0x0000000000007918 */ /* 0x000fe20000000000 */
.L_x_6:
[----:B------:R-:W-:Y:S05]  /*3a50*/  @!P0 BRA `(.L_x_7) ;  /* 0x0000000000088947 */ /* 0x000fea0003800000 */
[----:B------:R-:W1:Y:S02]  /*3a60*/  SYNCS.PHASECHK.TRANS64.TRYWAIT P2, [UR13+0xc000], RZ ;  /* 0x00c000ffff0075a7 */ /* 0x000e64000804110d */
[----:B-1----:R-:W-:Y:S05]  /*3a70*/  @!P2 BRA `(.L_x_8) ;  /* 0x000000f40054a947 */ /* 0x002fea0003800000 */
.L_x_7:
[----:B------:R-:W1:Y:S01]  /*3a80*/  S2R R70, SR_TID.X ;  /* 0x0000000000467919 */ /* 0x000e620000002100 */
[----:B0-----:R-:W0:Y:S01]  /*3a90*/  LDCU UR4, c[0x0][0x3a8] ;  /* 0x00007500ff0477ac */ /* 0x001e220008000800 */
[----:B------:R-:W-:Y:S06]  /*3aa0*/  BAR.SYNC.DEFER_BLOCKING 0x0 ;  /* 0x0000000000007b1d */ /* 0x000fec0000010000 */
[----:B------:R-:W2:Y:S01]  /*3ab0*/  LDCU.64 UR10, c[0x0][0x3d0] ;  /* 0x00007a00ff0a77ac */ /* 0x000ea20008000a00 */
[----:B------:R-:W-:Y:S01]  /*3ac0*/  LDTM.16dp32bit_t0_t15.x64 R4, tmem[UR18] ;  /* 0x00000012000479ee */ /* 0x000fe20008b00000 */
[----:B------:R-:W0:Y:S01]  /*3ad0*/  LDTM.16dp32bit_t16_t31.x64 R4, tmem[UR18+0x40] ;  /* 0x00004012000479ee */ /* 0x000e220008b20000 */
[----:B------:R-:W-:Y:S01]  /*3ae0*/  STL [R1+0x21c], R252 ;  /* 0x00021cfc01007387 */ /* 0x000fe20000100800 */
[----:B------:R-:W3:Y:S03]  /*3af0*/  LDCU UR5, c[0x0][0x3d8] ;  /* 0x00007b00ff0577ac */ /* 0x000ee60008000800 */
[----:B------:R-:W-:Y:S04]  /*3b00*/  STL [R1+0x208], R251 ;  /* 0x000208fb01007387 */ /* 0x000fe80000100800 */
[----:B------:R4:W-:Y:S04]  /*3b10*/  STL [R1+0x204], R250 ;  /* 0x000204fa01007387 */ /* 0x0009e80000100800 */
[----:B------:R-:W-:Y:S01]  /*3b20*/  STL [R1+0x200], R249 ;  /* 0x000200f901007387 */ /* 0x000fe20000100800 */
[----:B--2---:R-:W-:Y:S01]  /*3b30*/  UIMAD UR10, UR7, UR10, URZ ;  /* 0x0000000a070a72a4 */ /* 0x004fe2000f8e02ff */
[----:B------:R-:W-:-:S02]  /*3b40*/  IMAD R69, R69, UR11, RZ ;  /* 0x0000000b45457c24 */ /* 0x000fc4000f8e02ff */
[----:B------:R-:W-:Y:S01]  /*3b50*/  STL [R1+0x1fc], R248 ;  /* 0x0001fcf801007387 */ /* 0x000fe20000100800 */
[C---:B-1----:R-:W-:Y:S01]  /*3b60*/  LOP3.LUT R71, R70.reuse, 0x6f, RZ, 0xc0, !PT ;  /* 0x0000006f46477812 */ /* 0x042fe200078ec0ff */
[C---:B------:R-:W-:Y:S01]  /*3b70*/  IMAD.SHL.U32 R170, R70.reuse, 0x4, RZ ;  /* 0x0000000446aa7824 */ /* 0x040fe200078e00ff */
[----:B------:R-:W-:Y:S01]  /*3b80*/  LOP3.LUT R2, R70, 0x80, RZ, 0xc0, !PT ;  /* 0x0000008046027812 */ /* 0x000fe200078ec0ff */
[----:B------:R-:W-:Y:S01]  /*3b90*/  STL [R1+0x1f8], R247 ;  /* 0x0001f8f701007387 */ /* 0x000fe20000100800 */
[----:B0-----:R-:W-:Y:S01]  /*3ba0*/  FMUL R6, R6, UR4 ;  /* 0x0000000406067c20 */ /* 0x001fe20008400000 */
[----:B------:R-:W-:Y:S01]  /*3bb0*/  FMUL R185, R7, UR4 ;  /* 0x0000000407b97c20 */ /* 0x000fe20008400000 */
[----:B------:R-:W-:Y:S01]  /*3bc0*/  LEA.HI R2, R2, R71, RZ, 0x1d ;  /* 0x0000004702027211 */ /* 0x000fe200078fe8ff */
[----:B------:R-:W-:Y:S01]  /*3bd0*/  FMUL R8, R8, UR4 ;  /* 0x0000000408087c20 */ /* 0x000fe20008400000 */
[----:B------:R-:W-:Y:S01]  /*3be0*/  LOP3.LUT R170, R170, 0x40, RZ, 0xc0, !PT ;  /* 0x00000040aaaa7812 */ /* 0x000fe200078ec0ff */
[----:B------:R-:W-:Y:S01]  /*3bf0*/  FMUL R183, R9, UR4 ;  /* 0x0000000409b77c20 */ /* 0x000fe20008400000 */
[----:B------:R-:W-:Y:S01]  /*3c00*/  FMUL R10, R10, UR4 ;  /* 0x000000040a0a7c20 */ /* 0x000fe20008400000 */
[----:B------:R-:W-:Y:S01]  /*3c10*/  VIADD R2, R2, UR12 ;  /* 0x0000000c02027c36 */ /* 0x000fe20008000000 */
[C---:B------:R-:W-:Y:S01]  /*3c20*/  LOP3.LUT R71, R170.reuse, 0x2, RZ, 0xfc, !PT ;  /* 0x00000002aa477812 */ /* 0x040fe200078efcff */
[----:B------:R-:W-:Y:S01]  /*3c30*/  FMUL R11, R11, UR4 ;  /* 0x000000040b0b7c20 */ /* 0x000fe20008400000 */
[----:B------:R-:W-:Y:S01]  /*3c40*/  LOP3.LUT R73, R170, 0x3, RZ, 0xfc, !PT ;  /* 0x00000003aa497812 */ /* 0x000fe200078efcff */
[----:B------:R-:W-:Y:S01]  /*3c50*/  FMUL R12, R12, UR4 ;  /* 0x000000040c0c7c20 */ /* 0x000fe20008400000 */
[----:B------:R-:W-:Y:S01]  /*3c60*/  ISETP.GE.AND P2, PT, R2, R71, PT ;  /* 0x000000470200720c */ /* 0x000fe20003f46270 */
[----:B------:R-:W-:Y:S01]  /*3c70*/  FMUL R13, R13, UR4 ;  /* 0x000000040d0d7c20 */ /* 0x000fe20008400000 */
[----:B------:R-:W-:Y:S01]  /*3c80*/  LOP3.LUT R71, R170, 0x4, RZ, 0xfc, !PT ;  /* 0x00000004aa477812 */ /* 0x000fe200078efcff */
[----:B------:R-:W-:Y:S01]  /*3c90*/  FMUL R14, R14, UR4 ;  /* 0x000000040e0e7c20 */ /* 0x000fe20008400000 */
[C---:B------:R-:W-:Y:S01]  /*3ca0*/  ISETP.GE.AND P5, PT, R2.reuse, R73, PT ;  /* 0x000000490200720c */ /* 0x040fe20003fa6270 */
[----:B------:R-:W-:Y:S01]  /*3cb0*/  FMUL R15, R15, UR4 ;  /* 0x000000040f0f7c20 */ /* 0x000fe20008400000 */
[----:B------:R-:W-:Y:S01]  /*3cc0*/  ISETP.GE.AND P4, PT, R2, R71, PT ;  /* 0x000000470200720c */ /* 0x000fe20003f86270 */
[----:B------:R-:W-:Y:S01]  /*3cd0*/  FMUL R16, R16, UR4 ;  /* 0x0000000410107c20 */ /* 0x000fe20008400000 */
[C---:B------:R-:W-:Y:S01]  /*3ce0*/  LOP3.LUT R73, R170.reuse, 0x5, RZ, 0xfc, !PT ;  /* 0x00000005aa497812 */ /* 0x040fe200078efcff */
[----:B------:R-:W-:Y:S01]  /*3cf0*/  FMUL R17, R17, UR4 ;  /* 0x0000000411117c20 */ /* 0x000fe20008400000 */
[----:B------:R-:W-:Y:S01]  /*3d00*/  LOP3.LUT R71, R170, 0x6, RZ, 0xfc, !PT ;  /* 0x00000006aa477812 */ /* 0x000fe200078efcff */
[----:B------:R-:W-:Y:S01]  /*3d10*/  FMUL R18, R18, UR4 ;  /* 0x0000000412127c20 */ /* 0x000fe20008400000 */
[----:B------:R-:W-:Y:S01]  /*3d20*/  LOP3.LUT R7, R170, 0x7, RZ, 0xfc, !PT ;  /* 0x00000007aa077812 */ /* 0x000fe200078efcff */
[----:B------:R-:W-:Y:S01]  /*3d30*/  FMUL R19, R19, UR4 ;  /* 0x0000000413137c20 */ /* 0x000fe20008400000 */
[----:B------:R-:W-:Y:S01]  /*3d40*/  FSEL R186, R6, -INF , P2 ;  /* 0xff80000006ba7808 */ /* 0x000fe20001000000 */
[----:B------:R-:W-:Y:S01]  /*3d50*/  FMUL R20, R20, UR4 ;  /* 0x0000000414147c20 */ /* 0x000fe20008400000 */
[----:B------:R-:W-:Y:S01]  /*3d60*/  FSEL R185, R185, -INF , P5 ;  /* 0xff800000b9b97808 */ /* 0x000fe20002800000 */
[----:B------:R-:W-:Y:S01]  /*3d70*/  FMUL R21, R21, UR4 ;  /* 0x0000000415157c20 */ /* 0x000fe20008400000 */
[----:B------:R-:W-:Y:S01]  /*3d80*/  ISETP.GE.AND P3, PT, R2, R73, PT ;  /* 0x000000490200720c */ /* 0x000fe20003f66270 */
[----:B------:R-:W-:Y:S01]  /*3d90*/  FMUL R22, R22, UR4 ;  /* 0x0000000416167c20 */ /* 0x000fe20008400000 */
[C---:B------:R-:W-:Y:S01]  /*3da0*/  ISETP.GE.AND P2, PT, R2.reuse, R71, PT ;  /* 0x000000470200720c */ /* 0x040fe20003f46270 */
[----:B------:R-:W-:Y:S01]  /*3db0*/  FMUL R23, R23, UR4 ;  /* 0x0000000417177c20 */ /* 0x000fe20008400000 */
[----:B------:R-:W-:Y:S01]  /*3dc0*/  ISETP.GE.AND P5, PT, R2, R7, PT ;  /* 0x000000070200720c */ /* 0x000fe20003fa6270 */
[----:B------:R-:W-:Y:S01]  /*3dd0*/  FMUL R24, R24, UR4 ;  /* 0x0000000418187c20 */ /* 0x000fe20008400000 */
[----:B------:R-:W-:Y:S01]  /*3de0*/  LOP3.LUT R71, R170, 0x8, RZ, 0xfc, !PT ;  /* 0x00000008aa477812 */ /* 0x000fe200078efcff */
[----:B------:R-:W-:Y:S01]  /*3df0*/  FMUL R26, R26, UR4 ;  /* 0x000000041a1a7c20 */ /* 0x000fe20008400000 */
[C---:B------:R-:W-:Y:S01]  /*3e00*/  LOP3.LUT R7, R170.reuse, 0x9, RZ, 0xfc, !PT ;  /* 0x00000009aa077812 */ /* 0x040fe200078efcff */
[----:B------:R-:W-:Y:S01]  /*3e10*/  FMUL R25, R25, UR4 ;  /* 0x0000000419197c20 */ /* 0x000fe20008400000 */
[----:B------:R-:W-:Y:S01]  /*3e20*/  LOP3.LUT R9, R170, 0xa, RZ, 0xfc, !PT ;  /* 0x0000000aaa097812 */ /* 0x000fe200078efcff */
[----:B------:R-:W-:Y:S01]  /*3e30*/  FMUL R27, R27, UR4 ;  /* 0x000000041b1b7c20 */ /* 0x000fe20008400000 */
[----:B------:R-:W-:Y:S01]  /*3e40*/  FSEL R184, R8, -INF , P4 ;  /* 0xff80000008b87808 */ /* 0x000fe20002000000 */
        /* <DEDUP_REMOVED lines=31> */
[C---:B------:R-:W-:Y:S01]  /*4040*/  ISETP.GE.AND P3, PT, R2.reuse, R7, PT ;  /* 0x000000070200720c */ /* 0x040fe20003f66270 */
[----:B------:R-:W-:Y:S01]  /*4050*/  FMUL R213, R67, UR4 ;  /* 0x0000000443d57c20 */ /* 0x000fe20008400000 */
[----:B------:R-:W-:Y:S01]  /*4060*/  ISETP.GE.AND P2, PT, R2, R9, PT ;  /* 0x000000090200720c */ /* 0x000fe20003f46270 */
[----:B------:R-:W0:Y:S01]  /*4070*/  LDC R40, c[0x0][0x3d8] ;  /* 0x0000f600ff287b82 */ /* 0x000e220000000800 */
[C---:B------:R-:W-:Y:S01]  /*4080*/  LOP3.LUT R7, R170.reuse, 0xf, RZ, 0xfc, !PT ;  /* 0x0000000faa077812 */ /* 0x040fe200078efcff */
[----:B------:R-:W-:Y:S01]  /*4090*/  STL [R1+0x1f4], R246 ;  /* 0x0001f4f601007387 */ /* 0x000fe20000100800 */
[----:B------:R-:W-:-:S02]  /*40a0*/  LOP3.LUT R9, R170, 0x10, RZ, 0xfc, !PT ;  /* 0x00000010aa097812 */ /* 0x000fc400078efcff */
[----:B------:R-:W-:Y:S01]  /*40b0*/  FSEL R177, R15, -INF , P5 ;  /* 0xff8000000fb17808 */ /* 0x000fe20002800000 */
[----:B------:R-:W-:Y:S01]  /*40c0*/  FMUL R15, R39, UR4 ;  /* 0x00000004270f7c20 */ /* 0x000fe20008400000 */
[----:B------:R-:W-:Y:S01]  /*40d0*/  FSEL R176, R16, -INF , P4 ;  /* 0xff80000010b07808 */ /* 0x000fe20002000000 */
[----:B------:R-:W-:Y:S01]  /*40e0*/  FMUL R16, R38, UR4 ;  /* 0x0000000426107c20 */ /* 0x000fe20008400000 */
[C---:B------:R-:W-:Y:S01]  /*40f0*/  ISETP.GE.AND P5, PT, R2.reuse, R7, PT ;  /* 0x000000070200720c */ /* 0x040fe20003fa6270 */
[----:B------:R-:W1:Y:S01]  /*4100*/  LDC R38, c[0x0][0x3d8] ;  /* 0x0000f600ff267b82 */ /* 0x000e620000000800 */
[----:B------:R-:W-:Y:S01]  /*4110*/  ISETP.GE.AND P4, PT, R2, R9, PT ;  /* 0x000000090200720c */ /* 0x000fe20003f86270 */
[----:B------:R-:W-:Y:S01]  /*4120*/  STL [R1+0x1f0], R245 ;  /* 0x0001f0f501007387 */ /* 0x000fe20000100800 */
[C---:B------:R-:W-:Y:S02]  /*4130*/  LOP3.LUT R7, R170.reuse, 0x11, RZ, 0xfc, !PT ;  /* 0x00000011aa077812 */ /* 0x040fe400078efcff */
[----:B------:R-:W-:Y:S01]  /*4140*/  LOP3.LUT R9, R170, 0x12, RZ, 0xfc, !PT ;  /* 0x00000012aa097812 */ /* 0x000fe200078efcff */
[----:B------:R-:W-:Y:S01]  /*4150*/  STL [R1+0x1ec], R244 ;  /* 0x0001ecf401007387 */ /* 0x000fe20000100800 */
[----:B------:R-:W-:Y:S01]  /*4160*/  FSEL R173, R17, -INF , P3 ;  /* 0xff80000011ad7808 */ /* 0x000fe20001800000 */
[----:B------:R-:W-:Y:S01]  /*4170*/  FMUL R17, R37, UR4 ;  /* 0x0000000425117c20 */ /* 0x000fe20008400000 */
[----:B------:R-:W-:Y:S01]  /*4180*/  FSEL R172, R18, -INF , P2 ;  /* 0xff80000012ac7808 */ /* 0x000fe20001000000 */
        /* <DEDUP_REMOVED lines=8> */
[----:B------:R-:W2:Y:S01]  /*4210*/  LDC R42, c[0x0][0x3d8] ;  /* 0x0000f600ff2a7b82 */ /* 0x000ea20000000800 */
        /* <DEDUP_REMOVED lines=9> */
[----:B------:R-:W-:Y:S01]  /*42b0*/  STL [R1+0x1e8], R243 ;  /* 0x0001e8f301007387 */ /* 0x000fe20000100800 */
[----:B------:R-:W-:Y:S01]  /*42c0*/  LOP3.LUT R9, R170, 0x16, RZ, 0xfc, !PT ;  /* 0x00000016aa097812 */ /* 0x000fe200078efcff */
[----:B------:R-:W0:Y:S01]  /*42d0*/  LDC R44, c[0x0][0x3d8] ;  /* 0x0000f600ff2c7b82 */ /* 0x000e220000000800 */
[----:B------:R-:W-:Y:S01]  /*42e0*/  FSEL R78, R21, -INF , P3 ;  /* 0xff800000154e7808 */ /* 0x000fe20001800000 */
[----:B------:R-:W-:Y:S01]  /*42f0*/  FMUL R21, R33, UR4 ;  /* 0x0000000421157c20 */ /* 0x000fe20008400000 */
[----:B------:R-:W-:Y:S01]  /*4300*/  FSEL R77, R22, -INF , P2 ;  /* 0xff800000164d7808 */ /* 0x000fe20001000000 */
[----:B------:R-:W-:Y:S01]  /*4310*/  FMUL R22, R32, UR4 ;  /* 0x0000000420167c20 */ /* 0x000fe20008400000 */
[----:B------:R-:W-:Y:S01]  /*4320*/  ISETP.GE.AND P3, PT, R2, R7, PT ;  /* 0x000000070200720c */ /* 0x000fe20003f66270 */
[----:B------:R-:W-:Y:S01]  /*4330*/  FMUL R32, R48, UR4 ;  /* 0x0000000430207c20 */ /* 0x000fe20008400000 */
[----:B------:R-:W-:Y:S01]  /*4340*/  ISETP.GE.AND P2, PT, R2, R9, PT ;  /* 0x000000090200720c */ /* 0x000fe20003f46270 */
[----:B------:R-:W-:Y:S01]  /*4350*/  STL [R1+0x1e4], R242 ;  /* 0x0001e4f201007387 */ /* 0x000fe20000100800 */
[C---:B------:R-:W-:Y:S01]  /*4360*/  LOP3.LUT R7, R170.reuse, 0x17, RZ, 0xfc, !PT ;  /* 0x00000017aa077812 */ /* 0x040fe200078efcff */
[----:B------:R-:W0:Y:S01]  /*4370*/  LDC R37, c[0x0][0x3d8] ;  /* 0x0000f600ff257b82 */ /* 0x000e220000000800 */
        /* <DEDUP_REMOVED lines=23> */
[----:B------:R-:W-:Y:S01]  /*44f0*/  STL [R1+0x1d4], R238 ;  /* 0x0001d4ee01007387 */ /* 0x000fe20000100800 */
[----:B------:R-:W-:-:S02]  /*4500*/  LOP3.LUT R9, R170, 0x1c, RZ, 0xfc, !PT ;  /* 0x0000001caa097812 */ /* 0x000fc400078efcff */
[----:B------:R-:W-:Y:S01]  /*4510*/  FSEL R27, R27, -INF , P5 ;  /* 0xff8000001b1b7808 */ /* 0x000fe20002800000 */
[----:B------:R-:W-:Y:S01]  /*4520*/  STL [R1+0x1d0], R237 ;  /* 0x0001d0ed01007387 */ /* 0x000fe20000100800 */
[----:B------:R-:W-:Y:S02]  /*4530*/  FSEL R26, R26, -INF , P4 ;  /* 0xff8000001a1a7808 */ /* 0x000fe40002000000 */
[C---:B------:R-:W-:Y:S01]  /*4540*/  ISETP.GE.AND P5, PT, R2.reuse, R7, PT ;  /* 0x000000070200720c */ /* 0x040fe20003fa6270 */
[----:B------:R-:W-:Y:S01]  /*4550*/  STL [R1+0x1cc], R236 ;  /* 0x0001ccec01007387 */ /* 0x000fe20000100800 */
[----:B------:R-:W-:Y:S02]  /*4560*/  ISETP.GE.AND P4, PT, R2, R9, PT ;  /* 0x000000090200720c */ /* 0x000fe40003f86270 */
[C---:B------:R-:W-:Y:S01]  /*4570*/  LOP3.LUT R7, R170.reuse, 0x1d, RZ, 0xfc, !PT ;  /* 0x0000001daa077812 */ /* 0x040fe200078efcff */
[----:B------:R0:W-:Y:S01]  /*4580*/  STL [R1+0x1c8], R235 ;  /* 0x0001c8eb01007387 */ /* 0x0001e20000100800 */
        /* <DEDUP_REMOVED lines=43> */
[----:B------:R-:W-:Y:S02]  /*4840*/  FSEL R13, R13, -INF , P3 ;  /* 0xff8000000d0d7808 */ /* 0x000fe40001800000 */
[----:B------:R-:W-:-:S02]  /*4850*/  FSEL R12, R12, -INF , P2 ;  /* 0xff8000000c0c7808 */ /* 0x000fc40001000000 */
[CC--:B------:R-:W-:Y:S02]  /*4860*/  ISETP.GE.AND P3, PT, R2.reuse, R170.reuse, PT ;  /* 0x000000aa0200720c */ /* 0x0c0fe40003f66270 */
[----:B------:R-:W-:Y:S02]  /*4870*/  ISETP.GT.AND P2, PT, R2, R170, PT ;  /* 0x000000aa0200720c */ /* 0x000fe40003f44270 */
[----:B------:R-:W-:Y:S02]  /*4880*/  FSEL R11, R4, -INF , P3 ;  /* 0xff800000040b7808 */ /* 0x000fe40001800000 */
[----:B------:R-:W-:Y:S02]  /*4890*/  FSEL R10, R10, -INF , P2 ;  /* 0xff8000000a0a7808 */ /* 0x000fe40001000000 */
[----:B------:R-:W-:Y:S02]  /*48a0*/  LOP3.LUT R7, R170, 0x27, RZ, 0xfc, !PT ;  /* 0x00000027aa077812 */ /* 0x000fe400078efcff */
[----:B------:R-:W-:-:S02]  /*48b0*/  FMNMX3 R4, R11, R10, R186, !PT ;  /* 0x0000000a0b047276 */ /* 0x000fc400078000ba */
[----:B------:R-:W-:Y:S02]  /*48c0*/  LOP3.LUT R9, R170, 0x28, RZ, 0xfc, !PT ;  /* 0x00000028aa097812 */ /* 0x000fe400078efcff */
[----:B------:R-:W-:Y:S02]  /*48d0*/  FMNMX3 R4, R4, R185, R184, !PT ;  /* 0x000000b904047276 */ /* 0x000fe400078000b8 */
[----:B------:R-:W-:Y:S02]  /*48e0*/  FSEL R15, R15, -INF , P5 ;  /* 0xff8000000f0f7808 */ /* 0x000fe40002800000 */
[----:B------:R-:W-:Y:S02]  /*48f0*/  FMNMX3 R4, R4, R183, R182, !PT ;  /* 0x000000b704047276 */ /* 0x000fe400078000b6 */
[----:B------:R-:W-:Y:S02]  /*4900*/  ISETP.GE.AND P5, PT, R2, R7, PT ;  /* 0x000000070200720c */ /* 0x000fe40003fa6270 */
[----:B------:R-:W-:-:S02]  /*4910*/  LOP3.LUT R7, R170, 0x29, RZ, 0xfc, !PT ;  /* 0x00000029aa077812 */ /* 0x000fc400078efcff */
[----:B------:R-:W-:Y:S02]  /*4920*/  FSEL R14, R14, -INF , P4 ;  /* 0xff8000000e0e7808 */ /* 0x000fe40002000000 */
[----:B------:R-:W-:Y:S01]  /*4930*/  ISETP.GE.AND P4, PT, R2, R9, PT ;  /* 0x000000090200720c */ /* 0x000fe20003f86270 */
[----:B------:R-:W-:Y:S01]  /*4940*/  FMUL R9, R43, UR4 ;  /* 0x000000042b097c20 */ /* 0x000fe20008400000 */
[----:B------:R-:W-:Y:S01]  /*4950*/  LOP3.LUT R5, R170, 0x2a, RZ, 0xfc, !PT ;  /* 0x0000002aaa057812 */ /* 0x000fe200078efcff */
[----:B------:R-:W-:Y:S01]  /*4960*/  FMUL R43, R52, UR4 ;  /* 0x00000004342b7c20 */ /* 0x000fe20008400000 */
[----:B------:R-:W-:Y:S02]  /*4970*/  FMNMX3 R4, R4, R181, R180, !PT ;  /* 0x000000b504047276 */ /* 0x000fe400078000b4 */
[----:B------:R-:W-:Y:S02]  /*4980*/  ISETP.GE.AND P3, PT, R2, R7, PT ;  /* 0x000000070200720c */ /* 0x000fe40003f66270 */
[----:B------:R-:W-:-:S02]  /*4990*/  LOP3.LUT R7, R170, 0x2b, RZ, 0xfc, !PT ;  /* 0x0000002baa077812 */ /* 0x000fc400078efcff */
[----:B------:R-:W-:Y:S02]  /*49a0*/  ISETP.GE.AND P2, PT, R2, R5, PT ;  /* 0x000000050200720c */ /* 0x000fe40003f46270 */
[----:B------:R-:W-:Y:S02]  /*49b0*/  FMNMX3 R4, R4, R179, R178, !PT ;  /* 0x000000b304047276 */ /* 0x000fe400078000b2 */
[----:B------:R-:W-:Y:S02]  /*49c0*/  LOP3.LUT R5, R170, 0x2c, RZ, 0xfc, !PT ;  /* 0x0000002caa057812 */ /* 0x000fe400078efcff */
[----:B------:R-:W-:Y:S02]  /*49d0*/  FSEL R9, R9, -INF , P5 ;  /* 0xff80000009097808 */ /* 0x000fe40002800000 */
[----:B------:R-:W-:Y:S01]  /*49e0*/  ISETP.GE.AND P5, PT, R2, R7, PT ;  /* 0x000000070200720c */ /* 0x000fe20003fa6270 */
[----:B------:R-:W-:Y:S01]  /*49f0*/  FMUL R7, R45, UR4 ;  /* 0x000000042d077c20 */ /* 0x000fe20008400000 */
[----:B------:R-:W-:-:S02]  /*4a00*/  FSEL R8, R8, -INF , P4 ;  /* 0xff80000008087808 */ /* 0x000fc40002000000 */
[----:B------:R-:W-:Y:S02]  /*4a10*/  FMNMX3 R4, R4, R177, R176, !PT ;  /* 0x000000b104047276 */ /* 0x000fe400078000b0 */
[----:B------:R-:W-:Y:S02]  /*4a20*/  ISETP.GE.AND P4, PT, R2, R5, PT ;  /* 0x000000050200720c */ /* 0x000fe40003f86270 */
[----:B------:R-:W-:Y:S02]  /*4a30*/  LOP3.LUT R5, R170, 0x2d, RZ, 0xfc, !PT ;  /* 0x0000002daa057812 */ /* 0x000fe400078efcff */
[----:B------:R-:W-:Y:S02]  /*4a40*/  FMNMX3 R4, R4, R173, R172, !PT ;  /* 0x000000ad04047276 */ /* 0x000fe400078000ac */
[----:B------:R-:W-:Y:S02]  /*4a50*/  FSEL R7, R7, -INF , P3 ;  /* 0xff80000007077808 */ /* 0x000fe40001800000 */
[----:B------:R-:W-:-:S02]  /*4a60*/  ISETP.GE.AND P3, PT, R2, R5, PT ;  /* 0x000000050200720c */ /* 0x000fc40003f66270 */
[----:B------:R-:W-:Y:S02]  /*4a70*/  LOP3.LUT R5, R170, 0x2e, RZ, 0xfc, !PT ;  /* 0x0000002eaa057812 */ /* 0x000fe400078efcff */
[----:B------:R-:W-:Y:S02]  /*4a80*/  FMNMX3 R4, R4, R171, R79, !PT ;  /* 0x000000ab04047276 */ /* 0x000fe4000780004f */
[----:B------:R-:W-:Y:S02]  /*4a90*/  FSEL R29, R29, -INF , P2 ;  /* 0xff8000001d1d7808 */ /* 0x000fe40001000000 */
[----:B------:R-:W-:Y:S02]  /*4aa0*/  ISETP.GE.AND P2, PT, R2, R5, PT ;  /* 0x000000050200720c */ /* 0x000fe40003f46270 */
[----:B------:R-:W-:Y:S02]  /*4ab0*/  LOP3.LUT R5, R170, 0x2f, RZ, 0xfc, !PT ;  /* 0x0000002faa057812 */ /* 0x000fe400078efcff */
[----:B------:R-:W-:-:S02]  /*4ac0*/  FMNMX3 R4, R4, R78, R77, !PT ;  /* 0x0000004e04047276 */ /* 0x000fc4000780004d */
[----:B------:R-:W-:Y:S02]  /*4ad0*/  FSEL R30, R30, -INF , P5 ;  /* 0xff8000001e1e7808 */ /* 0x000fe40002800000 */
[----:B------:R-:W-:Y:S02]  /*4ae0*/  ISETP.GE.AND P5, PT, R2, R5, PT ;  /* 0x000000050200720c */ /* 0x000fe40003fa6270 */
[----:B------:R-:W-:Y:S02]  /*4af0*/  FMNMX3 R4, R4, R76, R75, !PT ;  /* 0x0000004c04047276 */ /* 0x000fe4000780004b */
[----:B------:R-:W-:Y:S02]  /*4b00*/  LOP3.LUT R5, R170, 0x30, RZ, 0xfc, !PT ;  /* 0x00000030aa057812 */ /* 0x000fe400078efcff */
[----:B------:R-:W-:Y:S02]  /*4b10*/  FSEL R32, R32, -INF , P4 ;  /* 0xff80000020207808 */ /* 0x000fe40002000000 */
[----:B------:R-:W-:-:S02]  /*4b20*/  FMNMX3 R4, R4, R74, R73, !PT ;  /* 0x0000004a04047276 */ /* 0x000fc40007800049 */
[----:B------:R-:W-:Y:S02]  /*4b30*/  ISETP.GE.AND P4, PT, R2, R5, PT ;  /* 0x000000050200720c */ /* 0x000fe40003f86270 */
[----:B------:R-:W-:Y:S02]  /*4b40*/  LOP3.LUT R5, R170, 0x31, RZ, 0xfc, !PT ;  /* 0x00000031aa057812 */ /* 0x000fe400078efcff */
[----:B------:R-:W-:Y:S02]  /*4b50*/  FMNMX3 R4, R4, R27, R26, !PT ;  /* 0x0000001b04047276 */ /* 0x000fe4000780001a */
[----:B------:R-:W-:Y:S02]  /*4b60*/  FSEL R34, R34, -INF , P3 ;  /* 0xff80000022227808 */ /* 0x000fe40001800000 */
[----:B------:R-:W-:Y:S02]  /*4b70*/  ISETP.GE.AND P3, PT, R2, R5, PT ;  /* 0x000000050200720c */ /* 0x000fe40003f66270 */
[----:B------:R-:W-:-:S02]  /*4b80*/  LOP3.LUT R5, R170, 0x32, RZ, 0xfc, !PT ;  /* 0x00000032aa057812 */ /* 0x000fc400078efcff */
[----:B------:R-:W-:Y:S02]  /*4b90*/  FMNMX3 R4, R4, R25, R24, !PT ;  /* 0x0000001904047276 */ /* 0x000fe40007800018 */
[----:B------:R-:W-:Y:S02]  /*4ba0*/  FSEL R35, R35, -INF , P2 ;  /* 0xff80000023237808 */ /* 0x000fe40001000000 */
[----:B------:R-:W-:Y:S02]  /*4bb0*/  ISETP.GE.AND P2, PT, R2, R5, PT ;  /* 0x000000050200720c */ /* 0x000fe40003f46270 */
[----:B------:R-:W-:Y:S02]  /*4bc0*/  LOP3.LUT R5, R170, 0x33, RZ, 0xfc, !PT ;  /* 0x00000033aa057812 */ /* 0x000fe400078efcff */
[----:B------:R-:W-:Y:S02]  /*4bd0*/  FMNMX3 R4, R4, R23, R22, !PT ;  /* 0x0000001704047276 */ /* 0x000fe40007800016 */
[----:B------:R-:W-:-:S02]  /*4be0*/  FSEL R36, R36, -INF , P5 ;  /* 0xff80000024247808 */ /* 0x000fc40002800000 */
[----:B------:R-:W-:Y:S02]  /*4bf0*/  ISETP.GE.AND P5, PT, R2, R5, PT ;  /* 0x000000050200720c */ /* 0x000fe40003fa6270 */
[----:B------:R-:W-:Y:S02]  /*4c00*/  FMNMX3 R4, R4, R21, R20, !PT ;  /* 0x0000001504047276 */ /* 0x000fe40007800014 */
[----:B------:R-:W-:Y:S02]  /*4c10*/  LOP3.LUT R5, R170, 0x34, RZ, 0xfc, !PT ;  /* 0x00000034aa057812 */ /* 0x000fe400078efcff */
[----:B------:R-:W-:Y:S02]  /*4c20*/  FSEL R43, R43, -INF , P4 ;  /* 0xff8000002b2b7808 */ /* 0x000fe40002000000 */
[----:B------:R-:W-:Y:S02]  /*4c30*/  FMNMX3 R4, R4, R19, R18, !PT ;  /* 0x0000001304047276 */ /* 0x000fe40007800012 */
        /* <DEDUP_REMOVED lines=9> */
[----:B------:R-:W-:Y:S02]  /*4cd0*/  LOP3.LUT R5, R170, 0x37, RZ, 0xfc, !PT ;  /* 0x00000037aa057812 */ /* 0x000fe400078efcff */
[----:B------:R-:W-:Y:S02]  /*4ce0*/  FMNMX3 R4, R4, R13, R12, !PT ;  /* 0x0000000d04047276 */ /* 0x000fe4000780000c */
[----:B------:R-:W-:Y:S02]  /*4cf0*/  FSEL R54, R54, -INF , P5 ;  /* 0xff80000036367808 */ /* 0x000fe40002800000 */
[----:B------:R-:W-:-:S02]  /*4d00*/  ISETP.GE.AND P5, PT, R2, R5, PT ;  /* 0x000000050200720c */ /* 0x000fc40003fa6270 */
[----:B------:R-:W-:Y:S02]  /*4d10*/  FMNMX3 R4, R4, R9, R8, !PT ;  /* 0x0000000904047276 */ /* 0x000fe40007800008 */
[----:B------:R-:W-:Y:S02]  /*4d20*/  LOP3.LUT R5, R170, 0x38, RZ, 0xfc, !PT ;  /* 0x00000038aa057812 */ /* 0x000fe400078efcff */
[----:B------:R-:W-:Y:S02]  /*4d30*/  FSEL R56, R56, -INF , P4 ;  /* 0xff80000038387808 */ /* 0x000fe40002000000 */
[----:B------:R-:W-:Y:S01]  /*4d40*/  FMNMX3 R31, R4, R7, R29, !PT ;  /* 0x00000007041f7276 */ /* 0x000fe2000780001d */
[----:B------:R-:W-:Y:S01]  /*4d50*/  FMUL R4, R64, UR4 ;  /* 0x0000000440047c20 */ /* 0x000fe20008400000 */
[----:B------:R-:W-:Y:S01]  /*4d60*/  ISETP.GE.AND P4, PT, R2, R5, PT ;  /* 0x000000050200720c */ /* 0x000fe20003f86270 */
[----:B------:R-:W-:Y:S01]  /*4d70*/  USHF.R.S32.HI UR4, URZ, 0x1f, UR10 ;  /* 0x0000001fff047899 */ /* 0x000fe2000801140a */
        /* <DEDUP_REMOVED lines=8> */
[----:B------:R-:W-:Y:S02]  /*4e00*/  LOP3.LUT R5, R170, 0x3b, RZ, 0xfc, !PT ;  /* 0x0000003baa057812 */ /* 0x000fe400078efcff */
[----:B------:R-:W-:Y:S02]  /*4e10*/  FMNMX3 R31, R31, R36, R43, !PT ;  /* 0x000000241f1f7276 */ /* 0x000fe4000780002b */
[----:B------:R-:W-:Y:S02]  /*4e20*/  FSEL R188, R59, -INF , P5 ;  /* 0xff8000003bbc7808 */ /* 0x000fe40002800000 */
[----:B------:R-:W-:Y:S02]  /*4e30*/  ISETP.GE.AND P5, PT, R2, R5, PT ;  /* 0x000000050200720c */ /* 0x000fe40003fa6270 */
[----:B------:R-:W-:-:S02]  /*4e40*/  FMNMX3 R31, R31, R46, R51, !PT ;  /* 0x0000002e1f1f7276 */ /* 0x000fc40007800033 */
[----:B------:R-:W-:Y:S02]  /*4e50*/  LOP3.LUT R5, R170, 0x3c, RZ, 0xfc, !PT ;  /* 0x0000003caa057812 */ /* 0x000fe400078efcff */
[----:B------:R-:W-:Y:S02]  /*4e60*/  FSEL R189, R60, -INF , P4 ;  /* 0xff8000003cbd7808 */ /* 0x000fe40002000000 */
[----:B------:R-:W-:Y:S02]  /*4e70*/  FMNMX3 R31, R31, R54, R56, !PT ;  /* 0x000000361f1f7276 */ /* 0x000fe40007800038 */
[----:B------:R-:W-:Y:S02]  /*4e80*/  ISETP.GE.AND P4, PT, R2, R5, PT ;  /* 0x000000050200720c */ /* 0x000fe40003f86270 */
[----:B------:R-:W-:Y:S02]  /*4e90*/  LOP3.LUT R5, R170, 0x3d, RZ, 0xfc, !PT ;  /* 0x0000003daa057812 */ /* 0x000fe400078efcff */
[----:B------:R-:W-:-:S02]  /*4ea0*/  FMNMX3 R31, R31, R58, R187, !PT ;  /* 0x0000003a1f1f7276 */ /* 0x000fc400078000bb */
[----:B------:R-:W-:Y:S02]  /*4eb0*/  FSEL R190, R61, -INF , P3 ;  /* 0xff8000003dbe7808 */ /* 0x000fe40001800000 */
[----:B------:R-:W-:Y:S02]  /*4ec0*/  ISETP.GE.AND P3, PT, R2, R5, PT ;  /* 0x000000050200720c */ /* 0x000fe40003f66270 */
[----:B------:R-:W-:Y:S02]  /*4ed0*/  LOP3.LUT R5, R170, 0x3e, RZ, 0xfc, !PT ;  /* 0x0000003eaa057812 */ /* 0x000fe400078efcff */
[----:B------:R-:W-:Y:S02]  /*4ee0*/  FSEL R191, R62, -INF , P2 ;  /* 0xff8000003ebf7808 */ /* 0x000fe40001000000 */
[----:B------:R-:W-:Y:S02]  /*4ef0*/  FMNMX3 R31, R31, R188, R189, !PT ;  /* 0x000000bc1f1f7276 */ /* 0x000fe400078000bd */
[----:B------:R-:W-:-:S02]  /*4f00*/  ISETP.GE.AND P2, PT, R2, R5, PT ;  /* 0x000000050200720c */ /* 0x000fc40003f46270 */
[----:B------:R-:W-:Y:S02]  /*4f10*/  LOP3.LUT R5, R170, 0x3f, RZ, 0xfc, !PT ;  /* 0x0000003faa057812 */ /* 0x000fe400078efcff */
[----:B------:R-:W-:Y:S02]  /*4f20*/  FSEL R64, R63, -INF , P5 ;  /* 0xff8000003f407808 */ /* 0x000fe40002800000 */
[----:B------:R-:W-:Y:S02]  /*4f30*/  FSEL R66, R4, -INF , P4 ;  /* 0xff80000004427808 */ /* 0x000fe40002000000 */
[----:B------:R-:W-:Y:S02]  /*4f40*/  FMNMX3 R31, R31, R190, R191, !PT ;  /* 0x000000be1f1f7276 */ /* 0x000fe400078000bf */
[----:B------:R-:W-:Y:S02]  /*4f50*/  ISETP.GE.AND P5, PT, R2, R5, PT ;  /* 0x000000050200720c */ /* 0x000fe40003fa6270 */
[----:B------:R-:W-:-:S02]  /*4f60*/  FSEL R67, R65, -INF , P3 ;  /* 0xff80000041437808 */ /* 0x000fc40001800000 */
[----:B------:R-:W-:Y:S02]  /*4f70*/  FSEL R212, R212, -INF , P2 ;  /* 0xff800000d4d47808 */ /* 0x000fe40001000000 */
[----:B------:R-:W-:Y:S02]  /*4f80*/  FMNMX3 R31, R31, R64, R66, !PT ;  /* 0x000000401f1f7276 */ /* 0x000fe40007800042 */
[----:B------:R-:W-:Y:S02]  /*4f90*/  FSEL R213, R213, -INF , P5 ;  /* 0xff800000d5d57808 */ /* 0x000fe40002800000 */
[----:B------:R-:W-:Y:S02]  /*4fa0*/  FMNMX3 R4, R31, R67, R212, !PT ;  /* 0x000000431f047276 */ /* 0x000fe400078000d4 */
[----:B------:R-:W-:Y:S02]  /*4fb0*/  SHF.R.U32.HI R28, RZ, 0x2, R70 ;  /* 0x00000002ff1c7819 */ /* 0x000fe40000011646 */
[----:B------:R-:W-:-:S02]  /*4fc0*/  FMNMX R6, R213, R4, !PT ;  /* 0x00000004d5067209 */ /* 0x000fc40007800000 */
[----:B------:R-:W-:Y:S01]  /*4fd0*/  LOP3.LUT R28, R28, 0x38, RZ, 0xc0, !PT ;  /* 0x000000381c1c7812 */ /* 0x000fe200078ec0ff */
[----:B------:R-:W1:Y:S01]  /*4fe0*/  LDC.64 R4, c[0x0][0x390] ;  /* 0x0000e400ff047b82 */ /* 0x000e620000000a00 */
[----:B------:R-:W-:Y:S01]  /*4ff0*/  LOP3.LUT P6, RZ, R70, 0xff, RZ, 0xc0, !PT ;  /* 0x000000ff46ff7812 */ /* 0x000fe200078cc0ff */
[----:B------:R-:W1:Y:S01]  /*5000*/  SHFL.BFLY PT, R31, R6, 0x10, 0x1f ;  /* 0x0e001f00061f7f89 */ /* 0x000e6200000e0000 */
[----:B------:R-:W-:Y:S02]  /*5010*/  LOP3.LUT R214, R28, 0x1f, R70, 0xf8, !PT ;  /* 0x0000001f1cd67812 */ /* 0x000fe400078ef846 */
[----:B----4-:R-:W-:Y:S02]  /*5020*/  PRMT R250, RZ, 0x7610, R250 ;  /* 0x00007610fffa7816 */ /* 0x010fe400000000fa */
[----:B0-----:R-:W-:Y:S01]  /*5030*/  PRMT R235, RZ, 0x7610, R235 ;  /* 0x00007610ffeb7816 */ /* 0x001fe200000000eb */
[----:B------:R-:W-:Y:S01]  /*5040*/  IMAD.SHL.U32 R214, R214, 0x10, RZ ;  /* 0x00000010d6d67824 */ /* 0x000fe200078e00ff */
[----:B------:R-:W-:-:S02]  /*5050*/  PRMT R33, RZ, 0x7610, R33 ;  /* 0x00007610ff217816 */ /* 0x000fc40000000021 */
[----:B------:R-:W-:Y:S02]  /*5060*/  PRMT R45, RZ, 0x7610, R45 ;  /* 0x00007610ff2d7816 */ /* 0x000fe4000000002d */
[----:B------:R-:W-:Y:S01]  /*5070*/  PRMT R62, RZ, 0x7610, R62 ;  /* 0x00007610ff3e7816 */ /* 0x000fe2000000003e */
[----:B------:R-:W0:Y:S01]  /*5080*/  @!P6 SYNCS.CCTL.IV [UR13+0xc000] ;  /* 0x00c00000ff00e9b1 */ /* 0x000e22000800000d */
[----:B------:R-:W-:Y:S01]  /*5090*/  NOP ;  /* 0x0000000000007918 */ /* 0x000fe20000000000 */
[----:B-1----:R-:W-:Y:S02]  /*50a0*/  IADD3 R72, P2, P3, R69, UR10, R4 ;  /* 0x0000000a45487c10 */ /* 0x002fe4000fb5e004 */
[----:B------:R-:W-:Y:S02]  /*50b0*/  FMNMX3 R118, R6, -INF , R31, !PT ;  /* 0xff80000006767876 */ /* 0x000fe4000780001f */
[----:B------:R-:W-:Y:S02]  /*50c0*/  SHF.R.U32.HI R31, RZ, 0x1, R70 ;  /* 0x00000001ff1f7819 */ /* 0x000fe40000011646 */
[----:B------:R-:W-:Y:S01]  /*50d0*/  LOP3.LUT R6, R214, 0x1b0, RZ, 0xc0, !PT ;  /* 0x000001b0d6067812 */ /* 0x000fe200078ec0ff */
[----:B------:R-:W-:Y:S01]  /*50e0*/  FADD R28, -R118, -INF ;  /* 0xff800000761c7421 */ /* 0x000fe20000000100 */
[----:B------:R-:W-:-:S02]  /*50f0*/  SHF.R.S32.HI R4, RZ, 0x1f, R69 ;  /* 0x0000001fff047819 */ /* 0x000fc40000011445 */
[----:B------:R-:W-:Y:S01]  /*5100*/  LOP3.LUT R6, R6, 0x40, R31, 0xf8, !PT ;  /* 0x0000004006067812 */ /* 0x000fe200078ef81f */
[----:B------:R-:W-:Y:S01]  /*5110*/  FMUL R28, R28, 1.4426950216293334961 ;  /* 0x3fb8aa3b1c1c7820 */ /* 0x000fe20000400000 */
[----:B---3--:R-:W-:Y:S01]  /*5120*/  IMAD R31, R68, UR5, RZ ;  /* 0x00000005441f7c24 */ /* 0x008fe2000f8e02ff */
[----:B------:R-:W-:Y:S02]  /*5130*/  IADD3.X R4, PT, PT, R4, UR4, R5, P2, P3 ;  /* 0x0000000404047c10 */ /* 0x000fe400097e6405 */
[----:B------:R1:W0:Y:S01]  /*5140*/  MUFU.EX2 R80, R28 ;  /* 0x0000001c00507308 */ /* 0x0002220000000800 */
[----:B------:R-:W-:Y:S01]  /*5150*/  VIADD R6, R6, UR13 ;  /* 0x0000000d06067c36 */ /* 0x000fe20008000000 */
[C---:B------:R-:W-:Y:S01]  /*5160*/  IADD3 R70, P2, PT, R31.reuse, R72, RZ ;  /* 0x000000481f467210 */ /* 0x040fe20007f5e0ff */
[----:B------:R-:W-:Y:S02]  /*5170*/  IMAD R5, R38, 0x2, R31 ;  /* 0x0000000226057824 */ /* 0x000fe400078e021f */
[----:B------:R-:W3:Y:S01]  /*5180*/  LDC R38, c[0x0][0x3d8] ;  /* 0x0000f600ff267b82 */ /* 0x000ee20000000800 */
[----:B------:R-:W-:Y:S01]  /*5190*/  LEA.HI.X.SX32 R71, R31, R4, 0x1, P2 ;  /* 0x000000041f477211 */ /* 0x000fe200010f0eff */
[----:B------:R-:W-:Y:S01]  /*51a0*/  IMAD R31, R40, 0x2, R5 ;  /* 0x00000002281f7824 */ /* 0x000fe200078e0205 */
[----:B------:R-:W-:-:S04]  /*51b0*/  IADD3 R68, P2, PT, R5, R72, RZ ;  /* 0x0000004805447210 */ /* 0x000fc80007f5e0ff */
[----:B------:R-:W-:Y:S01]  /*51c0*/  LEA.HI.X.SX32 R69, R5, R4, 0x1, P2 ;  /* 0x0000000405457211 */ /* 0x000fe200010f0eff */
[----:B-1----:R-:W1:Y:S01]  /*51d0*/  LDC R28, c[0x0][0x3d8] ;  /* 0x0000f600ff1c7b82 */ /* 0x002e620000000800 */
[----:B0-----:R0:W-:Y:S07]  /*51e0*/  STSM.16.M88 [R6+0x8000], R80 ;  /* 0x0080005006007844 */ /* 0x0011ee0000000000 */
[----:B------:R-:W-:Y:S01]  /*51f0*/  BAR.SYNC.DEFER_BLOCKING 0x0 ;  /* 0x0000000000007b1d */ /* 0x000fe20000010000 */
[----:B------:R-:W-:Y:S01]  /*5200*/  IADD3 R222, P2, PT, R31, R72, RZ ;  /* 0x000000481fde7210 */ /* 0x000fe20007f5e0ff */
[----:B--2---:R-:W-:-:S03]  /*5210*/  IMAD R5, R42, 0x2, R31 ;  /* 0x000000022a057824 */ /* 0x004fc600078e021f */
[----:B------:R-:W-:-:S03]  /*5220*/  LEA.HI.X.SX32 R223, R31, R4, 0x1, P2 ;  /* 0x000000041fdf7211 */ /* 0x000fc600010f0eff */
[----:B0-----:R-:W0:Y:S01]  /*5230*/  LDC R6, c[0x0][0x3d8] ;  /* 0x0000f600ff067b82 */ /* 0x001e220000000800 */
[----:B------:R-:W-:-:S04]  /*5240*/  IADD3 R220, P2, PT, R5, R72, RZ ;  /* 0x0000004805dc7210 */ /* 0x000fc80007f5e0ff */
[----:B------:R-:W-:-:S03]  /*5250*/  LEA.HI.X.SX32 R221, R5, R4, 0x1, P2 ;  /* 0x0000000405dd7211 */ /* 0x000fc600010f0eff */
[----:B------:R-:W2:Y:S08]  /*5260*/  LDC R40, c[0x0][0x3d8] ;  /* 0x0000f600ff287b82 */ /* 0x000eb00000000800 */
[----:B------:R-:W4:Y:S01]  /*5270*/  LDC R42, c[0x0][0x3d8] ;  /* 0x0000f600ff2a7b82 */ /* 0x000f220000000800 */
[----:B------:R-:W4:Y:S04]  /*5280*/  @P0 LDG.E.U8 R250, desc[UR32][R222.64] ;  /* 0x00000020defa0981 */ /* 0x000f28000c1e1100 */
[----:B------:R-:W4:Y:S04]  /*5290*/  @P0 LDG.E.U8 R235, desc[UR32][R220.64] ;  /* 0x00000020dceb0981 */ /* 0x000f28000c1e1100 */
[----:B------:R-:W4:Y:S01]  /*52a0*/  @P0 LDG.E.U8 R33, desc[UR32][R68.64] ;  /* 0x0000002044210981 */ /* 0x000f22000c1e1100 */
[----:B------:R-:W-:-:S02]  /*52b0*/  IMAD R31, R44, 0x2, R5 ;  /* 0x000000022c1f7824 */ /* 0x000fc400078e0205 */
[----:B------:R-:W4:Y:S01]  /*52c0*/  LDC R44, c[0x0][0x3d8] ;  /* 0x0000f600ff2c7b82 */ /* 0x000f220000000800 */
[----:B------:R-:W-:Y:S01]  /*52d0*/  STL [R1+0x214], R70 ;  /* 0x0002144601007387 */ /* 0x000fe20000100800 */
[----:B-1----:R-:W-:Y:S01]  /*52e0*/  IMAD R5, R28, 0x2, R31 ;  /* 0x000000021c057824 */ /* 0x002fe200078e021f */
[C---:B------:R-:W-:Y:S02]  /*52f0*/  IADD3 R218, P3, PT, R31.reuse, R72, RZ ;  /* 0x000000481fda7210 */ /* 0x040fe40007f7e0ff */
[----:B------:R-:W-:Y:S01]  /*5300*/  PRMT R63, RZ, 0x7610, R63 ;  /* 0x00007610ff3f7816 */ /* 0x000fe2000000003f */
[----:B------:R-:W4:Y:S01]  /*5310*/  @P0 LDG.E.U8 R62, desc[UR32][R70.64] ;  /* 0x00000020463e0981 */ /* 0x000f22000c1e1100 */
[----:B------:R-:W-:Y:S01]  /*5320*/  LEA.HI.X.SX32 R219, R31, R4, 0x1, P3 ;  /* 0x000000041fdb7211 */ /* 0x000fe200018f0eff */
[----:B0-----:R-:W-:Y:S01]  /*5330*/  IMAD R31, R6, 0x2, R5 ;  /* 0x00000002061f7824 */ /* 0x001fe200078e0205 */
[C---:B------:R-:W-:Y:S01]  /*5340*/  IADD3 R210, P2, PT, R5.reuse, R72, RZ ;  /* 0x0000004805d27210 */ /* 0x040fe20007f5e0ff */
[----:B------:R-:W0:Y:S01]  /*5350*/  LDC R28, c[0x0][0x3d8] ;  /* 0x0000f600ff1c7b82 */ /* 0x000e220000000800 */
[----:B------:R-:W-:Y:S02]  /*5360*/  STL [R1+0x210], R71 ;  /* 0x0002104701007387 */ /* 0x000fe40000100800 */
[----:B------:R-:W-:Y:S01]  /*5370*/  LEA.HI.X.SX32 R211, R5, R4, 0x1, P2 ;  /* 0x0000000405d37211 */ /* 0x000fe200010f0eff */
[----:B---3--:R-:W-:Y:S01]  /*5380*/  IMAD R5, R38, 0x2, R31 ;  /* 0x0000000226057824 */ /* 0x008fe200078e021f */
[C---:B------:R-:W-:Y:S01]  /*5390*/  IADD3 R208, P2, PT, R31.reuse, R72, RZ ;  /* 0x000000481fd07210 */ /* 0x040fe20007f5e0ff */
[----:B------:R-:W-:Y:S02]  /*53a0*/  STL [R1+0x220], R68 ;  /* 0x0002204401007387 */ /* 0x000fe40000100800 */
[----:B------:R-:W1:Y:S01]  /*53b0*/  LDC R6, c[0x0][0x3d8] ;  /* 0x0000f600ff067b82 */ /* 0x000e620000000800 */
[----:B------:R-:W-:Y:S01]  /*53c0*/  LEA.HI.X.SX32 R209, R31, R4, 0x1, P2 ;  /* 0x000000041fd17211 */ /* 0x000fe200010f0eff */
[----:B--2---:R-:W-:Y:S01]  /*53d0*/  IMAD R31, R40, 0x2, R5 ;  /* 0x00000002281f7824 */ /* 0x004fe200078e0205 */
[C---:B------:R-:W-:Y:S01]  /*53e0*/  IADD3 R206, P2, PT, R5.reuse, R72, RZ ;  /* 0x0000004805ce7210 */ /* 0x040fe20007f5e0ff */
[----:B------:R-:W2:Y:S03]  /*53f0*/  @P0 LDG.E.U8 R63, desc[UR32][R218.64] ;  /* 0x00000020da3f0981 */ /* 0x000ea6000c1e1100 */
[----:B------:R-:W-:Y:S01]  /*5400*/  LEA.HI.X.SX32 R207, R5, R4, 0x1, P2 ;  /* 0x0000000405cf7211 */ /* 0x000fe200010f0eff */
[----:B----4-:R-:W-:Y:S01]  /*5410*/  IMAD R5, R42, 0x2, R31 ;  /* 0x000000022a057824 */ /* 0x010fe200078e021f */
[C---:B------:R-:W-:Y:S01]  /*5420*/  IADD3 R204, P2, PT, R31.reuse, R72, RZ ;  /* 0x000000481fcc7210 */ /* 0x040fe20007f5e0ff */
[----:B------:R-:W-:Y:S01]  /*5430*/  STL [R1+0x218], R69 ;  /* 0x0002184501007387 */ /* 0x000fe20000100800 */
[----:B------:R-:W3:Y:S02]  /*5440*/  LDC R38, c[0x0][0x3d8] ;  /* 0x0000f600ff267b82 */ /* 0x000ee40000000800 */
[----:B------:R-:W-:-:S02]  /*5450*/  LEA.HI.X.SX32 R205, R31, R4, 0x1, P2 ;  /* 0x000000041fcd7211 */ /* 0x000fc400010f0eff */
[----:B------:R-:W-:Y:S01]  /*5460*/  IADD3 R202, P2, PT, R5, R72, RZ ;  /* 0x0000004805ca7210 */ /* 0x000fe20007f5e0ff */
[----:B------:R-:W-:-:S03]  /*5470*/  IMAD R31, R44, 0x2, R5 ;  /* 0x000000022c1f7824 */ /* 0x000fc600078e0205 */
[----:B------:R-:W-:Y:S02]  /*5480*/  LEA.HI.X.SX32 R203, R5, R4, 0x1, P2 ;  /* 0x0000000405cb7211 */ /* 0x000fe400010f0eff */
[----:B------:R-:W4:Y:S01]  /*5490*/  LDC R5, c[0x0][0x3d8] ;  /* 0x0000f600ff057b82 */ /* 0x000f220000000800 */
[----:B------:R-:W-:-:S04]  /*54a0*/  IADD3 R200, P2, PT, R31, R72, RZ ;  /* 0x000000481fc87210 */ /* 0x000fc80007f5e0ff */
[----:B------:R-:W-:Y:S01]  /*54b0*/  LEA.HI.X.SX32 R201, R31, R4, 0x1, P2 ;  /* 0x000000041fc97211 */ /* 0x000fe200010f0eff */
[----:B------:R-:W-:Y:S04]  /*54c0*/  STL [R1+0x22c], R250 ;  /* 0x00022cfa01007387 */ /* 0x000fe80000100800 */
[----:B------:R-:W-:Y:S04]  /*54d0*/  STL [R1+0x228], R222 ;  /* 0x000228de01007387 */ /* 0x000fe80000100800 */
[----:B------:R-:W-:Y:S04]  /*54e0*/  STL [R1+0x224], R223 ;  /* 0x000224df01007387 */ /* 0x000fe80000100800 */
[----:B------:R-:W-:Y:S04]  /*54f0*/  STL [R1+0x238], R235 ;  /* 0x000238eb01007387 */ /* 0x000fe80000100800 */
[----:B------:R-:W-:Y:S04]  /*5500*/  STL [R1+0x234], R220 ;  /* 0x000234dc01007387 */ /* 0x000fe80000100800 */
[----:B------:R-:W-:Y:S04]  /*5510*/  STL [R1+0x230], R221 ;  /* 0x000230dd01007387 */ /* 0x000fe80000100800 */
[----:B------:R-:W-:Y:S04]  /*5520*/  STL [R1+0x23c], R219 ;  /* 0x00023cdb01007387 */ /* 0x000fe80000100800 */
[----:B------:R0:W-:Y:S02]  /*5530*/  STL [R1+0x190], R33 ;  /* 0x0001902101007387 */ /* 0x0001e40000100800 */
[----:B0-----:R-:W-:-:S02]  /*5540*/  IMAD R33, R28, 0x2, R31 ;  /* 0x000000021c217824 */ /* 0x001fc400078e021f */
[----:B------:R-:W0:Y:S02]  /*5550*/  LDC R28, c[0x0][0x3d8] ;  /* 0x0000f600ff1c7b82 */ /* 0x000e240000000800 */
[----:B------:R-:W-:Y:S01]  /*5560*/  IMAD R37, R37, 0x2, R33 ;  /* 0x0000000225257824 */ /* 0x000fe200078e0221 */
[----:B------:R-:W-:-:S05]  /*5570*/  IADD3 R198, P3, PT, R33, R72, RZ ;  /* 0x0000004821c67210 */ /* 0x000fca0007f7e0ff */
[----:B------:R-:W2:Y:S01]  /*5580*/  LDC R31, c[0x0][0x3d8] ;  /* 0x0000f600ff1f7b82 */ /* 0x000ea20000000800 */
[----:B------:R-:W-:Y:S01]  /*5590*/  LEA.HI.X.SX32 R199, R33, R4, 0x1, P3 ;  /* 0x0000000421c77211 */ /* 0x000fe200018f0eff */
[----:B-1----:R-:W-:Y:S01]  /*55a0*/  IMAD R6, R6, 0x2, R37 ;  /* 0x0000000206067824 */ /* 0x002fe200078e0225 */
[----:B------:R-:W-:-:S05]  /*55b0*/  IADD3 R196, P2, PT, R37, R72, RZ ;  /* 0x0000004825c47210 */ /* 0x000fca0007f5e0ff */
[----:B------:R-:W1:Y:S01]  /*55c0*/  LDC R33, c[0x0][0x3d8] ;  /* 0x0000f600ff217b82 */ /* 0x000e620000000800 */
[----:B------:R-:W-:Y:S01]  /*55d0*/  LEA.HI.X.SX32 R197, R37, R4, 0x1, P2 ;  /* 0x0000000425c57211 */ /* 0x000fe200010f0eff */
[----:B----4-:R-:W-:Y:S01]  /*55e0*/  IMAD R5, R5, 0x2, R6 ;  /* 0x0000000205057824 */ /* 0x010fe200078e0206 */
[----:B------:R-:W-:-:S04]  /*55f0*/  IADD3 R194, P2, PT, R6, R72, RZ ;  /* 0x0000004806c27210 */ /* 0x000fc80007f5e0ff */
[----:B------:R-:W-:Y:S01]  /*5600*/  LEA.HI.X.SX32 R195, R6, R4, 0x1, P2 ;  /* 0x0000000406c37211 */ /* 0x000fe200010f0eff */
[----:B0-----:R-:W-:Y:S01]  /*5610*/  IMAD R6, R28, 0x2, R5 ;  /* 0x000000021c067824 */ /* 0x001fe200078e0205 */
[C---:B------:R-:W-:Y:S01]  /*5620*/  IADD3 R192, P2, PT, R5.reuse, R72, RZ ;  /* 0x0000004805c07210 */ /* 0x040fe20007f5e0ff */
[----:B------:R-:W0:Y:S03]  /*5630*/  LDC R28, c[0x0][0x3d8] ;  /* 0x0000f600ff1c7b82 */ /* 0x000e260000000800 */
[----:B------:R-:W-:Y:S01]  /*5640*/  LEA.HI.X.SX32 R193, R5, R4, 0x1, P2 ;  /* 0x0000000405c17211 */ /* 0x000fe200010f0eff */
[----:B--2---:R-:W-:-:S04]  /*5650*/  IMAD R5, R31, 0x2, R6 ;  /* 0x000000021f057824 */ /* 0x004fc800078e0206 */
[----:B------:R-:W2:Y:S01]  /*5660*/  LDC R31, c[0x0][0x3d8] ;  /* 0x0000f600ff1f7b82 */ /* 0x000ea20000000800 */
[----:B------:R-:W-:-:S04]  /*5670*/  IADD3 R174, P2, PT, R6, R72, RZ ;  /* 0x0000004806ae7210 */ /* 0x000fc80007f5e0ff */
[----:B------:R-:W-:Y:S01]  /*5680*/  LEA.HI.X.SX32 R175, R6, R4, 0x1, P2 ;  /* 0x0000000406af7211 */ /* 0x000fe200010f0eff */
[----:B-1----:R-:W-:Y:S01]  /*5690*/  IMAD R6, R33, 0x2, R5 ;  /* 0x0000000221067824 */ /* 0x002fe200078e0205 */
[C---:B------:R-:W-:Y:S01]  /*56a0*/  IADD3 R168, P2, PT, R5.reuse, R72, RZ ;  /* 0x0000004805a87210 */ /* 0x040fe20007f5e0ff */
[----:B------:R-:W1:Y:S03]  /*56b0*/  LDC R33, c[0x0][0x3d8] ;  /* 0x0000f600ff217b82 */ /* 0x000e660000000800 */
[----:B------:R-:W-:Y:S01]  /*56c0*/  LEA.HI.X.SX32 R169, R5, R4, 0x1, P2 ;  /* 0x0000000405a97211 */ /* 0x000fe200010f0eff */
[----:B---3--:R-:W-:Y:S01]  /*56d0*/  IMAD R5, R38, 0x2, R6 ;  /* 0x0000000226057824 */ /* 0x008fe200078e0206 */
[----:B------:R-:W-:-:S03]  /*56e0*/  IADD3 R166, P2, PT, R6, R72, RZ ;  /* 0x0000004806a67210 */ /* 0x000fc60007f5e0ff */
[----:B------:R-:W3:Y:S01]  /*56f0*/  LDC R37, c[0x0][0x3d8] ;  /* 0x0000f600ff257b82 */ /* 0x000ee20000000800 */
[----:B------:R-:W-:Y:S01]  /*5700*/  LEA.HI.X.SX32 R167, R6, R4, 0x1, P2 ;  /* 0x0000000406a77211 */ /* 0x000fe200010f0eff */
[----:B0-----:R-:W-:Y:S01]  /*5710*/  IMAD R6, R28, 0x2, R5 ;  /* 0x000000021c067824 */ /* 0x001fe200078e0205 */
[----:B------:R-:W-:-:S05]  /*5720*/  IADD3 R164, P3, PT, R5, R72, RZ ;  /* 0x0000004805a47210 */ /* 0x000fca0007f7e0ff */
[----:B------:R-:W0:Y:S01]  /*5730*/  LDC R28, c[0x0][0x3d8] ;  /* 0x0000f600ff1c7b82 */ /* 0x000e220000000800 */
[----:B------:R-:W-:Y:S01]  /*5740*/  LEA.HI.X.SX32 R165, R5, R4, 0x1, P3 ;  /* 0x0000000405a57211 */ /* 0x000fe200018f0eff */
[----:B--2---:R-:W-:Y:S01]  /*5750*/  IMAD R5, R31, 0x2, R6 ;  /* 0x000000021f057824 */ /* 0x004fe200078e0206 */
[----:B------:R-:W-:-:S05]  /*5760*/  IADD3 R162, P2, PT, R6, R72, RZ ;  /* 0x0000004806a27210 */ /* 0x000fca0007f5e0ff */
[----:B------:R-:W2:Y:S01]  /*5770*/  LDC R31, c[0x0][0x3d8] ;  /* 0x0000f600ff1f7b82 */ /* 0x000ea20000000800 */
[----:B------:R-:W-:Y:S01]  /*5780*/  LEA.HI.X.SX32 R163, R6, R4, 0x1, P2 ;  /* 0x0000000406a37211 */ /* 0x000fe200010f0eff */
[----:B-1----:R-:W-:Y:S01]  /*5790*/  IMAD R6, R33, 0x2, R5 ;  /* 0x0000000221067824 */ /* 0x002fe200078e0205 */
[----:B------:R-:W-:-:S05]  /*57a0*/  IADD3 R160, P2, PT, R5, R72, RZ ;  /* 0x0000004805a07210 */ /* 0x000fca0007f5e0ff */
[----:B------:R-:W1:Y:S01]  /*57b0*/  LDC R38, c[0x0][0x3d8] ;  /* 0x0000f600ff267b82 */ /* 0x000e620000000800 */
[----:B------:R-:W-:Y:S01]  /*57c0*/  LEA.HI.X.SX32 R161, R5, R4, 0x1, P2 ;  /* 0x0000000405a17211 */ /* 0x000fe200010f0eff */
[----:B---3--:R-:W-:Y:S01]  /*57d0*/  IMAD R5, R37, 0x2, R6 ;  /* 0x0000000225057824 */ /* 0x008fe200078e0206 */
[----:B------:R-:W-:-:S05]  /*57e0*/  IADD3 R158, P2, PT, R6, R72, RZ ;  /* 0x00000048069e7210 */ /* 0x000fca0007f5e0ff */
        /* <DEDUP_REMOVED lines=47> */
[----:B------:R-:W-:-:S03]  /*5ae0*/  IADD3 R134, P2, PT, R6, R72, RZ ;  /* 0x0000004806867210 */ /* 0x000fc60007f5e0ff */
[----:B------:R-:W3:Y:S02]  /*5af0*/  @P0 LDG.E.U8 R45, desc[UR32][R136.64] ;  /* 0x00000020882d0981 */ /* 0x000ee4000c1e1100 */
[----:B------:R-:W4:Y:S01]  /*5b00*/  LDC R33, c[0x0][0x3d8] ;  /* 0x0000f600ff217b82 */ /* 0x000f220000000800 */
        /* <DEDUP_REMOVED lines=14> */
[----:B------:R-:W-:-:S05]  /*5bf0*/  IADD3 R126, P2, PT, R6, R72, RZ ;  /* 0x00000048067e7210 */ /* 0x000fca0007f5e0ff */
        /* <DEDUP_REMOVED lines=20> */
[----:B------:R-:W-:Y:S02]  /*5d40*/  LEA.HI.X.SX32 R115, R5, R4, 0x1, P2 ;  /* 0x0000000405737211 */ /* 0x000fe400010f0eff */
[----:B------:R-:W-:Y:S01]  /*5d50*/  IADD3 R112, P2, PT, R6, R72, RZ ;  /* 0x0000004806707210 */ /* 0x000fe20007f5e0ff */
[----:B--2---:R-:W-:Y:S02]  /*5d60*/  IMAD R5, R38, 0x2, R6 ;  /* 0x0000000226057824 */ /* 0x004fe400078e0206 */
[----:B------:R-:W2:Y:S01]  /*5d70*/  LDC R33, c[0x0][0x3d8] ;  /* 0x0000f600ff217b82 */ /* 0x000ea20000000800 */
[----:B------:R-:W-:Y:S01]  /*5d80*/  LEA.HI.X.SX32 R113, R6, R4, 0x1, P2 ;  /* 0x0000000406717211 */ /* 0x000fe200010f0eff */
[----:B-1----:R-:W-:-:S06]  /*5d90*/  IMAD R6, R28, 0x2, R5 ;  /* 0x000000021c067824 */ /* 0x002fcc00078e0205 */
[----:B------:R-:W1:Y:S01]  /*5da0*/  LDC R28, c[0x0][0x3d8] ;  /* 0x0000f600ff1c7b82 */ /* 0x000e620000000800 */
[CC--:B------:R-:W-:Y:S02]  /*5db0*/  IADD3 R110, P2, PT, R5.reuse, R72.reuse, RZ ;  /* 0x00000048056e7210 */ /* 0x0c0fe40007f5e0ff */
[C---:B------:R-:W-:Y:S02]  /*5dc0*/  IADD3 R108, P3, PT, R6.reuse, R72, RZ ;  /* 0x00000048066c7210 */ /* 0x040fe40007f7e0ff */
[-C--:B------:R-:W-:Y:S01]  /*5dd0*/  LEA.HI.X.SX32 R111, R5, R4.reuse, 0x1, P2 ;  /* 0x00000004056f7211 */ /* 0x080fe200010f0eff */
[----:B------:R-:W-:Y:S02]  /*5de0*/  IMAD R5, R39, 0x2, R6 ;  /* 0x0000000227057824 */ /* 0x000fe400078e0206 */
        /* <DEDUP_REMOVED lines=27> */
[----:B------:R-:W-:-:S04]  /*5fa0*/  IADD3 R94, P2, PT, R5, R72, RZ ;  /* 0x00000048055e7210 */ /* 0x000fc80007f5e0ff */
[----:B------:R-:W-:Y:S02]  /*5fb0*/  LEA.HI.X.SX32 R95, R5, R4, 0x1, P2 ;  /* 0x00000004055f7211 */ /* 0x000fe400010f0eff */
[----:B------:R-:W-:-:S04]  /*5fc0*/  IADD3 R92, P2, PT, R6, R72, RZ ;  /* 0x00000048065c7210 */ /* 0x000fc80007f5e0ff */
[----:B------:R-:W-:Y:S01]  /*5fd0*/  LEA.HI.X.SX32 R93, R6, R4, 0x1, P2 ;  /* 0x00000004065d7211 */ /* 0x000fe200010f0eff */
[----:B0-----:R-:W-:Y:S01]  /*5fe0*/  IMAD R6, R33, 0x2, R6 ;  /* 0x0000000221067824 */ /* 0x001fe200078e0206 */
[----:B------:R-:W-:Y:S01]  /*5ff0*/  PRMT R40, RZ, 0x7610, R40 ;  /* 0x00007610ff287816 */ /* 0x000fe20000000028 */
[----:B------:R-:W0:Y:S02]  /*6000*/  LDC R33, c[0x0][0x3d8] ;  /* 0x0000f600ff217b82 */ /* 0x000e240000000800 */
[----:B--2---:R-:W-:Y:S01]  /*6010*/  IMAD R5, R31, 0x2, R6 ;  /* 0x000000021f057824 */ /* 0x004fe200078e0206 */
[C---:B------:R-:W-:Y:S02]  /*6020*/  IADD3 R90, P2, PT, R6.reuse, R72, RZ ;  /* 0x00000048065a7210 */ /* 0x040fe40007f5e0ff */
[----:B------:R-:W-:Y:S01]  /*6030*/  PRMT R60, RZ, 0x7610, R60 ;  /* 0x00007610ff3c7816 */ /* 0x000fe2000000003c */
[----:B------:R-:W2:Y:S01]  /*6040*/  @P0 LDG.E.U8 R40, desc[UR32][R94.64] ;  /* 0x000000205e280981 */ /* 0x000ea2000c1e1100 */
[----:B------:R-:W-:Y:S01]  /*6050*/  LEA.HI.X.SX32 R91, R6, R4, 0x1, P2 ;  /* 0x00000004065b7211 */ /* 0x000fe200010f0eff */
[----:B------:R-:W4:Y:S01]  /*6060*/  LDC R31, c[0x0][0x3d8] ;  /* 0x0000f600ff1f7b82 */ /* 0x000f220000000800 */
[----:B------:R-:W-:Y:S01]  /*6070*/  IADD3 R88, P2, PT, R5, R72, RZ ;  /* 0x0000004805587210 */ /* 0x000fe20007f5e0ff */
[----:B-1----:R-:W-:-:S03]  /*6080*/  IMAD R6, R28, 0x2, R5 ;  /* 0x000000021c067824 */ /* 0x002fc600078e0205 */
[----:B------:R-:W-:Y:S02]  /*6090*/  LEA.HI.X.SX32 R89, R5, R4, 0x1, P2 ;  /* 0x0000000405597211 */ /* 0x000fe400010f0eff */
[C---:B------:R-:W-:Y:S01]  /*60a0*/  IADD3 R86, P2, PT, R6.reuse, R72, RZ ;  /* 0x0000004806567210 */ /* 0x040fe20007f5e0ff */
[----:B------:R-:W1:Y:S03]  /*60b0*/  LDC R28, c[0x0][0x3d8] ;  /* 0x0000f600ff1c7b82 */ /* 0x000e660000000800 */
[----:B------:R-:W-:Y:S02]  /*60c0*/  LEA.HI.X.SX32 R87, R6, R4, 0x1, P2 ;  /* 0x0000000406577211 */ /* 0x000fe400010f0eff */
[----:B------:R-:W-:-:S03]  /*60d0*/  PRMT R52, RZ, 0x7610, R52 ;  /* 0x00007610ff347816 */ /* 0x000fc60000000034 */
[----:B------:R-:W2:Y:S01]  /*60e0*/  @P0 LDG.E.U8 R60, desc[UR32][R86.64] ;  /* 0x00000020563c0981 */ /* 0x000ea2000c1e1100 */
        /* <DEDUP_REMOVED lines=17> */
[----:B------:R-:W2:Y:S04]  /*6200*/  @P0 LDG.E.U8 R41, desc[UR32][R144.64] ;  /* 0x0000002090290981 */ /* 0x000ea8000c1e1100 */
[----:B------:R-:W2:Y:S01]  /*6210*/  @P0 LDG.E.U8 R49, desc[UR32][R128.64] ;  /* 0x0000002080310981 */ /* 0x000ea2000c1e1100 */
[--C-:B------:R-:W-:Y:S01]  /*6220*/  FADD R11, R11, -R118.reuse ;  /* 0x800000760b0b7221 */ /* 0x100fe20000000000 */
[--C-:B------:R-:W-:Y:S01]  /*6230*/  FADD R10, R10, -R118.reuse ;  /* 0x800000760a0a7221 */ /* 0x100fe20000000000 */
[----:B------:R-:W-:Y:S01]  /*6240*/  FADD R186, R186, -R118 ;  /* 0x80000076baba7221 */ /* 0x000fe20000000000 */
[----:B0-----:R-:W-:Y:S02]  /*6250*/  IMAD R5, R33, 0x2, R6 ;  /* 0x0000000221057824 */ /* 0x001fe400078e0206 */
[----:B------:R-:W-:Y:S01]  /*6260*/  FMUL R11, R11, 1.4426950216293334961 ;  /* 0x3fb8aa3b0b0b7820 */ /* 0x000fe20000400000 */
[----:B------:R-:W-:Y:S01]  /*6270*/  FMUL R10, R10, 1.4426950216293334961 ;  /* 0x3fb8aa3b0a0a7820 */ /* 0x000fe20000400000 */
[----:B------:R-:W-:Y:S01]  /*6280*/  FMUL R186, R186, 1.4426950216293334961 ;  /* 0x3fb8aa3bbaba7820 */ /* 0x000fe20000400000 */
[----:B------:R-:W-:Y:S01]  /*6290*/  FADD R185, R185, -R118 ;  /* 0x80000076b9b97221 */ /* 0x000fe20000000000 */
[----:B------:R-:W-:Y:S01]  /*62a0*/  MUFU.EX2 R216, R11 ;  /* 0x0000000b00d87308 */ /* 0x000fe20000000800 */
[----:B------:R-:W-:Y:S01]  /*62b0*/  IADD3 R84, P2, PT, R5, R72, RZ ;  /* 0x0000004805547210 */ /* 0x000fe20007f5e0ff */
[----:B----4-:R-:W-:-:S02]  /*62c0*/  IMAD R6, R31, 0x2, R5 ;  /* 0x000000021f067824 */ /* 0x010fc400078e0205 */
[----:B------:R-:W-:Y:S01]  /*62d0*/  FMUL R185, R185, 1.4426950216293334961 ;  /* 0x3fb8aa3bb9b97820 */ /* 0x000fe20000400000 */
[----:B------:R-:W-:-:S03]  /*62e0*/  FADD R184, R184, -R118 ;  /* 0x80000076b8b87221 */ /* 0x000fc60000000000 */
[----:B------:R-:W0:Y:S01]  /*62f0*/  MUFU.EX2 R215, R10 ;  /* 0x0000000a00d77308 */ /* 0x000e220000000800 */
[----:B------:R-:W-:Y:S01]  /*6300*/  LEA.HI.X.SX32 R85, R5, R4, 0x1, P2 ;  /* 0x0000000405557211 */ /* 0x000fe200010f0eff */
[----:B------:R-:W-:Y:S01]  /*6310*/  FMUL R184, R184, 1.4426950216293334961 ;  /* 0x3fb8aa3bb8b87820 */ /* 0x000fe20000400000 */
[--C-:B------:R-:W-:Y:S01]  /*6320*/  FADD R183, R183, -R118.reuse ;  /* 0x80000076b7b77221 */ /* 0x100fe20000000000 */
[----:B------:R-:W-:Y:S01]  /*6330*/  IADD3 R82, P2, PT, R6, R72, RZ ;  /* 0x0000004806527210 */ /* 0x000fe20007f5e0ff */
[----:B------:R-:W-:-:S03]  /*6340*/  FADD R178, R178, -R118 ;  /* 0x80000076b2b27221 */ /* 0x000fc60000000000 */
[----:B------:R-:W4:Y:S01]  /*6350*/  MUFU.EX2 R186, R186 ;  /* 0x000000ba00ba7308 */ /* 0x000f220000000800 */
[----:B------:R-:W-:Y:S01]  /*6360*/  FMUL R183, R183, 1.4426950216293334961 ;  /* 0x3fb8aa3bb7b77820 */ /* 0x000fe20000400000 */
[----:B------:R-:W-:Y:S01]  /*6370*/  FADD R182, R182, -R118 ;  /* 0x80000076b6b67221 */ /* 0x000fe20000000000 */
[----:B-1----:R-:W-:Y:S01]  /*6380*/  IMAD R5, R28, 0x2, R6 ;  /* 0x000000021c057824 */ /* 0x002fe200078e0206 */
[----:B------:R-:W-:Y:S01]  /*6390*/  LEA.HI.X.SX32 R83, R6, R4, 0x1, P2 ;  /* 0x0000000406537211 */ /* 0x000fe200010f0eff */
[----:B------:R-:W-:-:S03]  /*63a0*/  FMUL R178, R178, 1.4426950216293334961 ;  /* 0x3fb8aa3bb2b27820 */ /* 0x000fc60000400000 */
[----:B------:R-:W1:Y:S01]  /*63b0*/  MUFU.EX2 R185, R185 ;  /* 0x000000b900b97308 */ /* 0x000e620000000800 */
[----:B------:R-:W-:Y:S01]  /*63c0*/  FMUL R182, R182, 1.4426950216293334961 ;  /* 0x3fb8aa3bb6b67820 */ /* 0x000fe20000400000 */
[----:B------:R-:W-:-:S06]  /*63d0*/  FADD R181, R181, -R118 ;  /* 0x80000076b5b57221 */ /* 0x000fcc0000000000 */
[----:B------:R-:W0:Y:S01]  /*63e0*/  MUFU.EX2 R184, R184 ;  /* 0x000000b800b87308 */ /* 0x000e220000000800 */
[----:B------:R-:W-:Y:S01]  /*63f0*/  FMUL R181, R181, 1.4426950216293334961 ;  /* 0x3fb8aa3bb5b57820 */ /* 0x000fe20000400000 */
[----:B------:R-:W-:-:S06]  /*6400*/  FADD R180, R180, -R118 ;  /* 0x80000076b4b47221 */ /* 0x000fcc0000000000 */
[----:B------:R0:W-:Y:S01]  /*6410*/  MUFU.EX2 R61, R178 ;  /* 0x000000b2003d7308 */ /* 0x0001e20000000800 */
[----:B------:R-:W-:-:S07]  /*6420*/  FMUL R180, R180, 1.4426950216293334961 ;  /* 0x3fb8aa3bb4b47820 */ /* 0x000fce0000400000 */
[----:B------:R-:W1:Y:S01]  /*6430*/  MUFU.EX2 R183, R183 ;  /* 0x000000b700b77308 */ /* 0x000e620000000800 */
[----:B------:R-:W-:-:S07]  /*6440*/  FADD R179, R179, -R118 ;  /* 0x80000076b3b37221 */ /* 0x000fce0000000000 */
[----:B------:R-:W1:Y:S01]  /*6450*/  MUFU.EX2 R182, R182 ;  /* 0x000000b600b67308 */ /* 0x000e620000000800 */
[----:B---3--:R-:W-:-:S04]  /*6460*/  IMAD.MOV.U32 R6, RZ, RZ, R45 ;  /* 0x000000ffff067224 */ /* 0x008fc800078e002d */
[----:B0-----:R-:W-:Y:S02]  /*6470*/  IMAD.MOV.U32 R178, RZ, RZ, R6 ;  /* 0x000000ffffb27224 */ /* 0x001fe400078e0006 */
[----:B------:R-:W-:Y:S01]  /*6480*/  FADD R6, R216, R215 ;  /* 0x000000d7d8067221 */ /* 0x000fe20000000000 */
[----:B------:R-:W0:Y:S03]  /*6490*/  MUFU.EX2 R181, R181 ;  /* 0x000000b500b57308 */ /* 0x000e260000000800 */
[----:B----4-:R-:W-:Y:S01]  /*64a0*/  FADD R6, R186, R6 ;  /* 0x00000006ba067221 */ /* 0x010fe20000000000 */
[----:B------:R-:W-:-:S03]  /*64b0*/  FMUL R179, R179, 1.4426950216293334961 ;  /* 0x3fb8aa3bb3b37820 */ /* 0x000fc60000400000 */
[----:B-1----:R-:W-:Y:S01]  /*64c0*/  FADD R6, R185, R6 ;  /* 0x00000006b9067221 */ /* 0x002fe20000000000 */
[----:B------:R-:W1:Y:S03]  /*64d0*/  MUFU.EX2 R180, R180 ;  /* 0x000000b400b47308 */ /* 0x000e660000000800 */
[----:B------:R-:W-:Y:S01]  /*64e0*/  FADD R6, R184, R6 ;  /* 0x00000006b8067221 */ /* 0x000fe20000000000 */
[----:B------:R-:W-:-:S03]  /*64f0*/  FADD R177, R177, -R118 ;  /* 0x80000076b1b17221 */ /* 0x000fc60000000000 */
[----:B------:R-:W-:Y:S01]  /*6500*/  FADD R6, R183, R6 ;  /* 0x00000006b7067221 */ /* 0x000fe20000000000 */
[----:B------:R-:W3:Y:S01]  /*6510*/  MUFU.EX2 R65, R179 ;  /* 0x000000b300417308 */ /* 0x000ee20000000800 */
[----:B------:R-:W-:Y:S01]  /*6520*/  FMUL R177, R177, 1.4426950216293334961 ;  /* 0x3fb8aa3bb1b17820 */ /* 0x000fe20000400000 */
[----:B------:R-:W-:Y:S01]  /*6530*/  FADD R176, R176, -R118 ;  /* 0x80000076b0b07221 */ /* 0x000fe20000000000 */
[----:B------:R-:W-:Y:S01]  /*6540*/  FADD R6, R182, R6 ;  /* 0x00000006b6067221 */ /* 0x000fe20000000000 */
[----:B------:R-:W-:Y:S02]  /*6550*/  FADD R173, R173, -R118 ;  /* 0x80000076adad7221 */ /* 0x000fe40000000000 */
[----:B------:R-:W-:Y:S01]  /*6560*/  FMUL R176, R176, 1.4426950216293334961 ;  /* 0x3fb8aa3bb0b07820 */ /* 0x000fe20000400000 */
[----:B0-----:R-:W-:Y:S01]  /*6570*/  FADD R6, R181, R6 ;  /* 0x00000006b5067221 */ /* 0x001fe20000000000 */
[----:B------:R0:W4:Y:S01]  /*6580*/  MUFU.EX2 R59, R177 ;  /* 0x000000b1003b7308 */ /* 0x0001220000000800 */
[----:B------:R-:W-:Y:S01]  /*6590*/  FMUL R173, R173, 1.4426950216293334961 ;  /* 0x3fb8aa3badad7820 */ /* 0x000fe20000400000 */
[----:B------:R-:W-:Y:S01]  /*65a0*/  FADD R172, R172, -R118 ;  /* 0x80000076acac7221 */ /* 0x000fe20000000000 */
[----:B-1----:R-:W-:Y:S01]  /*65b0*/  FADD R6, R180, R6 ;  /* 0x00000006b4067221 */ /* 0x002fe20000000000 */
[----:B------:R-:W-:-:S02]  /*65c0*/  FADD R171, R171, -R118 ;  /* 0x80000076abab7221 */ /* 0x000fc40000000000 */
[----:B------:R-:W-:Y:S01]  /*65d0*/  FMUL R172, R172, 1.4426950216293334961 ;  /* 0x3fb8aa3bacac7820 */ /* 0x000fe20000400000 */
[----:B0-----:R-:W-:Y:S02]  /*65e0*/  IMAD.MOV.U32 R177, RZ, RZ, R63 ;  /* 0x000000ffffb17224 */ /* 0x001fe400078e003f */
[----:B------:R-:W0:Y:S01]  /*65f0*/  MUFU.EX2 R63, R176 ;  /* 0x000000b0003f7308 */ /* 0x000e220000000800 */
[----:B---3--:R-:W-:Y:S01]  /*6600*/  FADD R6, R65, R6 ;  /* 0x0000000641067221 */ /* 0x008fe20000000000 */
[----:B------:R-:W-:Y:S01]  /*6610*/  FMUL R171, R171, 1.4426950216293334961 ;  /* 0x3fb8aa3babab7820 */ /* 0x000fe20000400000 */
[----:B------:R-:W-:-:S05]  /*6620*/  FADD R79, R79, -R118 ;  /* 0x800000764f4f7221 */ /* 0x000fca0000000000 */
[----:B------:R-:W1:Y:S01]  /*6630*/  MUFU.EX2 R173, R173 ;  /* 0x000000ad00ad7308 */ /* 0x000e620000000800 */
[----:B------:R-:W-:Y:S01]  /*6640*/  FADD R6, R61, R6 ;  /* 0x000000063d067221 */ /* 0x000fe20000000000 */
[----:B------:R-:W-:Y:S01]  /*6650*/  FMUL R79, R79, 1.4426950216293334961 ;  /* 0x3fb8aa3b4f4f7820 */ /* 0x000fe20000400000 */
[----:B------:R-:W-:-:S05]  /*6660*/  FADD R78, R78, -R118 ;  /* 0x800000764e4e7221 */ /* 0x000fca0000000000 */
[----:B------:R-:W3:Y:S01]  /*6670*/  MUFU.EX2 R172, R172 ;  /* 0x000000ac00ac7308 */ /* 0x000ee20000000800 */
[----:B----4-:R-:W-:Y:S01]  /*6680*/  FADD R6, R59, R6 ;  /* 0x000000063b067221 */ /* 0x010fe20000000000 */
[----:B------:R-:W-:Y:S01]  /*6690*/  FMUL R78, R78, 1.4426950216293334961 ;  /* 0x3fb8aa3b4e4e7820 */ /* 0x000fe20000400000 */
[----:B------:R-:W-:-:S05]  /*66a0*/  FADD R77, R77, -R118 ;  /* 0x800000764d4d7221 */ /* 0x000fca0000000000 */
[----:B------:R-:W4:Y:S01]  /*66b0*/  MUFU.EX2 R171, R171 ;  /* 0x000000ab00ab7308 */ /* 0x000f220000000800 */
[----:B0-----:R-:W-:Y:S01]  /*66c0*/  FADD R6, R63, R6 ;  /* 0x000000063f067221 */ /* 0x001fe20000000000 */
[----:B------:R-:W-:Y:S01]  /*66d0*/  FMUL R77, R77, 1.4426950216293334961 ;  /* 0x3fb8aa3b4d4d7820 */ /* 0x000fe20000400000 */
[----:B------:R-:W-:Y:S02]  /*66e0*/  FADD R76, R76, -R118 ;  /* 0x800000764c4c7221 */ /* 0x000fe40000000000 */
[----:B-1----:R-:W-:Y:S01]  /*66f0*/  FADD R6, R173, R6 ;  /* 0x00000006ad067221 */ /* 0x002fe20000000000 */
[----:B------:R-:W-:Y:S01]  /*6700*/  FADD R75, R75, -R118 ;  /* 0x800000764b4b7221 */ /* 0x000fe20000000000 */
[----:B------:R-:W-:Y:S02]  /*6710*/  FMUL R76, R76, 1.4426950216293334961 ;  /* 0x3fb8aa3b4c4c7820 */ /* 0x000fe40000400000 */
[----:B---3--:R-:W-:Y:S01]  /*6720*/  FADD R6, R172, R6 ;  /* 0x00000006ac067221 */ /* 0x008fe20000000000 */
[----:B------:R-:W-:Y:S01]  /*6730*/  FMUL R75, R75, 1.4426950216293334961 ;  /* 0x3fb8aa3b4b4b7820 */ /* 0x000fe20000400000 */
[--C-:B------:R-:W-:Y:S01]  /*6740*/  FADD R74, R74, -R118.reuse ;  /* 0x800000764a4a7221 */ /* 0x100fe20000000000 */
[----:B------:R-:W-:Y:S01]  /*6750*/  FADD R73, R73, -R118 ;  /* 0x8000007649497221 */ /* 0x000fe20000000000 */
[----:B----4-:R-:W-:-:S02]  /*6760*/  FADD R6, R171, R6 ;  /* 0x00000006ab067221 */ /* 0x010fc40000000000 */
[----:B------:R-:W-:Y:S01]  /*6770*/  FMUL R74, R74, 1.4426950216293334961 ;  /* 0x3fb8aa3b4a4a7820 */ /* 0x000fe20000400000 */
[----:B------:R-:W-:Y:S01]  /*6780*/  FMUL R73, R73, 1.4426950216293334961 ;  /* 0x3fb8aa3b49497820 */ /* 0x000fe20000400000 */
[--C-:B------:R-:W-:Y:S01]  /*6790*/  FADD R27, R27, -R118.reuse ;  /* 0x800000761b1b7221 */ /* 0x100fe20000000000 */
[----:B------:R-:W-:-:S03]  /*67a0*/  FADD R26, R26, -R118 ;  /* 0x800000761a1a7221 */ /* 0x000fc60000000000 */
[----:B------:R-:W-:Y:S01]  /*67b0*/  FMUL R27, R27, 1.4426950216293334961 ;  /* 0x3fb8aa3b1b1b7820 */ /* 0x000fe20000400000 */
[----:B------:R-:W-:Y:S01]  /*67c0*/  FMUL R26, R26, 1.4426950216293334961 ;  /* 0x3fb8aa3b1a1a7820 */ /* 0x000fe20000400000 */
[--C-:B------:R-:W-:Y:S02]  /*67d0*/  FADD R25, R25, -R118.reuse ;  /* 0x8000007619197221 */ /* 0x100fe40000000000 */
[----:B------:R-:W-:Y:S01]  /*67e0*/  MUFU.EX2 R44, R27 ;  /* 0x0000001b002c7308 */ /* 0x000fe20000000800 */
[--C-:B------:R-:W-:Y:S01]  /*67f0*/  FADD R24, R24, -R118.reuse ;  /* 0x8000007618187221 */ /* 0x100fe20000000000 */
[----:B------:R-:W-:Y:S01]  /*6800*/  FMUL R25, R25, 1.4426950216293334961 ;  /* 0x3fb8aa3b19197820 */ /* 0x000fe20000400000 */
[--C-:B------:R-:W-:Y:S02]  /*6810*/  FADD R23, R23, -R118.reuse ;  /* 0x8000007617177221 */ /* 0x100fe40000000000 */
[----:B------:R-:W-:Y:S01]  /*6820*/  FMUL R24, R24, 1.4426950216293334961 ;  /* 0x3fb8aa3b18187820 */ /* 0x000fe20000400000 */
[--C-:B------:R-:W-:Y:S01]  /*6830*/  FADD R22, R22, -R118.reuse ;  /* 0x8000007616167221 */ /* 0x100fe20000000000 */
[----:B------:R-:W-:Y:S01]  /*6840*/  FMUL R23, R23, 1.4426950216293334961 ;  /* 0x3fb8aa3b17177820 */ /* 0x000fe20000400000 */
[----:B------:R-:W-:-:S02]  /*6850*/  FADD R21, R21, -R118 ;  /* 0x8000007615157221 */ /* 0x000fc40000000000 */
[----:B------:R-:W-:Y:S01]  /*6860*/  FMUL R22, R22, 1.4426950216293334961 ;  /* 0x3fb8aa3b16167820 */ /* 0x000fe20000400000 */
[--C-:B------:R-:W-:Y:S01]  /*6870*/  FADD R20, R20, -R118.reuse ;  /* 0x8000007614147221 */ /* 0x100fe20000000000 */
[----:B------:R-:W-:Y:S01]  /*6880*/  FMUL R21, R21, 1.4426950216293334961 ;  /* 0x3fb8aa3b15157820 */ /* 0x000fe20000400000 */
[----:B------:R-:W-:Y:S02]  /*6890*/  FADD R19, R19, -R118 ;  /* 0x8000007613137221 */ /* 0x000fe40000000000 */
[----:B------:R-:W-:Y:S01]  /*68a0*/  FMUL R20, R20, 1.4426950216293334961 ;  /* 0x3fb8aa3b14147820 */ /* 0x000fe20000400000 */
[----:B--2---:R-:W-:Y:S02]  /*68b0*/  IMAD.MOV.U32 R176, RZ, RZ, R40 ;  /* 0x000000ffffb07224 */ /* 0x004fe400078e0028 */
[----:B------:R-:W-:Y:S02]  /*68c0*/  IMAD.MOV.U32 R40, RZ, RZ, R62 ;  /* 0x000000ffff287224 */ /* 0x000fe400078e003e */
[----:B------:R0:W1:Y:S02]  /*68d0*/  MUFU.EX2 R62, R79 ;  /* 0x0000004f003e7308 */ /* 0x0000640000000800 */
[----:B0-----:R-:W-:-:S06]  /*68e0*/  IMAD.MOV.U32 R79, RZ, RZ, R60 ;  /* 0x000000ffff4f7224 */ /* 0x001fcc00078e003c */
[----:B------:R0:W2:Y:S02]  /*68f0*/  MUFU.EX2 R60, R78 ;  /* 0x0000004e003c7308 */ /* 0x0000a40000000800 */
[----:B0-----:R-:W-:-:S06]  /*6900*/  IMAD.MOV.U32 R78, RZ, RZ, R52 ;  /* 0x000000ffff4e7224 */ /* 0x001fcc00078e0034 */
[----:B------:R0:W3:Y:S01]  /*6910*/  MUFU.EX2 R52, R77 ;  /* 0x0000004d00347308 */ /* 0x0000e20000000800 */
[----:B-1----:R-:W-:Y:S01]  /*6920*/  FADD R6, R62, R6 ;  /* 0x000000063e067221 */ /* 0x002fe20000000000 */
[----:B0-----:R-:W-:-:S06]  /*6930*/  IMAD.MOV.U32 R77, RZ, RZ, R48 ;  /* 0x000000ffff4d7224 */ /* 0x001fcc00078e0030 */
[----:B------:R0:W1:Y:S01]  /*6940*/  MUFU.EX2 R48, R76 ;  /* 0x0000004c00307308 */ /* 0x0000620000000800 */
[----:B--2---:R-:W-:Y:S01]  /*6950*/  FADD R6, R60, R6 ;  /* 0x000000063c067221 */ /* 0x004fe20000000000 */
[----:B0-----:R-:W-:-:S06]  /*6960*/  IMAD.MOV.U32 R76, RZ, RZ, R57 ;  /* 0x000000ffff4c7224 */ /* 0x001fcc00078e0039 */
[----:B------:R0:W2:Y:S01]  /*6970*/  MUFU.EX2 R57, R75 ;  /* 0x0000004b00397308 */ /* 0x0000a20000000800 */
[----:B---3--:R-:W-:Y:S01]  /*6980*/  FADD R6, R52, R6 ;  /* 0x0000000634067221 */ /* 0x008fe20000000000 */
[----:B0-----:R-:W-:-:S06]  /*6990*/  IMAD.MOV.U32 R75, RZ, RZ, R55 ;  /* 0x000000ffff4b7224 */ /* 0x001fcc00078e0037 */
[----:B------:R0:W3:Y:S01]  /*69a0*/  MUFU.EX2 R55, R74 ;  /* 0x0000004a00377308 */ /* 0x0000e20000000800 */
[----:B-1----:R-:W-:Y:S01]  /*69b0*/  FADD R6, R48, R6 ;  /* 0x0000000630067221 */ /* 0x002fe20000000000 */
[----:B0-----:R-:W-:-:S06]  /*69c0*/  IMAD.MOV.U32 R74, RZ, RZ, R47 ;  /* 0x000000ffff4a7224 */ /* 0x001fcc00078e002f */
[----:B------:R0:W1:Y:S01]  /*69d0*/  MUFU.EX2 R47, R73 ;  /* 0x00000049002f7308 */ /* 0x0000620000000800 */
[----:B------:R-:W-:Y:S02]  /*69e0*/  IMAD.MOV.U32 R33, RZ, RZ, R53 ;  /* 0x000000ffff217224 */ /* 0x000fe400078e0035 */
[----:B--2---:R-:W-:Y:S01]  /*69f0*/  FADD R6, R57, R6 ;  /* 0x0000000639067221 */ /* 0x004fe20000000000 */
[----:B------:R-:W-:-:S04]  /*6a00*/  IMAD.MOV.U32 R31, RZ, RZ, R50 ;  /* 0x000000ffff1f7224 */ /* 0x000fc800078e0032 */
[----:B------:R-:W2:Y:S01]  /*6a10*/  MUFU.EX2 R53, R26 ;  /* 0x0000001a00357308 */ /* 0x000ea20000000800 */
[----:B---3--:R-:W-:Y:S01]  /*6a20*/  FADD R6, R55, R6 ;  /* 0x0000000637067221 */ /* 0x008fe20000000000 */
[----:B0-----:R-:W-:-:S06]  /*6a30*/  IMAD.MOV.U32 R73, RZ, RZ, R42 ;  /* 0x000000ffff497224 */ /* 0x001fcc00078e002a */
[----:B------:R-:W0:Y:S01]  /*6a40*/  MUFU.EX2 R50, R25 ;  /* 0x0000001900327308 */ /* 0x000e220000000800 */
[----:B-1----:R-:W-:Y:S01]  /*6a50*/  FADD R6, R47, R6 ;  /* 0x000000062f067221 */ /* 0x002fe20000000000 */
[----:B------:R-:W-:-:S06]  /*6a60*/  IMAD.MOV.U32 R11, RZ, RZ, R41 ;  /* 0x000000ffff0b7224 */ /* 0x000fcc00078e0029 */
[----:B------:R-:W1:Y:S01]  /*6a70*/  MUFU.EX2 R42, R24 ;  /* 0x00000018002a7308 */ /* 0x000e620000000800 */
[----:B------:R-:W-:Y:S01]  /*6a80*/  FADD R6, R44, R6 ;  /* 0x000000062c067221 */ /* 0x000fe20000000000 */
[----:B------:R-:W-:-:S06]  /*6a90*/  IMAD.MOV.U32 R28, RZ, RZ, R49 ;  /* 0x000000ffff1c7224 */ /* 0x000fcc00078e0031 */
[----:B------:R-:W3:Y:S01]  /*6aa0*/  MUFU.EX2 R41, R23 ;  /* 0x0000001700297308 */ /* 0x000ee20000000800 */
[----:B--2---:R-:W-:-:S07]  /*6ab0*/  FADD R6, R53, R6 ;  /* 0x0000000635067221 */ /* 0x004fce0000000000 */
[----:B------:R-:W2:Y:S01]  /*6ac0*/  MUFU.EX2 R49, R22 ;  /* 0x0000001600317308 */ /* 0x000ea20000000800 */
[----:B0-----:R-:W-:Y:S01]  /*6ad0*/  FADD R6, R50, R6 ;  /* 0x0000000632067221 */ /* 0x001fe20000000000 */
[----:B------:R-:W-:Y:S01]  /*6ae0*/  FMUL R19, R19, 1.4426950216293334961 ;  /* 0x3fb8aa3b13137820 */ /* 0x000fe20000400000 */
[----:B------:R-:W-:-:S05]  /*6af0*/  FADD R18, R18, -R118 ;  /* 0x8000007612127221 */ /* 0x000fca0000000000 */
[----:B------:R-:W0:Y:S01]  /*6b00*/  MUFU.EX2 R45, R21 ;  /* 0x00000015002d7308 */ /* 0x000e220000000800 */
[----:B-1----:R-:W-:Y:S01]  /*6b10*/  FADD R6, R42, R6 ;  /* 0x000000062a067221 */ /* 0x002fe20000000000 */
[----:B------:R-:W-:Y:S01]  /*6b20*/  FMUL R18, R18, 1.4426950216293334961 ;  /* 0x3fb8aa3b12127820 */ /* 0x000fe20000400000 */
[----:B------:R-:W-:-:S05]  /*6b30*/  FADD R17, R17, -R118 ;  /* 0x8000007611117221 */ /* 0x000fca0000000000 */
[----:B------:R-:W1:Y:S01]  /*6b40*/  MUFU.EX2 R38, R20 ;  /* 0x0000001400267308 */ /* 0x000e620000000800 */
[----:B---3--:R-:W-:Y:S01]  /*6b50*/  FADD R6, R41, R6 ;  /* 0x0000000629067221 */ /* 0x008fe20000000000 */
[----:B------:R-:W-:Y:S02]  /*6b60*/  IMAD.MOV.U32 R39, RZ, RZ, R40 ;  /* 0x000000ffff277224 */ /* 0x000fe400078e0028 */
[----:B------:R-:W-:Y:S01]  /*6b70*/  FADD R26, R16, -R118 ;  /* 0x80000076101a7221 */ /* 0x000fe20000000000 */
[----:B------:R-:W-:-:S03]  /*6b80*/  FMUL R17, R17, 1.4426950216293334961 ;  /* 0x3fb8aa3b11117820 */ /* 0x000fc60000400000 */
[----:B------:R-:W3:Y:S01]  /*6b90*/  MUFU.EX2 R37, R19 ;  /* 0x0000001300257308 */ /* 0x000ee20000000800 */
[----:B--2---:R-:W-:Y:S01]  /*6ba0*/  FADD R6, R49, R6 ;  /* 0x0000000631067221 */ /* 0x004fe20000000000 */
[----:B------:R-:W-:Y:S01]  /*6bb0*/  FMUL R26, R26, 1.4426950216293334961 ;  /* 0x3fb8aa3b1a1a7820 */ /* 0x000fe20000400000 */
[----:B------:R-:W-:Y:S01]  /*6bc0*/  FADD R25, R15, -R118 ;  /* 0x800000760f197221 */ /* 0x000fe20000000000 */
[----:B------:R-:W-:-:S04]  /*6bd0*/  IMAD.MOV.U32 R16, RZ, RZ, R39 ;  /* 0x000000ffff107224 */ /* 0x000fc800078e0027 */
[----:B------:R2:W4:Y:S01]  /*6be0*/  MUFU.EX2 R40, R18 ;  /* 0x0000001200287308 */ /* 0x0005220000000800 */
[----:B0-----:R-:W-:Y:S01]  /*6bf0*/  FADD R6, R45, R6 ;  /* 0x000000062d067221 */ /* 0x001fe20000000000 */
[----:B------:R-:W-:Y:S01]  /*6c00*/  FMUL R25, R25, 1.4426950216293334961 ;  /* 0x3fb8aa3b19197820 */ /* 0x000fe20000400000 */
[----:B------:R-:W-:-:S05]  /*6c10*/  IMAD.MOV.U32 R10, RZ, RZ, R31 ;  /* 0x000000ffff0a7224 */ /* 0x000fca00078e001f */
[----:B------:R-:W0:Y:S01]  /*6c20*/  MUFU.EX2 R39, R17 ;  /* 0x0000001100277308 */ /* 0x000e220000000800 */
[----:B--2---:R-:W-:Y:S02]  /*6c30*/  IMAD.MOV.U32 R18, RZ, RZ, R11 ;  /* 0x000000ffff127224 */ /* 0x004fe400078e000b */
[----:B------:R-:W-:Y:S02]  /*6c40*/  IMAD.MOV.U32 R11, RZ, RZ, R33 ;  /* 0x000000ffff0b7224 */ /* 0x000fe400078e0021 */
[----:B------:R-:W-:Y:S01]  /*6c50*/  FADD R33, R14, -R118 ;  /* 0x800000760e217221 */ /* 0x000fe20000000000 */
[----:B-1----:R-:W-:Y:S01]  /*6c60*/  FADD R6, R38, R6 ;  /* 0x0000000626067221 */ /* 0x002fe20000000000 */
[----:B------:R-:W-:Y:S01]  /*6c70*/  FADD R31, R13, -R118 ;  /* 0x800000760d1f7221 */ /* 0x000fe20000000000 */
[----:B------:R-:W1:Y:S01]  /*6c80*/  MUFU.EX2 R26, R26 ;  /* 0x0000001a001a7308 */ /* 0x000e620000000800 */
[----:B------:R-:W-:Y:S01]  /*6c90*/  FMUL R33, R33, 1.4426950216293334961 ;  /* 0x3fb8aa3b21217820 */ /* 0x000fe20000400000 */
[----:B---3--:R-:W-:Y:S01]  /*6ca0*/  FADD R6, R37, R6 ;  /* 0x0000000625067221 */ /* 0x008fe20000000000 */
[----:B------:R-:W-:Y:S01]  /*6cb0*/  FMUL R31, R31, 1.4426950216293334961 ;  /* 0x3fb8aa3b1f1f7820 */ /* 0x000fe20000400000 */
[----:B------:R-:W-:-:S04]  /*6cc0*/  FADD R24, R12, -R118 ;  /* 0x800000760c187221 */ /* 0x000fc80000000000 */
[----:B------:R-:W2:Y:S01]  /*6cd0*/  MUFU.EX2 R25, R25 ;  /* 0x0000001900197308 */ /* 0x000ea20000000800 */
[----:B----4-:R-:W-:Y:S01]  /*6ce0*/  FADD R6, R40, R6 ;  /* 0x0000000628067221 */ /* 0x010fe20000000000 */
[----:B------:R-:W-:Y:S01]  /*6cf0*/  FMUL R24, R24, 1.4426950216293334961 ;  /* 0x3fb8aa3b18187820 */ /* 0x000fe20000400000 */
[----:B------:R-:W-:-:S05]  /*6d00*/  FADD R23, R9, -R118 ;  /* 0x8000007609177221 */ /* 0x000fca0000000000 */
[----:B------:R-:W3:Y:S01]  /*6d10*/  MUFU.EX2 R33, R33 ;  /* 0x0000002100217308 */ /* 0x000ee20000000800 */
[----:B------:R-:W-:Y:S02]  /*6d20*/  IMAD.MOV.U32 R179, RZ, RZ, R28 ;  /* 0x000000ffffb37224 */ /* 0x000fe400078e001c */
[----:B0-----:R-:W-:Y:S01]  /*6d30*/  FADD R6, R39, R6 ;  /* 0x0000000627067221 */ /* 0x001fe20000000000 */
[----:B------:R-:W-:Y:S01]  /*6d40*/  FMUL R23, R23, 1.4426950216293334961 ;  /* 0x3fb8aa3b17177820 */ /* 0x000fe20000400000 */
[----:B------:R-:W-:-:S03]  /*6d50*/  FADD R28, R8, -R118 ;  /* 0x80000076081c7221 */ /* 0x000fc60000000000 */
[----:B------:R-:W0:Y:S01]  /*6d60*/  MUFU.EX2 R31, R31 ;  /* 0x0000001f001f7308 */ /* 0x000e220000000800 */
[----:B-1----:R-:W-:Y:S01]  /*6d70*/  FADD R6, R26, R6 ;  /* 0x000000061a067221 */ /* 0x002fe20000000000 */
[----:B------:R-:W-:Y:S01]  /*6d80*/  FMUL R28, R28, 1.4426950216293334961 ;  /* 0x3fb8aa3b1c1c7820 */ /* 0x000fe20000400000 */
[--C-:B------:R-:W-:Y:S01]  /*6d90*/  FADD R27, R7, -R118.reuse ;  /* 0x80000076071b7221 */ /* 0x100fe20000000000 */
[----:B------:R-:W-:-:S04]  /*6da0*/  FADD R22, R29, -R118 ;  /* 0x800000761d167221 */ /* 0x000fc80000000000 */
[----:B------:R-:W1:Y:S01]  /*6db0*/  MUFU.EX2 R24, R24 ;  /* 0x0000001800187308 */ /* 0x000e620000000800 */
[----:B--2---:R-:W-:Y:S01]  /*6dc0*/  FADD R6, R25, R6 ;  /* 0x0000000619067221 */ /* 0x004fe20000000000 */
[----:B------:R-:W-:Y:S01]  /*6dd0*/  FMUL R27, R27, 1.4426950216293334961 ;  /* 0x3fb8aa3b1b1b7820 */ /* 0x000fe20000400000 */
[--C-:B------:R-:W-:Y:S01]  /*6de0*/  FADD R21, R30, -R118.reuse ;  /* 0x800000761e157221 */ /* 0x100fe20000000000 */
[--C-:B------:R-:W-:Y:S01]  /*6df0*/  FADD R20, R35, -R118.reuse ;  /* 0x8000007623147221 */ /* 0x100fe20000000000 */
[--C-:B------:R-:W-:Y:S01]  /*6e00*/  FADD R19, R36, -R118.reuse ;  /* 0x8000007624137221 */ /* 0x100fe20000000000 */
[----:B------:R-:W-:Y:S02]  /*6e10*/  IMAD.MOV.U32 R14, RZ, RZ, R73 ;  /* 0x000000ffff0e7224 */ /* 0x000fe400078e0049 */
[----:B------:R-:W-:Y:S01]  /*6e20*/  FADD R17, R54, -R118 ;  /* 0x8000007636117221 */ /* 0x000fe20000000000 */
[----:B------:R-:W2:Y:S01]  /*6e30*/  MUFU.EX2 R23, R23 ;  /* 0x0000001700177308 */ /* 0x000ea20000000800 */
[----:B---3--:R-:W-:Y:S01]  /*6e40*/  FADD R6, R33, R6 ;  /* 0x0000000621067221 */ /* 0x008fe20000000000 */
[----:B------:R-:W-:Y:S01]  /*6e50*/  FMUL R22, R22, 1.4426950216293334961 ;  /* 0x3fb8aa3b16167820 */ /* 0x000fe20000400000 */
[----:B------:R-:W-:-:S02]  /*6e60*/  IMAD.MOV.U32 R13, RZ, RZ, R177 ;  /* 0x000000ffff0d7224 */ /* 0x000fc400078e00b1 */
[--C-:B------:R-:W-:Y:S01]  /*6e70*/  FADD R15, R187, -R118.reuse ;  /* 0x80000076bb0f7221 */ /* 0x100fe20000000000 */
[----:B------:R-:W-:Y:S01]  /*6e80*/  FADD R12, R64, -R118 ;  /* 0x80000076400c7221 */ /* 0x000fe20000000000 */
[----:B------:R-:W3:Y:S01]  /*6e90*/  LDC R9, c[0x0][0x3d8] ;  /* 0x0000f600ff097b82 */ /* 0x000ee20000000800 */
[----:B------:R-:W4:Y:S01]  /*6ea0*/  MUFU.EX2 R28, R28 ;  /* 0x0000001c001c7308 */ /* 0x000f220000000800 */
[----:B0-----:R-:W-:Y:S01]  /*6eb0*/  FADD R6, R31, R6 ;  /* 0x000000061f067221 */ /* 0x001fe20000000000 */
[----:B------:R-:W-:Y:S01]  /*6ec0*/  FMUL R21, R21, 1.4426950216293334961 ;  /* 0x3fb8aa3b15157820 */ /* 0x000fe20000400000 */
[----:B------:R-:W-:Y:S01]  /*6ed0*/  FADD R30, R32, -R118 ;  /* 0x80000076201e7221 */ /* 0x000fe20000000000 */
[----:B------:R-:W-:Y:S02]  /*6ee0*/  IADD3 R80, P2, PT, R5, R72, RZ ;  /* 0x0000004805507210 */ /* 0x000fe40007f5e0ff */
[----:B------:R-:W-:Y:S01]  /*6ef0*/  PRMT R219, RZ, 0x7610, R219 ;  /* 0x00007610ffdb7816 */ /* 0x000fe200000000db */
[----:B------:R-:W0:Y:S01]  /*6f00*/  LDC R8, c[0x0][0x3d8] ;  /* 0x0000f600ff087b82 */ /* 0x000e220000000800 */
[----:B------:R-:W4:Y:S01]  /*6f10*/  MUFU.EX2 R27, R27 ;  /* 0x0000001b001b7308 */ /* 0x000f220000000800 */
[----:B-1----:R-:W-:Y:S01]  /*6f20*/  FADD R6, R24, R6 ;  /* 0x0000000618067221 */ /* 0x002fe20000000000 */
[----:B------:R-:W-:Y:S01]  /*6f30*/  FMUL R30, R30, 1.4426950216293334961 ;  /* 0x3fb8aa3b1e1e7820 */ /* 0x000fe20000400000 */
[----:B------:R-:W-:-:S05]  /*6f40*/  FADD R29, R34, -R118 ;  /* 0x80000076221d7221 */ /* 0x000fca0000000000 */
[----:B------:R-:W1:Y:S01]  /*6f50*/  MUFU.EX2 R22, R22 ;  /* 0x0000001600167308 */ /* 0x000e620000000800 */
[----:B--2---:R-:W-:Y:S01]  /*6f60*/  FADD R6, R23, R6 ;  /* 0x0000000617067221 */ /* 0x004fe20000000000 */
[----:B------:R-:W-:-:S06]  /*6f70*/  FMUL R29, R29, 1.4426950216293334961 ;  /* 0x3fb8aa3b1d1d7820 */ /* 0x000fcc0000400000 */
[----:B------:R-:W2:Y:S01]  /*6f80*/  MUFU.EX2 R21, R21 ;  /* 0x0000001500157308 */ /* 0x000ea20000000800 */
[----:B----4-:R-:W-:Y:S01]  /*6f90*/  FADD R6, R28, R6 ;  /* 0x000000061c067221 */ /* 0x010fe20000000000 */
[----:B------:R-:W-:Y:S01]  /*6fa0*/  FMUL R20, R20, 1.4426950216293334961 ;  /* 0x3fb8aa3b14147820 */ /* 0x000fe20000400000 */
[----:B------:R-:W-:Y:S02]  /*6fb0*/  IMAD.MOV.U32 R73, RZ, RZ, R74 ;  /* 0x000000ffff497224 */ /* 0x000fe400078e004a */
[----:B------:R-:W-:Y:S01]  /*6fc0*/  FMUL R19, R19, 1.4426950216293334961 ;  /* 0x3fb8aa3b13137820 */ /* 0x000fe20000400000 */
[----:B------:R-:W-:Y:S01]  /*6fd0*/  FMUL R17, R17, 1.4426950216293334961 ;  /* 0x3fb8aa3b11117820 */ /* 0x000fe20000400000 */
[--C-:B------:R-:W-:Y:S01]  /*6fe0*/  FADD R32, R56, -R118.reuse ;  /* 0x8000007638207221 */ /* 0x100fe20000000000 */
[----:B------:R-:W-:Y:S01]  /*6ff0*/  FADD R177, R58, -R118 ;  /* 0x800000763ab17221 */ /* 0x000fe20000000000 */
[----:B------:R-:W4:Y:S01]  /*7000*/  MUFU.EX2 R30, R30 ;  /* 0x0000001e001e7308 */ /* 0x000f220000000800 */
[----:B------:R-:W-:-:S02]  /*7010*/  IMAD.MOV.U32 R74, RZ, RZ, R75 ;  /* 0x000000ffff4a7224 */ /* 0x000fc400078e004b */
[----:B------:R-:W-:Y:S01]  /*7020*/  FADD R6, R27, R6 ;  /* 0x000000061b067221 */ /* 0x000fe20000000000 */
[----:B------:R-:W-:Y:S02]  /*7030*/  IMAD.MOV.U32 R75, RZ, RZ, R76 ;  /* 0x000000ffff4b7224 */ /* 0x000fe400078e004c */
[--C-:B------:R-:W-:Y:S01]  /*7040*/  FADD R34, R43, -R118.reuse ;  /* 0x800000762b227221 */ /* 0x100fe20000000000 */
[----:B------:R-:W-:Y:S02]  /*7050*/  IMAD.MOV.U32 R76, RZ, RZ, R77 ;  /* 0x000000ffff4c7224 */ /* 0x000fe400078e004d */
[----:B------:R-:W-:Y:S01]  /*7060*/  FMUL R15, R15, 1.4426950216293334961 ;  /* 0x3fb8aa3b0f0f7820 */ /* 0x000fe20000400000 */
[----:B------:R-:W-:Y:S01]  /*7070*/  FADD R35, R189, -R118 ;  /* 0x80000076bd237221 */ /* 0x000fe20000000000 */
[----:B------:R-:W0:Y:S01]  /*7080*/  MUFU.EX2 R29, R29 ;  /* 0x0000001d001d7308 */ /* 0x000e220000000800 */
[----:B------:R-:W-:Y:S02]  /*7090*/  IMAD.MOV.U32 R77, RZ, RZ, R78 ;  /* 0x000000ffff4d7224 */ /* 0x000fe400078e004e */
[----:B-1----:R-:W-:Y:S01]  /*70a0*/  FADD R6, R22, R6 ;  /* 0x0000000616067221 */ /* 0x002fe20000000000 */
[----:B------:R-:W-:-:S02]  /*70b0*/  IMAD.MOV.U32 R78, RZ, RZ, R79 ;  /* 0x000000ffff4e7224 */ /* 0x000fc400078e004f */
[----:B------:R-:W-:Y:S01]  /*70c0*/  FMUL R34, R34, 1.4426950216293334961 ;  /* 0x3fb8aa3b22227820 */ /* 0x000fe20000400000 */
[----:B------:R-:W-:Y:S02]  /*70d0*/  IMAD.MOV.U32 R79, RZ, RZ, R176 ;  /* 0x000000ffff4f7224 */ /* 0x000fe400078e00b0 */
[----:B------:R-:W-:Y:S01]  /*70e0*/  FADD R176, R46, -R118 ;  /* 0x800000762eb07221 */ /* 0x000fe20000000000 */
[----:B------:R-:W-:Y:S01]  /*70f0*/  IMAD.MOV.U32 R187, RZ, RZ, R13 ;  /* 0x000000ffffbb7224 */ /* 0x000fe200078e000d */
[----:B------:R-:W1:Y:S01]  /*7100*/  MUFU.EX2 R20, R20 ;  /* 0x0000001400147308 */ /* 0x000e620000000800 */
[----:B------:R-:W-:Y:S02]  /*7110*/  IMAD.MOV.U32 R43, RZ, RZ, R16 ;  /* 0x000000ffff2b7224 */ /* 0x000fe400078e0010 */
[----:B--2---:R-:W-:Y:S01]  /*7120*/  FADD R6, R21, R6 ;  /* 0x0000000615067221 */ /* 0x004fe20000000000 */
[----:B------:R-:W-:Y:S02]  /*7130*/  IMAD.MOV.U32 R16, RZ, RZ, R18 ;  /* 0x000000ffff107224 */ /* 0x000fe400078e0012 */
[----:B------:R-:W-:Y:S01]  /*7140*/  FMUL R176, R176, 1.4426950216293334961 ;  /* 0x3fb8aa3bb0b07820 */ /* 0x000fe20000400000 */
[--C-:B------:R-:W-:Y:S01]  /*7150*/  FADD R18, R51, -R118.reuse ;  /* 0x8000007633127221 */ /* 0x100fe20000000000 */
[----:B------:R-:W-:Y:S01]  /*7160*/  FMUL R12, R12, 1.4426950216293334961 ;  /* 0x3fb8aa3b0c0c7820 */ /* 0x000fe20000400000 */
[----:B------:R-:W-:Y:S01]  /*7170*/  FADD R36, R66, -R118 ;  /* 0x8000007642247221 */ /* 0x000fe20000000000 */
[----:B------:R-:W2:Y:S01]  /*7180*/  MUFU.EX2 R19, R19 ;  /* 0x0000001300137308 */ /* 0x000ea20000000800 */
[----:B----4-:R-:W-:Y:S01]  /*7190*/  FADD R6, R30, R6 ;  /* 0x000000061e067221 */ /* 0x010fe20000000000 */
[----:B------:R-:W-:Y:S01]  /*71a0*/  FMUL R18, R18, 1.4426950216293334961 ;  /* 0x3fb8aa3b12127820 */ /* 0x000fe20000400000 */
[----:B------:R-:W-:Y:S01]  /*71b0*/  FMUL R32, R32, 1.4426950216293334961 ;  /* 0x3fb8aa3b20207820 */ /* 0x000fe20000400000 */
[----:B------:R-:W-:Y:S01]  /*71c0*/  FMUL R177, R177, 1.4426950216293334961 ;  /* 0x3fb8aa3bb1b17820 */ /* 0x000fe20000400000 */
[----:B------:R-:W-:Y:S01]  /*71d0*/  IMAD.MOV.U32 R54, RZ, RZ, R10 ;  /* 0x000000ffff367224 */ /* 0x000fe200078e000a */
[----:B------:R-:W-:Y:S01]  /*71e0*/  LEA.HI.X.SX32 R81, R5, R4, 0x1, P2 ;  /* 0x0000000405517211 */ /* 0x000fe200010f0eff */
[----:B------:R-:W4:Y:S01]  /*71f0*/  @P0 LDG.E.U8 R219, desc[UR32][R210.64] ;  /* 0x00000020d2db0981 */ /* 0x000f22000c1e1100 */
[----:B------:R-:W2:Y:S01]  /*7200*/  MUFU.EX2 R34, R34 ;  /* 0x0000002200227308 */ /* 0x000ea20000000800 */
[----:B0-----:R-:W-:-:S07]  /*7210*/  FADD R6, R29, R6 ;  /* 0x000000061d067221 */ /* 0x001fce0000000000 */
[----:B------:R-:W-:Y:S01]  /*7220*/  MUFU.EX2 R17, R17 ;  /* 0x0000001100117308 */ /* 0x000fe20000000800 */
[----:B-1----:R-:W-:Y:S01]  /*7230*/  FADD R6, R20, R6 ;  /* 0x0000000614067221 */ /* 0x002fe20000000000 */
[----:B------:R-:W-:Y:S02]  /*7240*/  IMAD.MOV.U32 R58, RZ, RZ, R178 ;  /* 0x000000ffff3a7224 */ /* 0x000fe400078e00b2 */
[----:B------:R-:W-:Y:S01]  /*7250*/  FMUL R35, R35, 1.4426950216293334961 ;  /* 0x3fb8aa3b23237820 */ /* 0x000fe20000400000 */
[----:B------:R-:W0:Y:S03]  /*7260*/  LDC R46, c[0x0][0x3d8] ;  /* 0x0000f600ff2e7b82 */ /* 0x000e260000000800 */
[----:B------:R-:W1:Y:S01]  /*7270*/  MUFU.EX2 R176, R176 ;  /* 0x000000b000b07308 */ /* 0x000e620000000800 */
[----:B--2---:R-:W-:-:S07]  /*7280*/  FADD R6, R19, R6 ;  /* 0x0000000613067221 */ /* 0x004fce0000000000 */
[----:B------:R-:W2:Y:S01]  /*7290*/  MUFU.EX2 R18, R18 ;  /* 0x0000001200127308 */ /* 0x000ea20000000800 */
[----:B------:R-:W-:Y:S02]  /*72a0*/  IMAD.MOV.U32 R51, RZ, RZ, R14 ;  /* 0x000000ffff337224 */ /* 0x000fe400078e000e */
[----:B------:R-:W-:Y:S01]  /*72b0*/  FADD R6, R34, R6 ;  /* 0x0000000622067221 */ /* 0x000fe20000000000 */
[----:B------:R-:W-:-:S04]  /*72c0*/  FADD R14, R188, -R118 ;  /* 0x80000076bc0e7221 */ /* 0x000fc80000000000 */
[----:B------:R-:W3:Y:S01]  /*72d0*/  MUFU.EX2 R32, R32 ;  /* 0x0000002000207308 */ /* 0x000ee20000000800 */
[----:B-1----:R-:W-:Y:S01]  /*72e0*/  FADD R6, R176, R6 ;  /* 0x00000006b0067221 */ /* 0x002fe20000000000 */
[----:B------:R-:W-:-:S06]  /*72f0*/  FMUL R14, R14, 1.4426950216293334961 ;  /* 0x3fb8aa3b0e0e7820 */ /* 0x000fcc0000400000 */
[----:B------:R-:W1:Y:S01]  /*7300*/  MUFU.EX2 R177, R177 ;  /* 0x000000b100b17308 */ /* 0x000e620000000800 */
[----:B--2---:R-:W-:Y:S01]  /*7310*/  FADD R6, R18, R6 ;  /* 0x0000000612067221 */ /* 0x004fe20000000000 */
[----:B------:R-:W-:-:S06]  /*7320*/  FADD R178, R190, -R118 ;  /* 0x80000076beb27221 */ /* 0x000fcc0000000000 */
[----:B------:R-:W2:Y:S01]  /*7330*/  MUFU.EX2 R15, R15 ;  /* 0x0000000f000f7308 */ /* 0x000ea20000000800 */
[----:B------:R-:W-:Y:S01]  /*7340*/  FADD R6, R17, R6 ;  /* 0x0000000611067221 */ /* 0x000fe20000000000 */
[----:B------:R-:W-:Y:S01]  /*7350*/  FMUL R178, R178, 1.4426950216293334961 ;  /* 0x3fb8aa3bb2b27820 */ /* 0x000fe20000400000 */
[----:B------:R-:W-:-:S05]  /*7360*/  FADD R13, R191, -R118 ;  /* 0x80000076bf0d7221 */ /* 0x000fca0000000000 */
[----:B------:R-:W0:Y:S01]  /*7370*/  MUFU.EX2 R14, R14 ;  /* 0x0000000e000e7308 */ /* 0x000e220000000800 */
[----:B---3--:R-:W-:Y:S01]  /*7380*/  FADD R6, R32, R6 ;  /* 0x0000000620067221 */ /* 0x008fe20000000000 */
[----:B------:R-:W-:-:S06]  /*7390*/  FMUL R13, R13, 1.4426950216293334961 ;  /* 0x3fb8aa3b0d0d7820 */ /* 0x000fcc0000400000 */
[----:B------:R-:W3:Y:S01]  /*73a0*/  MUFU.EX2 R35, R35 ;  /* 0x0000002300237308 */ /* 0x000ee20000000800 */
[----:B-1----:R-:W-:Y:S01]  /*73b0*/  FADD R6, R177, R6 ;  /* 0x00000006b1067221 */ /* 0x002fe20000000000 */
[----:B------:R-:W-:-:S06]  /*73c0*/  IMAD.MOV.U32 R188, RZ, RZ, R179 ;  /* 0x000000ffffbc7224 */ /* 0x000fcc00078e00b3 */
[----:B------:R-:W1:Y:S01]  /*73d0*/  MUFU.EX2 R178, R178 ;  /* 0x000000b200b27308 */ /* 0x000e620000000800 */
[----:B--2---:R-:W-:Y:S01]  /*73e0*/  FADD R6, R15, R6 ;  /* 0x000000060f067221 */ /* 0x004fe20000000000 */
[----:B------:R-:W-:Y:S01]  /*73f0*/  FMUL R36, R36, 1.4426950216293334961 ;  /* 0x3fb8aa3b24247820 */ /* 0x000fe20000400000 */
[----:B------:R-:W-:-:S05]  /*7400*/  FADD R179, R67, -R118 ;  /* 0x8000007643b37221 */ /* 0x000fca0000000000 */
[----:B------:R-:W2:Y:S01]  /*7410*/  MUFU.EX2 R13, R13 ;  /* 0x0000000d000d7308 */ /* 0x000ea20000000800 */
[----:B------:R-:W-:Y:S02]  /*7420*/  IMAD.MOV.U32 R189, RZ, RZ, R11 ;  /* 0x000000ffffbd7224 */ /* 0x000fe400078e000b */
[----:B0-----:R-:W-:Y:S01]  /*7430*/  FADD R6, R14, R6 ;  /* 0x000000060e067221 */ /* 0x001fe20000000000 */
[----:B------:R-:W-:Y:S01]  /*7440*/  FMUL R179, R179, 1.4426950216293334961 ;  /* 0x3fb8aa3bb3b37820 */ /* 0x000fe20000400000 */
[----:B------:R-:W-:-:S03]  /*7450*/  FADD R11, R212, -R118 ;  /* 0x80000076d40b7221 */ /* 0x000fc60000000000 */
[----:B------:R-:W0:Y:S01]  /*7460*/  MUFU.EX2 R12, R12 ;  /* 0x0000000c000c7308 */ /* 0x000e220000000800 */
[----:B---3--:R-:W-:Y:S01]  /*7470*/  FADD R6, R35, R6 ;  /* 0x0000000623067221 */ /* 0x008fe20000000000 */
[----:B------:R-:W-:Y:S01]  /*7480*/  FADD R10, R213, -R118 ;  /* 0x80000076d50a7221 */ /* 0x000fe20000000000 */
[----:B------:R-:W-:-:S05]  /*7490*/  FMUL R11, R11, 1.4426950216293334961 ;  /* 0x3fb8aa3b0b0b7820 */ /* 0x000fca0000400000 */
[----:B------:R-:W3:Y:S01]  /*74a0*/  MUFU.EX2 R36, R36 ;  /* 0x0000002400247308 */ /* 0x000ee20000000800 */
[----:B-1----:R-:W-:Y:S01]  /*74b0*/  FADD R6, R178, R6 ;  /* 0x00000006b2067221 */ /* 0x002fe20000000000 */
[----:B------:R-:W-:Y:S01]  /*74c0*/  FMUL R10, R10, 1.4426950216293334961 ;  /* 0x3fb8aa3b0a0a7820 */ /* 0x000fe20000400000 */
[----:B------:R-:W-:Y:S02]  /*74d0*/  IMAD.MOV.U32 R56, RZ, RZ, R16 ;  /* 0x000000ffff387224 */ /* 0x000fe400078e0010 */
[----:B------:R-:W1:Y:S03]  /*74e0*/  LDC R16, c[0x0][0x3d8] ;  /* 0x0000f600ff107b82 */ /* 0x000e660000000800 */
[----:B------:R-:W3:Y:S01]  /*74f0*/  MUFU.EX2 R179, R179 ;  /* 0x000000b300b37308 */ /* 0x000ee20000000800 */
[----:B--2---:R-:W-:-:S07]  /*7500*/  FADD R6, R13, R6 ;  /* 0x000000060d067221 */ /* 0x004fce0000000000 */
[----:B------:R-:W2:Y:S01]  /*7510*/  MUFU.EX2 R11, R11 ;  /* 0x0000000b000b7308 */ /* 0x000ea20000000800 */
[----:B0-----:R-:W-:-:S07]  /*7520*/  FADD R6, R12, R6 ;  /* 0x000000060c067221 */ /* 0x001fce0000000000 */
[----:B------:R-:W0:Y:S01]  /*7530*/  MUFU.EX2 R10, R10 ;  /* 0x0000000a000a7308 */ /* 0x000e220000000800 */
[----:B---3--:R-:W-:Y:S01]  /*7540*/  FADD R6, R36, R6 ;  /* 0x0000000624067221 */ /* 0x008fe20000000000 */
[----:B------:R-:W-:-:S03]  /*7550*/  IMAD R7, R46, 0x2, R5 ;  /* 0x000000022e077824 */ /* 0x000fc600078e0205 */
[----:B------:R-:W-:Y:S01]  /*7560*/  FADD R5, R179, R6 ;  /* 0x00000006b3057221 */ /* 0x000fe20000000000 */
[----:B------:R-:W-:-:S03]  /*7570*/  IMAD R6, R9, 0x2, R7 ;  /* 0x0000000209067824 */ /* 0x000fc600078e0207 */
[----:B--2---:R-:W-:Y:S01]  /*7580*/  FADD R9, R11, R5 ;  /* 0x000000050b097221 */ /* 0x004fe20000000000 */
[----:B-1----:R-:W-:-:S03]  /*7590*/  IMAD R5, R16, 0x2, R6 ;  /* 0x0000000210057824 */ /* 0x002fc600078e0206 */
[----:B0-----:R-:W-:-:S05]  /*75a0*/  FADD R9, R10, R9 ;  /* 0x000000090a097221 */ /* 0x001fca0000000000 */
[----:B------:R-:W0:Y:S02]  /*75b0*/  SHFL.BFLY PT, R16, R9, 0x10, 0x1f ;  /* 0x0e001f0009107f89 */ /* 0x000e2400000e0000 */
[----:B0-----:R-:W-:Y:S02]  /*75c0*/  FADD R9, R9, R16 ;  /* 0x0000001009097221 */ /* 0x001fe40000000000 */
[----:B------:R-:W0:Y:S01]  /*75d0*/  S2R R16, SR_TID.X ;  /* 0x0000000000107919 */ /* 0x000e220000002100 */
[----:B------:R-:W-:Y:S02]  /*75e0*/  IMAD.MOV.U32 R191, RZ, RZ, R56 ;  /* 0x000000ffffbf7224 */ /* 0x000fe400078e0038 */
[----:B------:R-:W-:Y:S01]  /*75f0*/  IMAD.MOV.U32 R56, RZ, RZ, R78 ;  /* 0x000000ffff387224 */ /* 0x000fe200078e004e */
[----:B------:R-:W-:Y:S01]  /*7600*/  IADD3 R78, P2, PT, R7, R72, RZ ;  /* 0x00000048074e7210 */ /* 0x000fe20007f5e0ff */
[----:B------:R-:W-:Y:S02]  /*7610*/  IMAD.MOV.U32 R212, RZ, RZ, R75 ;  /* 0x000000ffffd47224 */ /* 0x000fe400078e004b */
[----:B------:R-:W-:-:S02]  /*7620*/  IMAD.MOV.U32 R67, RZ, RZ, R74 ;  /* 0x000000ffff437224 */ /* 0x000fc400078e004a */
[----:B------:R-:W-:Y:S02]  /*7630*/  IMAD.MOV.U32 R190, RZ, RZ, R58 ;  /* 0x000000ffffbe7224 */ /* 0x000fe400078e003a */
[----:B------:R-:W-:Y:S02]  /*7640*/  IMAD.MOV.U32 R66, RZ, RZ, R73 ;  /* 0x000000ffff427224 */ /* 0x000fe400078e0049 */
[----:B------:R-:W-:Y:S02]  /*7650*/  IMAD.MOV.U32 R64, RZ, RZ, R51 ;  /* 0x000000ffff407224 */ /* 0x000fe400078e0033 */
[----:B------:R-:W-:Y:S01]  /*7660*/  IMAD.MOV.U32 R58, RZ, RZ, R79 ;  /* 0x000000ffff3a7224 */ /* 0x000fe200078e004f */
[----:B------:R-:W-:Y:S01]  /*7670*/  LEA.HI.X.SX32 R79, R7, R4, 0x1, P2 ;  /* 0x00000004074f7211 */ /* 0x000fe200010f0eff */
[----:B------:R-:W-:Y:S01]  /*7680*/  IMAD.MOV.U32 R46, RZ, RZ, R189 ;  /* 0x000000ffff2e7224 */ /* 0x000fe200078e00bd */
[----:B------:R-:W-:Y:S02]  /*7690*/  PRMT R7, RZ, 0x7610, R7 ;  /* 0x00007610ff077816 */ /* 0x000fe40000000007 */
[C---:B0-----:R-:W-:Y:S01]  /*76a0*/  LOP3.LUT R213, R16.reuse, 0x6f, RZ, 0xc0, !PT ;  /* 0x0000006f10d57812 */ /* 0x041fe200078ec0ff */
[----:B------:R-:W-:Y:S01]  /*76b0*/  IMAD.SHL.U32 R16, R16, 0x10, RZ ;  /* 0x0000001010107824 */ /* 0x000fe200078e00ff */
[----:B------:R-:W-:Y:S01]  /*76c0*/  PRMT R235, RZ, 0x7610, R235 ;  /* 0x00007610ffeb7816 */ /* 0x000fe200000000eb */
[----:B------:R-:W-:Y:S01]  /*76d0*/  IMAD.MOV.U32 R189, RZ, RZ, R188 ;  /* 0x000000ffffbd7224 */ /* 0x000fe200078e00bc */
[----:B------:R-:W-:Y:S01]  /*76e0*/  PRMT R220, RZ, 0x7610, R220 ;  /* 0x00007610ffdc7816 */ /* 0x000fe200000000dc */
[----:B------:R-:W2:Y:S01]  /*76f0*/  @P0 LDG.E.U8 R7, desc[UR32][R78.64] ;  /* 0x000000204e070981 */ /* 0x000ea2000c1e1100 */
[----:B------:R-:W-:-:S02]  /*7700*/  LOP3.LUT R16, R170, 0x870, R16, 0x78, !PT ;  /* 0x00000870aa107812 */ /* 0x000fc400078e7810 */
[----:B------:R-:W-:Y:S01]  /*7710*/  PRMT R221, RZ, 0x7610, R221 ;  /* 0x00007610ffdd7816 */ /* 0x000fe200000000dd */
[----:B------:R-:W3:Y:S02]  /*7720*/  @P0 LDG.E.U8 R235, desc[UR32][R202.64] ;  /* 0x00000020caeb0981 */ /* 0x000ee4000c1e1100 */
[----:B------:R-:W-:Y:S02]  /*7730*/  IMAD R16, R213, 0x80, R16 ;  /* 0x00000080d5107824 */ /* 0x000fe400078e0210 */
[----:B------:R-:W-:Y:S01]  /*7740*/  IMAD.MOV.U32 R213, RZ, RZ, R212 ;  /* 0x000000ffffd57224 */ /* 0x000fe200078e00d4 */
[----:B------:R-:W-:Y:S01]  /*7750*/  PRMT R250, RZ, 0x7610, R250 ;  /* 0x00007610fffa7816 */ /* 0x000fe200000000fa */
[----:B------:R-:W-:Y:S01]  /*7760*/  IMAD.MOV.U32 R212, RZ, RZ, R67 ;  /* 0x000000ffffd47224 */ /* 0x000fe200078e0043 */
[----:B------:R-:W-:Y:S01]  /*7770*/  PRMT R222, RZ, 0x7610, R222 ;  /* 0x00007610ffde7816 */ /* 0x000fe200000000de */
[----:B------:R-:W-:Y:S01]  /*7780*/  IMAD.MOV.U32 R67, RZ, RZ, R66 ;  /* 0x000000ffff437224 */ /* 0x000fe200078e0042 */
[----:B------:R-:W-:Y:S01]  /*7790*/  PRMT R223, RZ, 0x7610, R223 ;  /* 0x00007610ffdf7816 */ /* 0x000fe200000000df */
[----:B------:R-:W-:Y:S01]  /*77a0*/  IMAD.MOV.U32 R66, RZ, RZ, R64 ;  /* 0x000000ffff427224 */ /* 0x000fe200078e0040 */
[----:B------:R-:W-:Y:S01]  /*77b0*/  PRMT R68, RZ, 0x7610, R68 ;  /* 0x00007610ff447816 */ /* 0x000fe20000000044 */
[----:B------:R-:W-:Y:S01]  /*77c0*/  IMAD.MOV.U32 R64, RZ, RZ, R191 ;  /* 0x000000ffff407224 */ /* 0x000fe200078e00bf */
[----:B------:R-:W2:Y:S01]  /*77d0*/  @P0 LDG.E.U8 R220, desc[UR32][R194.64] ;  /* 0x00000020c2dc0981 */ /* 0x000ea2000c1e1100 */
[----:B------:R-:W-:-:S02]  /*77e0*/  IMAD.MOV.U32 R191, RZ, RZ, R190 ;  /* 0x000000ffffbf7224 */ /* 0x000fc400078e00be */
[----:B------:R-:W-:Y:S01]  /*77f0*/  IMAD.MOV.U32 R190, RZ, RZ, R189 ;  /* 0x000000ffffbe7224 */ /* 0x000fe200078e00bd */
[----:B------:R-:W-:Y:S01]  /*7800*/  PRMT R252, RZ, 0x7610, R252 ;  /* 0x00007610fffc7816 */ /* 0x000fe200000000fc */
[----:B------:R-:W-:Y:S01]  /*7810*/  IMAD.MOV.U32 R189, RZ, RZ, R54 ;  /* 0x000000ffffbd7224 */ /* 0x000fe200078e0036 */
[----:B------:R-:W2:Y:S04]  /*7820*/  @P0 LDG.E.U8 R221, desc[UR32][R166.64] ;  /* 0x00000020a6dd0981 */ /* 0x000ea8000c1e1100 */
[----:B------:R-:W2:Y:S04]  /*7830*/  LDL.LU R54, [R1+0x190] ;  /* 0x0001900001367983 */ /* 0x000ea80000300800 */
[----:B------:R-:W2:Y:S04]  /*7840*/  @P0 LDG.E.U8 R250, desc[UR32][R158.64] ;  /* 0x000000209efa0981 */ /* 0x000ea8000c1e1100 */
[----:B------:R-:W2:Y:S04]  /*7850*/  @P0 LDG.E.U8 R222, desc[UR32][R150.64] ;  /* 0x0000002096de0981 */ /* 0x000ea8000c1e1100 */
[----:B------:R-:W2:Y:S04]  /*7860*/  @P0 LDG.E.U8 R223, desc[UR32][R142.64] ;  /* 0x000000208edf0981 */ /* 0x000ea8000c1e1100 */
[----:B------:R-:W2:Y:S04]  /*7870*/  @P0 LDG.E.U8 R68, desc[UR32][R134.64] ;  /* 0x0000002086440981 */ /* 0x000ea8000c1e1100 */
[----:B------:R-:W2:Y:S01]  /*7880*/  @P0 LDG.E.U8 R252, desc[UR32][R126.64] ;  /* 0x000000207efc0981 */ /* 0x000ea2000c1e1100 */
[----:B------:R-:W-:Y:S01]  /*7890*/  IMAD R8, R8, 0x2, R5 ;  /* 0x0000000208087824 */ /* 0x000fe200078e0205 */
[-C--:B------:R-:W-:Y:S01]  /*78a0*/  IADD3 R74, P4, PT, R5, R72.reuse, RZ ;  /* 0x00000048054a7210 */ /* 0x080fe20007f9e0ff */
[----:B------:R-:W-:Y:S01]  /*78b0*/  IMAD.MOV.U32 R188, RZ, RZ, R76 ;  /* 0x000000ffffbc7224 */ /* 0x000fe200078e004c */
[----:B------:R-:W-:-:S02]  /*78c0*/  IADD3 R76, P3, PT, R6, R72, RZ ;  /* 0x00000048064c7210 */ /* 0x000fc40007f7e0ff */
[----:B------:R-:W-:Y:S01]  /*78d0*/  IADD3 R72, P5, PT, R8, R72, RZ ;  /* 0x0000004808487210 */ /* 0x000fe20007fbe0ff */
[----:B------:R-:W-:Y:S01]  /*78e0*/  IMAD.MOV.U32 R51, RZ, RZ, R77 ;  /* 0x000000ffff337224 */ /* 0x000fe200078e004d */
[-C--:B------:R-:W-:Y:S02]  /*78f0*/  LEA.HI.X.SX32 R77, R6, R4.reuse, 0x1, P3 ;  /* 0x00000004064d7211 */ /* 0x080fe400018f0eff */
[-C--:B------:R-:W-:Y:S01]  /*7900*/  LEA.HI.X.SX32 R73, R8, R4.reuse, 0x1, P5 ;  /* 0x0000000408497211 */ /* 0x080fe200028f0eff */
[----:B------:R-:W-:Y:S01]  /*7910*/  IMAD.MOV.U32 R8, RZ, RZ, R187 ;  /* 0x000000ffff087224 */ /* 0x000fe200078e00bb */
[----:B------:R-:W-:Y:S01]  /*7920*/  LEA.HI.X.SX32 R75, R5, R4, 0x1, P4 ;  /* 0x00000004054b7211 */ /* 0x000fe200020f0eff */
[----:B------:R-:W-:Y:S01]  /*7930*/  FADD R187, -R118, -INF ;  /* 0xff80000076bb7421 */ /* 0x000fe20000000100 */
[----:B------:R-:W-:Y:S02]  /*7940*/  PRMT R249, RZ, 0x7610, R249 ;  /* 0x00007610fff97816 */ /* 0x000fe400000000f9 */
[----:B------:R-:W-:-:S02]  /*7950*/  PRMT R234, RZ, 0x7610, R234 ;  /* 0x00007610ffea7816 */ /* 0x000fc400000000ea */
        /* <DEDUP_REMOVED lines=34> */
[----:B------:R-:W-:Y:S01]  /*7b80*/  LOP3.LUT R170, R214, 0x1f0, RZ, 0xc0, !PT ;  /* 0x000001f0d6aa7812 */ /* 0x000fe200078ec0ff */
[----:B------:R-:W-:Y:S01]  /*7b90*/  FMUL R187, R187, 1.4426950216293334961 ;  /* 0x3fb8aa3bbbbb7820 */ /* 0x000fe20000400000 */
[----:B------:R-:W3:Y:S04]  /*7ba0*/  @P0 LDG.E.U8 R249, desc[UR32][R208.64] ;  /* 0x00000020d0f90981 */ /* 0x000ee8000c1e1100 */
        /* <DEDUP_REMOVED lines=35> */
[----:B------:R-:W0:Y:S01]  /*7de0*/  LDSM.16.M88 R170, [R170+UR13+0x8000] ;  /* 0x0080000daaaa783b */ /* 0x000e220008000000 */
[----:B------:R-:W1:Y:S01]  /*7df0*/  MUFU.EX2 R187, R187 ;  /* 0x000000bb00bb7308 */ /* 0x000e620000000800 */
[----:B------:R-:W-:Y:S01]  /*7e00*/  BAR.SYNC.DEFER_BLOCKING 0x0 ;  /* 0x0000000000007b1d */ /* 0x000fe20000010000 */
[----:B-1----:R-:W-:Y:S01]  /*7e10*/  FADD R187, R187, R9 ;  /* 0x00000009bbbb7221 */ /* 0x002fe20000000000 */
[----:B------:R-:W-:Y:S01]  /*7e20*/  F2FP.SATFINITE.E4M3.F32.PACK_AB_MERGE_C R9, R185, R186, RZ ;  /* 0x000000bab909723e */ /* 0x000fe200048070ff */
[----:B------:R-:W-:Y:S01]  /*7e30*/  IMAD.MOV.U32 R185, RZ, RZ, R8 ;  /* 0x000000ffffb97224 */ /* 0x000fe200078e0008 */
[----:B------:R-:W-:Y:S01]  /*7e40*/  F2FP.SATFINITE.E4M3.F32.PACK_AB_MERGE_C R8, R181, R182, RZ ;  /* 0x000000b6b508723e */ /* 0x000fe200048070ff */
[----:B------:R-:W-:-:S02]  /*7e50*/  IMAD.MOV.U32 R186, RZ, RZ, R46 ;  /* 0x000000ffffba7224 */ /* 0x000fc400078e002e */
[----:B------:R-:W-:Y:S01]  /*7e60*/  IMAD.MOV.U32 R182, RZ, RZ, R43 ;  /* 0x000000ffffb67224 */ /* 0x000fe200078e002b */
[----:B------:R1:W-:Y:S04]  /*7e70*/  STS.U8 [R3+UR13+0xb000], R51 ;  /* 0x00b0003303007988 */ /* 0x0003e8000800000d */
[----:B------:R-:W-:Y:S01]  /*7e80*/  STS.U8 [R3+UR13+0x8000], R182 ;  /* 0x008000b603007988 */ /* 0x000fe2000800000d */
[----:B-1----:R-:W-:-:S03]  /*7e90*/  LOP3.LUT R51, R3, 0x20, RZ, 0x3c, !PT ;  /* 0x0000002003337812 */ /* 0x002fc600078e3cff */
        /* <DEDUP_REMOVED lines=13> */
[----:B--2---:R-:W-:Y:S04]  /*7f70*/  STS.U8 [R3+UR13+0xbc00], R7 ;  /* 0x00bc000703007988 */ /* 0x004fe8000800000d */
[----:B------:R-:W-:Y:S04]  /*7f80*/  STS.U8 [R51+UR13+0x8100], R54 ;  /* 0x0081003633007988 */ /* 0x000fe8000800000d */
[----:B----4-:R1:W-:Y:S04]  /*7f90*/  STS.U8 [R51+UR13+0x8500], R219 ;  /* 0x008500db33007988 */ /* 0x0103e8000800000d */
[----:B---3--:R2:W-:Y:S04]  /*7fa0*/  STS.U8 [R51+UR13+0x8900], R235 ;  /* 0x008900eb33007988 */ /* 0x0085e8000800000d */
[----:B------:R3:W-:Y:S04]  /*7fb0*/  STS.U8 [R51+UR13+0x8d00], R220 ;  /* 0x008d00dc33007988 */ /* 0x0007e8000800000d */
[----:B-1----:R1:W5:Y:S04]  /*7fc0*/  LDL.LU R219, [R1+0x23c] ;  /* 0x00023c0001db7983 */ /* 0x0023680000300800 */
[----:B--2---:R-:W2:Y:S04]  /*7fd0*/  LDL.LU R235, [R1+0x238] ;  /* 0x0002380001eb7983 */ /* 0x004ea80000300800 */
[----:B---3--:R1:W5:Y:S04]  /*7fe0*/  LDL.LU R220, [R1+0x234] ;  /* 0x0002340001dc7983 */ /* 0x0083680000300800 */
[----:B------:R3:W-:Y:S04]  /*7ff0*/  STS.U8 [R51+UR13+0x9100], R221 ;  /* 0x009100dd33007988 */ /* 0x0007e8000800000d */
[----:B------:R4:W-:Y:S04]  /*8000*/  STS.U8 [R51+UR13+0x9500], R250 ;  /* 0x009500fa33007988 */ /* 0x0009e8000800000d */
[----:B------:R0:W-:Y:S04]  /*8010*/  STS.U8 [R51+UR13+0x9900], R222 ;  /* 0x009900de33007988 */ /* 0x0001e8000800000d */
[----:B---3--:R1:W5:Y:S04]  /*8020*/  LDL.LU R221, [R1+0x230] ;  /* 0x0002300001dd7983 */ /* 0x0083680000300800 */
[----:B----4-:R-:W3:Y:S04]  /*8030*/  LDL.LU R250, [R1+0x22c] ;  /* 0x00022c0001fa7983 */ /* 0x010ee80000300800 */
[----:B0-----:R1:W5:Y:S04]  /*8040*/  LDL.LU R222, [R1+0x228] ;  /* 0x0002280001de7983 */ /* 0x0013680000300800 */
[----:B------:R0:W-:Y:S04]  /*8050*/  STS.U8 [R51+UR13+0x9d00], R223 ;  /* 0x009d00df33007988 */ /* 0x0001e8000800000d */
[----:B------:R4:W-:Y:S04]  /*8060*/  STS.U8 [R51+UR13+0xa100], R68 ;  /* 0x00a1004433007988 */ /* 0x0009e8000800000d */
[----:B------:R1:W-:Y:S04]  /*8070*/  STS.U8 [R51+UR13+0xa500], R252 ;  /* 0x00a500fc33007988 */ /* 0x0003e8000800000d */
[----:B0-----:R0:W5:Y:S04]  /*8080*/  LDL.LU R223, [R1+0x224] ;  /* 0x0002240001df7983 */ /* 0x0011680000300800 */
[----:B----4-:R0:W5:Y:S04]  /*8090*/  LDL.LU R68, [R1+0x220] ;  /* 0x0002200001447983 */ /* 0x0101680000300800 */
[----:B-1----:R-:W3:Y:S01]  /*80a0*/  LDL.LU R252, [R1+0x21c] ;  /* 0x00021c0001fc7983 */ /* 0x002ee20000300800 */
[----:B------:R-:W-:-:S03]  /*80b0*/  LOP3.LUT R7, R3, 0x60, RZ, 0x3c, !PT ;  /* 0x0000006003077812 */ /* 0x000fc600078e3cff */
[----:B------:R1:W-:Y:S04]  /*80c0*/  STS.U8 [R51+UR13+0xa900], R69 ;  /* 0x00a9004533007988 */ /* 0x0003e8000800000d */
[----:B-1----:R0:W5:Y:S04]  /*80d0*/  LDL.LU R69, [R1+0x218] ;  /* 0x0002180001457983 */ /* 0x0021680000300800 */
[----:B------:R1:W-:Y:S04]  /*80e0*/  STS.U8 [R51+UR13+0xad00], R70 ;  /* 0x00ad004633007988 */ /* 0x0003e8000800000d */
[----:B------:R4:W-:Y:S04]  /*80f0*/  STS.U8 [R51+UR13+0xb100], R71 ;  /* 0x00b1004733007988 */ /* 0x0009e8000800000d */
[----:B-1----:R0:W5:Y:S04]  /*8100*/  LDL.LU R70, [R1+0x214] ;  /* 0x0002140001467983 */ /* 0x0021680000300800 */
[----:B----4-:R0:W5:Y:S04]  /*8110*/  LDL.LU R71, [R1+0x210] ;  /* 0x0002100001477983 */ /* 0x0101680000300800 */
[----:B------:R1:W-:Y:S04]  /*8120*/  STS.U8 [R51+UR13+0xb500], R2 ;  /* 0x00b5000233007988 */ /* 0x0003e8000800000d */
[----:B------:R4:W-:Y:S04]  /*8130*/  STS.U8 [R51+UR13+0xb900], R251 ;  /* 0x00b900fb33007988 */ /* 0x0009e8000800000d */
[----:B-1----:R0:W5:Y:S04]  /*8140*/  LDL.LU R2, [R1+0x20c] ;  /* 0x00020c0001027983 */ /* 0x0021680000300800 */
[----:B----4-:R0:W5:Y:S04]  /*8150*/  LDL.LU R251, [R1+0x208] ;  /* 0x0002080001fb7983 */ /* 0x0101680000300800 */
[----:B------:R-:W-:Y:S04]  /*8160*/  STS.U8 [R51+UR13+0xbd00], R6 ;  /* 0x00bd000633007988 */ /* 0x000fe8000800000d */
[----:B---3--:R1:W-:Y:S04]  /*8170*/  STS.U8 [R252+UR13+0x8200], R250 ;  /* 0x008200fafc007988 */ /* 0x0083e8000800000d */
[----:B------:R3:W-:Y:S04]  /*8180*/  STS.U8 [R252+UR13+0x8600], R249 ;  /* 0x008600f9fc007988 */ /* 0x0007e8000800000d */
[----:B------:R4:W-:Y:S04]  /*8190*/  STS.U8 [R252+UR13+0x8a00], R248 ;  /* 0x008a00f8fc007988 */ /* 0x0009e8000800000d */
[----:B-1----:R0:W5:Y:S04]  /*81a0*/  LDL.LU R250, [R1+0x204] ;  /* 0x0002040001fa7983 */ /* 0x0021680000300800 */
[----:B---3--:R0:W5:Y:S04]  /*81b0*/  LDL.LU R249, [R1+0x200] ;  /* 0x0002000001f97983 */ /* 0x0081680000300800 */
[----:B----4-:R0:W5:Y:S04]  /*81c0*/  LDL.LU R248, [R1+0x1fc] ;  /* 0x0001fc0001f87983 */ /* 0x0101680000300800 */
[----:B------:R1:W-:Y:S04]  /*81d0*/  STS.U8 [R252+UR13+0x8e00], R247 ;  /* 0x008e00f7fc007988 */ /* 0x0003e8000800000d */
        /* <DEDUP_REMOVED lines=22> */
[----:B------:R-:W-:Y:S04]  /*8340*/  STS.U8 [R252+UR13+0xbe00], R5 ;  /* 0x00be0005fc007988 */ /* 0x000fe8000800000d */
[----:B----4-:R0:W5:Y:S04]  /*8350*/  LDL.LU R236, [R1+0x1cc] ;  /* 0x0001cc0001ec7983 */ /* 0x0101680000300800 */
[----:B--2---:R1:W-:Y:S04]  /*8360*/  STS.U8 [R7+UR13+0x8300], R235 ;  /* 0x008300eb07007988 */ /* 0x0043e8000800000d */
[----:B------:R2:W-:Y:S04]  /*8370*/  STS.U8 [R7+UR13+0x8700], R234 ;  /* 0x008700ea07007988 */ /* 0x0005e8000800000d */
[----:B------:R3:W-:Y:S04]  /*8380*/  STS.U8 [R7+UR13+0x8b00], R233 ;  /* 0x008b00e907007988 */ /* 0x0007e8000800000d */
[----:B-1----:R0:W5:Y:S04]  /*8390*/  LDL.LU R235, [R1+0x1c8] ;  /* 0x0001c80001eb7983 */ /* 0x0021680000300800 */
[----:B--2---:R0:W5:Y:S04]  /*83a0*/  LDL.LU R234, [R1+0x1c4] ;  /* 0x0001c40001ea7983 */ /* 0x0041680000300800 */
[----:B---3--:R0:W5:Y:S04]  /*83b0*/  LDL.LU R233, [R1+0x1c0] ;  /* 0x0001c00001e97983 */ /* 0x0081680000300800 */
[----:B------:R1:W-:Y:S04]  /*83c0*/  STS.U8 [R7+UR13+0x8f00], R232 ;  /* 0x008f00e807007988 */ /* 0x0003e8000800000d */
        /* <DEDUP_REMOVED lines=19> */
[----:B-1----:R0:W5:Y:S04]  /*8500*/  LDL.LU R119, [R1+0x198] ;  /* 0x0001980001777983 */ /* 0x0021680000300800 */
[----:B--2---:R0:W5:Y:S01]  /*8510*/  LDL.LU R0, [R1+0x194] ;  /* 0x0001940001007983 */ /* 0x0041620000300800 */
[----:B------:R-:W-:-:S02]  /*8520*/  F2FP.SATFINITE.E4M3.F32.PACK_AB_MERGE_C R22, R21, R22, RZ ;  /* 0x000000161516723e */ /* 0x000fc400048070ff */
[----:B------:R-:W-:Y:S02]  /*8530*/  F2FP.SATFINITE.E4M3.F32.PACK_AB_MERGE_C R21, R19, R20, RZ ;  /* 0x000000141315723e */ /* 0x000fe400048070ff */
[----:B------:R-:W-:Y:S02]  /*8540*/  F2FP.SATFINITE.E4M3.F32.PACK_AB_MERGE_C R20, R17, R18, RZ ;  /* 0x000000121114723e */ /* 0x000fe400048070ff */
[----:B------:R-:W-:Y:S02]  /*8550*/  F2FP.SATFINITE.E4M3.F32.PACK_AB_MERGE_C R43, R59, R61, RZ ;  /* 0x0000003d3b2b723e */ /* 0x000fe400048070ff */
[----:B------:R-:W-:Y:S02]  /*8560*/  F2FP.SATFINITE.E4M3.F32.PACK_AB_MERGE_C R46, R171, R172, RZ ;  /* 0x000000acab2e723e */ /* 0x000fe400048070ff */
[----:B------:R-:W-:Y:S02]  /*8570*/  F2FP.SATFINITE.E4M3.F32.PACK_AB_MERGE_C R18, R14, R15, RZ ;  /* 0x0000000f0e12723e */ /* 0x000fe400048070ff */
[----:B------:R-:W-:-:S02]  /*8580*/  F2FP.SATFINITE.E4M3.F32.PACK_AB_MERGE_C R48, R48, R52, RZ ;  /* 0x000000343030723e */ /* 0x000fc400048070ff */
[----:B------:R-:W-:Y:S02]  /*8590*/  F2FP.SATFINITE.E4M3.F32.PACK_AB_MERGE_C R44, R44, R47, RZ ;  /* 0x0000002f2c2c723e */ /* 0x000fe400048070ff */
[----:B------:R-:W-:Y:S02]  /*85a0*/  F2FP.SATFINITE.E4M3.F32.PACK_AB_MERGE_C R41, R41, R42, RZ ;  /* 0x0000002a2929723e */ /* 0x000fe400048070ff */
[----:B------:R-:W-:Y:S02]  /*85b0*/  F2FP.SATFINITE.E4M3.F32.PACK_AB_MERGE_C R37, R37, R38, RZ ;  /* 0x000000262525723e */ /* 0x000fe400048070ff */
[----:B------:R-:W-:Y:S02]  /*85c0*/  F2FP.SATFINITE.E4M3.F32.PACK_AB_MERGE_C R17, R12, R13, RZ ;  /* 0x0000000d0c11723e */ /* 0x000fe400048070ff */
[----:B------:R-:W-:Y:S02]  /*85d0*/  F2FP.SATFINITE.E4M3.F32.PACK_AB_MERGE_C R25, R25, R26, RZ ;  /* 0x0000001a1919723e */ /* 0x000fe400048070ff */
[----:B------:R-:W-:Y:S01]  /*85e0*/  F2FP.SATFINITE.E4M3.F32.PACK_AB_MERGE_C R23, R23, R24, RZ ;  /* 0x000000181717723e */ /* 0x000fe200048070ff */
[----:B------:R-:W-:Y:S01]  /*85f0*/  STS.U8 [R7+UR13+0xbb00], R217 ;  /* 0x00bb00d907007988 */ /* 0x000fe2000800000d */
[----:B------:R-:W-:-:S02]  /*8600*/  F2FP.SATFINITE.E4M3.F32.PACK_AB_MERGE_C R19, R10, R11, RZ ;  /* 0x0000000b0a13723e */ /* 0x000fc400048070ff */
[----:B------:R-:W-:Y:S01]  /*8610*/  F2FP.SATFINITE.E4M3.F32.PACK_AB_MERGE_C R13, R183, R184, R8 ;  /* 0x000000b8b70d723e */ /* 0x000fe20004807008 */
[----:B------:R1:W-:Y:S01]  /*8620*/  STS.U8 [R7+UR13+0xbf00], R4 ;  /* 0x00bf000407007988 */ /* 0x0003e2000800000d */
[----:B------:R-:W-:Y:S02]  /*8630*/  F2FP.SATFINITE.E4M3.F32.PACK_AB_MERGE_C R12, R215, R216, R9 ;  /* 0x000000d8d70c723e */ /* 0x000fe40004807009 */
[----:B------:R-:W-:Y:S02]  /*8640*/  F2FP.SATFINITE.E4M3.F32.PACK_AB_MERGE_C R14, R65, R180, R43 ;  /* 0x000000b4410e723e */ /* 0x000fe4000480702b */
[----:B------:R-:W-:Y:S02]  /*8650*/  F2FP.SATFINITE.E4M3.F32.PACK_AB_MERGE_C R15, R173, R63, R46 ;  /* 0x0000003fad0f723e */ /* 0x000fe4000480702e */
[----:B------:R-:W-:Y:S02]  /*8660*/  F2FP.SATFINITE.E4M3.F32.PACK_AB_MERGE_C R177, R177, R32, R18 ;  /* 0x00000020b1b1723e */ /* 0x000fe40004807012 */
[----:B------:R-:W-:-:S02]  /*8670*/  F2FP.SATFINITE.E4M3.F32.PACK_AB_MERGE_C R9, R55, R57, R44 ;  /* 0x000000393709723e */ /* 0x000fc4000480702c */
[----:B------:R-:W-:Y:S02]  /*8680*/  F2FP.SATFINITE.E4M3.F32.PACK_AB_MERGE_C R8, R60, R62, R48 ;  /* 0x0000003e3c08723e */ /* 0x000fe40004807030 */
[----:B------:R-:W-:Y:S02]  /*8690*/  F2FP.SATFINITE.E4M3.F32.PACK_AB_MERGE_C R10, R50, R53, R41 ;  /* 0x00000035320a723e */ /* 0x000fe40004807029 */
[----:B------:R-:W-:Y:S02]  /*86a0*/  F2FP.SATFINITE.E4M3.F32.PACK_AB_MERGE_C R11, R45, R49, R37 ;  /* 0x000000312d0b723e */ /* 0x000fe40004807025 */
[----:B------:R-:W-:Y:S02]  /*86b0*/  F2FP.SATFINITE.E4M3.F32.PACK_AB_MERGE_C R178, R178, R35, R17 ;  /* 0x00000023b2b2723e */ /* 0x000fe40004807011 */
[----:B------:R-:W-:Y:S02]  /*86c0*/  LOP3.LUT R18, R16, 0x10, RZ, 0x3c, !PT ;  /* 0x0000001010127812 */ /* 0x000fe400078e3cff */
[----:B------:R-:W-:-:S02]  /*86d0*/  F2FP.SATFINITE.E4M3.F32.PACK_AB_MERGE_C R5, R31, R33, R23 ;  /* 0x000000211f05723e */ /* 0x000fc40004807017 */
[----:B-1----:R-:W-:Y:S02]  /*86e0*/  F2FP.SATFINITE.E4M3.F32.PACK_AB_MERGE_C R4, R39, R40, R25 ;  /* 0x000000282704723e */ /* 0x002fe40004807019 */
[----:B------:R-:W-:Y:S02]  /*86f0*/  F2FP.SATFINITE.E4M3.F32.PACK_AB_MERGE_C R6, R27, R28, R22 ;  /* 0x0000001c1b06723e */ /* 0x000fe40004807016 */
[----:B------:R-:W-:Y:S02]  /*8700*/  F2FP.SATFINITE.E4M3.F32.PACK_AB_MERGE_C R7, R29, R30, R21 ;  /* 0x0000001e1d07723e */ /* 0x000fe40004807015 */
[----:B------:R-:W-:Y:S02]  /*8710*/  LOP3.LUT R17, R16, 0x20, RZ, 0x3c, !PT ;  /* 0x0000002010117812 */ /* 0x000fe400078e3cff */
[----:B------:R-:W-:Y:S02]  /*8720*/  F2FP.SATFINITE.E4M3.F32.PACK_AB_MERGE_C R176, R176, R34, R20 ;  /* 0x00000022b0b0723e */ /* 0x000fe40004807014 */
[----:B------:R-:W-:-:S02]  /*8730*/  F2FP.SATFINITE.E4M3.F32.PACK_AB_MERGE_C R179, R179, R36, R19 ;  /* 0x00000024b3b3723e */ /* 0x000fc40004807013 */
[----:B------:R-:W-:Y:S01]  /*8740*/  LOP3.LUT R171, R16, 0x30, RZ, 0x3c, !PT ;  /* 0x0000003010ab7812 */ /* 0x000fe200078e3cff */
[----:B------:R-:W-:Y:S04]  /*8750*/  STS.128 [R16+UR13+0x4000], R12 ;  /* 0x0040000c10007988 */ /* 0x000fe80008000c0d */
[----:B------:R-:W-:Y:S04]  /*8760*/  STS.128 [R18+UR13+0x4000], R8 ;  /* 0x0040000812007988 */ /* 0x000fe80008000c0d */
[----:B------:R1:W-:Y:S04]  /*8770*/  STS.128 [R17+UR13+0x4000], R4 ;  /* 0x0040000411007988 */ /* 0x0003e80008000c0d */
[----:B------:R0:W-:Y:S01]  /*8780*/  STS.128 [R171+UR13+0x4000], R176 ;  /* 0x004000b0ab007988 */ /* 0x0001e20008000c0d */
[----:B-1----:R-:W1:Y:S01]  /*8790*/  LDTM.x64 R4, tmem[UR15] ;  /* 0x0000000f000479ee */ /* 0x002e620008340000 */
[----:B------:R-:W-:Y:S01]  /*87a0*/  NOP ;  /* 0x0000000000007918 */ /* 0x000fe20000000000 */
[----:B------:R-:W-:Y:S05]  /*87b0*/  @!P0 BRA `(.L_x_9) ;  /* 0x0000000400048947 */ /* 0x000fea0003800000 */
[C---:B-1----:R-:W-:Y:S01]  /*87c0*/  FMUL R4, R170.reuse, R4 ;  /* 0x00000004aa047220 */ /* 0x042fe20000400000 */
[C---:B------:R-:W-:Y:S01]  /*87d0*/  FMUL R5, R170.reuse, R5 ;  /* 0x00000005aa057220 */ /* 0x040fe20000400000 */
        /* <DEDUP_REMOVED lines=61> */
[----:B------:R-:W-:-:S04]  /*8bb0*/  FMUL R67, R170, R67 ;  /* 0x00000043aa437220 */ /* 0x000fc80000400000 */
[----:B------:R2:W-:Y:S03]  /*8bc0*/  STTM.x64 tmem[UR15], R4 ;  /* 0x00000004000079ed */ /* 0x0005e6000834000f */
.L_x_9:
[----:B-1----:R-:W1:Y:S02]  /*8bd0*/  FENCE.VIEW.ASYNC.T ;  /* 0x00000000000073c6 */ /* 0x002e640000000200 */
[----:B-1----:R-:W-:Y:S01]  /*8be0*/  BAR.SYNC.DEFER_BLOCKING 0x0 ;  /* 0x0000000000007b1d */ /* 0x002fe20000010000 */
[----:B------:R-:W-:-:S05]  /*8bf0*/  UISETP.GE.AND UP0, UPT, UR12, 0x1, UPT ;  /* 0x000000010c00788c */ /* 0x000fca000bf06270 */
[----:B------:R1:W-:Y:S06]  /*8c00*/  MEMBAR.ALL.CTA ;  /* 0x0000000000007992 */ /* 0x0003ec0000008000 */
[----:B-1----:R-:W1:Y:S02]  /*8c10*/  FENCE.VIEW.ASYNC.S ;  /* 0x00000000000073c6 */ /* 0x002e640000000000 */
[----:B-1----:R-:W-:Y:S06]  /*8c20*/  BAR.SYNC.DEFER_BLOCKING 0x0 ;  /* 0x0000000000007b1d */ /* 0x002fec0000010000 */
[----:B------:R-:W-:Y:S05]  /*8c30*/  @!P1 BRA `(.L_x_10) ;  /* 0x0000000000909947 */ /* 0x000fea0003800000 */
[----:B------:R-:W-:Y:S02]  /*8c40*/  UIADD3 UR4, UPT, UPT, UR13, 0x4000, URZ ;  /* 0x000040000d047890 */ /* 0x000fe4000fffe0ff */
[----:B------:R-:W-:Y:S02]  /*8c50*/  UIADD3 UR5, UPT, UPT, UR13, 0x8000, URZ ;  /* 0x000080000d057890 */ /* 0x000fe4000fffe0ff */
[----:B------:R-:W-:Y:S02]  /*8c60*/  USHF.R.U32.HI UR20, URZ, 0x4, UR4 ;  /* 0x00000004ff147899 */ /* 0x000fe40008011604 */
[----:B------:R-:W-:Y:S02]  /*8c70*/  USHF.R.U32.HI UR5, URZ, 0x4, UR5 ;  /* 0x00000004ff057899 */ /* 0x000fe40008011605 */
[----:B------:R-:W-:Y:S02]  /*8c80*/  USGXT.U32 UR20, UR20, 0xe ;  /* 0x0000000e1414789a */ /* 0x000fe40008000000 */
[----:B------:R-:W-:-:S02]  /*8c90*/  USGXT.U32 UR22, UR5, 0xe ;  /* 0x0000000e0516789a */ /* 0x000fc40008000000 */
[----:B------:R-:W-:Y:S02]  /*8ca0*/  UIADD3 UR28, UP3, UPT, UR20, 0x2, URZ ;  /* 0x00000002141c7890 */ /* 0x000fe4000ff7e0ff */
[----:B------:R-:W-:Y:S01]  /*8cb0*/  UIADD3 UR34, UP4, UPT, UR22, 0x2, URZ ;  /* 0x0000000216227890 */ /* 0x000fe2000ff9e0ff */
[----:B------:R-:W-:Y:S01]  /*8cc0*/  UMOV UR4, URZ ;  /* 0x000000ff00047c82 */ /* 0x000fe20008000000 */
[----:B------:R-:W-:Y:S01]  /*8cd0*/  UMOV UR5, URZ ;  /* 0x000000ff00057c82 */ /* 0x000fe20008000000 */
[----:B------:R-:W-:Y:S02]  /*8ce0*/  UIADD3.X UR29, UPT, UPT, UR4, 0x40004040, URZ, UP3, !UPT ;  /* 0x40004040041d7890 */ /* 0x000fe40009ffe4ff */
[----:B------:R-:W-:Y:S02]  /*8cf0*/  UIADD3.X UR35, UPT, UPT, UR5, 0x40004040, URZ, UP4, !UPT ;  /* 0x4000404005237890 */ /* 0x000fe4000a7fe4ff */
[----:B------:R-:W-:Y:S01]  /*8d00*/  UIADD3 UR38, UP3, UPT, UR34, 0x2, URZ ;  /* 0x0000000222267890 */ /* 0x000fe2000ff7e0ff */
[----:B------:R-:W-:Y:S01]  /*8d10*/  UMOV UR4, UR16 ;  /* 0x0000001000047c82 */ /* 0x000fe20008000000 */
[----:B------:R-:W-:Y:S01]  /*8d20*/  UIADD3 UR42, UP4, UPT, UR34, 0x4, URZ ;  /* 0x00000004222a7890 */ /* 0x000fe2000ff9e0ff */
[----:B------:R-:W-:Y:S01]  /*8d30*/  UMOV UR6, UR4 ;  /* 0x0000000400067c82 */ /* 0x000fe20008000000 */
[----:B------:R-:W-:-:S02]  /*8d40*/  UIADD3.X UR39, UPT, UPT, UR35, URZ, URZ, UP3, !UPT ;  /* 0x000000ff23277290 */ /* 0x000fc40009ffe4ff */
[----:B------:R-:W-:Y:S02]  /*8d50*/  UIADD3.64 UR4, UPT, UPT, UR28, 0x2, URZ ;  /* 0x000000021c047897 */ /* 0x000fe4000fffe0ff */
[----:B------:R-:W-:Y:S02]  /*8d60*/  UIADD3.64 UR26, UPT, UPT, UR28, 0x4, URZ ;  /* 0x000000041c1a7897 */ /* 0x000fe4000fffe0ff */
[----:B------:R-:W-:Y:S01]  /*8d70*/  UIADD3.X UR43, UPT, UPT, UR35, URZ, URZ, UP4, !UPT ;  /* 0x000000ff232b7290 */ /* 0x000fe2000a7fe4ff */
[----:B------:R-:W-:Y:S01]  /*8d80*/  UMOV UR30, 0x0 ;  /* 0x00000000001e7882 */ /* 0x000fe20000000000 */
[----:B------:R-:W-:Y:S01]  /*8d90*/  UMOV UR31, 0x8200010 ;  /* 0x08200010001f7882 */ /* 0x000fe20000000000 */
[----:B------:R-:W-:Y:S01]  /*8da0*/  UMOV UR21, 0x40004040 ;  /* 0x4000404000157882 */ /* 0x000fe20000000000 */
[----:B------:R-:W-:Y:S01]  /*8db0*/  UMOV UR23, 0x40004040 ;  /* 0x4000404000177882 */ /* 0x000fe20000000000 */
[----:B------:R-:W-:Y:S01]  /*8dc0*/  UMOV UR36, 0x0 ;  /* 0x0000000000247882 */ /* 0x000fe20000000000 */
[----:B------:R-:W-:Y:S01]  /*8dd0*/  UMOV UR37, 0x8200010 ;  /* 0x0820001000257882 */ /* 0x000fe20000000000 */
[----:B------:R-:W-:Y:S01]  /*8de0*/  UMOV UR40, 0x0 ;  /* 0x0000000000287882 */ /* 0x000fe20000000000 */
[----:B------:R-:W-:Y:S01]  /*8df0*/  UMOV UR41, 0x8200010 ;  /* 0x0820001000297882 */ /* 0x000fe20000000000 */
[----:B------:R1:W-:Y:S01]  /*8e00*/  UTCQMMA gdesc[UR20], gdesc[UR22], tmem[UR14], tmem[UR30], idesc[UR31], UPT ;  /* 0x00ff1e16140075ea */ /* 0x0003e2000b80030e */
[----:B------:R-:W-:Y:S01]  /*8e10*/  UMOV UR44, 0x0 ;  /* 0x00000000002c7882 */ /* 0x000fe20000000000 */
[----:B------:R-:W-:Y:S01]  /*8e20*/  UMOV UR45, 0x8200010 ;  /* 0x08200010002d7882 */ /* 0x000fe20000000000 */
[----:B------:R1:W-:Y:S01]  /*8e30*/  UTCQMMA gdesc[UR28], gdesc[UR34], tmem[UR14], tmem[UR36], idesc[UR37], UPT ;  /* 0x00ff24221c0075ea */ /* 0x0003e2000b80030e */
[----:B------:R1:W-:Y:S01]  /*8e40*/  UTCQMMA gdesc[UR4], gdesc[UR38], tmem[UR14], tmem[UR40], idesc[UR41], UPT ;  /* 0x00ff2826040075ea */ /* 0x0003e2000b80030e */
[----:B------:R1:W-:Y:S01]  /*8e50*/  UTCQMMA gdesc[UR26], gdesc[UR42], tmem[UR14], tmem[UR44], idesc[UR45], UPT ;  /* 0x00ff2c2a1a0075ea */ /* 0x0003e2000b80030e */
[----:B------:R1:W-:Y:S01]  /*8e60*/  UTCBAR [UR6], URZ ;  /* 0x000000ff060073e9 */ /* 0x0003e200080000ff */
[----:B------:R-:W-:Y:S01]  /*8e70*/  NOP ;  /* 0x0000000000007918 */ /* 0x000fe20000000000 */
.L_x_10:
[----:B------:R-:W-:Y:S01]  /*8e80*/  FSEL R118, R118, -INF , P0 ;  /* 0xff80000076767808 */ /* 0x000fe20000000000 */
[----:B-1----:R-:W-:Y:S01]  /*8e90*/  UMOV UR6, URZ ;  /* 0x000000ff00067c82 */ /* 0x002fe20008000000 */
[----:B------:R-:W-:Y:S01]  /*8ea0*/  FSEL R217, R187, 1, P0 ;  /* 0x3f800000bbd97808 */ /* 0x000fe20000000000 */
[----:B------:R-:W-:Y:S06]  /*8eb0*/  BRA.U !UP0, `(.L_x_11) ;  /* 0x0000006d081c7547 */ /* 0x000fec000b800000 */
[----:B------:R-:W-:Y:S01]  /*8ec0*/  USHF.R.U32.HI UR29, URZ, 0x4, UR13 ;  /* 0x00000004ff1d7899 */ /* 0x000fe2000801160d */
[----:B-----5:R-:W-:Y:S01]  /*8ed0*/  IMAD.SHL.U32 R119, R119, 0x80, RZ ;  /* 0x0000008077777824 */ /* 0x020fe200078e00ff */
[----:B------:R-:W-:Y:S01]  /*8ee0*/  USHF.R.U32.HI UR30, URZ, 0x4, UR8 ;  /* 0x00000004ff1e7899 */ /* 0x000fe20008011608 */
[----:B------:R-:W-:Y:S01]  /*8ef0*/  IMAD.MOV.U32 R170, RZ, RZ, R118 ;  /* 0x000000ffffaa7224 */ /* 0x000fe200078e0076 */
[----:B------:R-:W-:Y:S02]  /*8f00*/  UIADD3 UR9, UPT, UPT, UR13, 0x4000, URZ ;  /* 0x000040000d097890 */ /* 0x000fe4000fffe0ff */
[----:B------:R-:W-:Y:S02]  /*8f10*/  UIADD3 UR8, UPT, UPT, UR13, 0x10000, URZ ;  /* 0x000100000d087890 */ /* 0x000fe4000fffe0ff */
[----:B------:R-:W-:Y:S02]  /*8f20*/  USGXT.U32 UR29, UR29, 0xe ;  /* 0x0000000e1d1d789a */ /* 0x000fe40008000000 */
[----:B------:R-:W-:-:S02]  /*8f30*/  USGXT.U32 UR30, UR30, 0xe ;  /* 0x0000000e1e1e789a */ /* 0x000fc40008000000 */
[----:B------:R-:W-:Y:S02]  /*8f40*/  USHF.R.U32.HI UR9, URZ, 0x4, UR9 ;  /* 0x00000004ff097899 */ /* 0x000fe40008011609 */
[----:B------:R-:W-:Y:S02]  /*8f50*/  USHF.R.U32.HI UR19, URZ, 0x4, UR8 ;  /* 0x00000004ff137899 */ /* 0x000fe40008011608 */
[----:B------:R-:W-:Y:S02]  /*8f60*/  UIADD3 UR8, UP3, UPT, UR29, 0x100, URZ ;  /* 0x000001001d087890 */ /* 0x000fe4000ff7e0ff */
[----:B------:R-:W-:Y:S02]  /*8f70*/  USGXT.U32 UR28, UR9, 0xe ;  /* 0x0000000e091c789a */ /* 0x000fe40008000000 */
[----:B------:R-:W-:Y:S01]  /*8f80*/  UIADD3 UR10, UP0, UPT, UR30, 0x2, URZ ;  /* 0x000000021e0a7890 */ /* 0x000fe2000ff1e0ff */
[----:B------:R-:W-:Y:S01]  /*8f90*/  UMOV UR6, URZ ;  /* 0x000000ff00067c82 */ /* 0x000fe20008000000 */
[----:B------:R-:W-:Y:S01]  /*8fa0*/  USGXT.U32 UR19, UR19, 0xe ;  /* 0x0000000e1313789a */ /* 0x000fe20008000000 */
[----:B------:R-:W-:Y:S01]  /*8fb0*/  UMOV UR4, URZ ;  /* 0x000000ff00047c82 */ /* 0x000fe20008000000 */
[----:B------:R-:W-:-:S02]  /*8fc0*/  USHF.L.U32 UR54, UR11, 0x7, URZ ;  /* 0x000000070b367899 */ /* 0x000fc400080006ff */
[----:B------:R-:W-:Y:S02]  /*8fd0*/  UIADD3.X UR9, UPT, UPT, UR6, 0x40004040, URZ, UP3, !UPT ;  /* 0x4000404006097890 */ /* 0x000fe40009ffe4ff */
[----:B------:R-:W-:Y:S02]  /*8fe0*/  UIADD3.X UR11, UPT, UPT, UR4, 0x40004040, URZ, UP0, !UPT ;  /* 0x40004040040b7890 */ /* 0x000fe400087fe4ff */
[----:B------:R-:W-:Y:S02]  /*8ff0*/  UIADD3 UR38, UP3, UPT, UR28, 0x2, URZ ;  /* 0x000000021c267890 */ /* 0x000fe4000ff7e0ff */
[----:B------:R-:W-:Y:S01]  /*9000*/  UIADD3 UR40, UP0, UPT, UR19, 0x2, URZ ;  /* 0x0000000213287890 */ /* 0x000fe2000ff1e0ff */
[----:B------:R-:W-:Y:S01]  /*9010*/  UMOV UR20, URZ ;  /* 0x000000ff00147c82 */ /* 0x000fe20008000000 */
[----:B------:R-:W-:Y:S01]  /*9020*/  UMOV UR5, URZ ;  /* 0x000000ff00057c82 */ /* 0x000fe20008000000 */
[----:B------:R-:W-:Y:S02]  /*9030*/  UIADD3.X UR39, UPT, UPT, UR20, 0x40004040, URZ, UP3, !UPT ;  /* 0x4000404014277890 */ /* 0x000fe40009ffe4ff */
[----:B------:R-:W-:-:S02]  /*9040*/  UIADD3.X UR41, UPT, UPT, UR5, 0x40004040, URZ, UP0, !UPT ;  /* 0x4000404005297890 */ /* 0x000fc400087fe4ff */
[----:B------:R-:W-:Y:S02]  /*9050*/  UIADD3 UR44, UP3, UPT, UR38, 0x4, URZ ;  /* 0x00000004262c7890 */ /* 0x000fe4000ff7e0ff */
[----:B------:R-:W-:Y:S02]  /*9060*/  UIADD3 UR34, UP4, UPT, UR8, 0x100, URZ ;  /* 0x0000010008227890 */ /* 0x000fe4000ff9e0ff */
[----:B------:R-:W-:Y:S02]  /*9070*/  UIADD3 UR36, UP5, UPT, UR8, 0x200, URZ ;  /* 0x0000020008247890 */ /* 0x000fe4000ffbe0ff */
[----:B------:R-:W-:Y:S02]  /*9080*/  UIADD3 UR42, UP0, UPT, UR38, 0x2, URZ ;  /* 0x00000002262a7890 */ /* 0x000fe4000ff1e0ff */
[----:B------:R-:W-:Y:S01]  /*9090*/  UIADD3.X UR45, UPT, UPT, UR39, URZ, URZ, UP3, !UPT ;  /* 0x000000ff272d7290 */ /* 0x000fe20009ffe4ff */
[----:B------:R-:W-:Y:S01]  /*90a0*/  UMOV UR31, 0x1 ;  /* 0x00000001001f7882 */ /* 0x000fe20000000000 */
[----:B------:R-:W1:Y:S01]  /*90b0*/  LDCU UR62, c[0x0][0x3a8] ;  /* 0x00007500ff3e77ac */ /* 0x000e620008000800 */
[----:B------:R-:W3:Y:S01]  /*90c0*/  LDCU UR57, c[0x0][0x3d4] ;  /* 0x00007a80ff3977ac */ /* 0x000ee20008000800 */
[----:B------:R-:W-:-:S02]  /*90d0*/  UIADD3.X UR35, UPT, UPT, UR9, URZ, URZ, UP4, !UPT ;  /* 0x000000ff09237290 */ /* 0x000fc4000a7fe4ff */
[----:B------:R-:W-:Y:S02]  /*90e0*/  UIADD3.X UR37, UPT, UPT, UR9, URZ, URZ, UP5, !UPT ;  /* 0x000000ff09257290 */ /* 0x000fe4000affe4ff */
[----:B------:R-:W-:Y:S02]  /*90f0*/  UIADD3.64 UR46, UPT, UPT, UR10, 0x2, URZ ;  /* 0x000000020a2e7897 */ /* 0x000fe4000fffe0ff */
[----:B------:R-:W-:Y:S02]  /*9100*/  UIADD3.64 UR48, UPT, UPT, UR10, 0x4, URZ ;  /* 0x000000040a307897 */ /* 0x000fe4000fffe0ff */
[----:B------:R-:W-:Y:S02]  /*9110*/  UIADD3.X UR43, UPT, UPT, UR39, URZ, URZ, UP0, !UPT ;  /* 0x000000ff272b7290 */ /* 0x000fe400087fe4ff */
[----:B------:R-:W-:Y:S02]  /*9120*/  UIADD3.64 UR50, UPT, UPT, UR40, 0x2, URZ ;  /* 0x0000000228327897 */ /* 0x000fe4000fffe0ff */
[----:B------:R-:W-:-:S02]  /*9130*/  UIADD3.64 UR52, UPT, UPT, UR40, 0x4, URZ ;  /* 0x0000000428347897 */ /* 0x000fc4000fffe0ff */
[----:B------:R-:W-:Y:S01]  /*9140*/  UISETP.NE.U32.AND UP3, UPT, UR24, URZ, UPT ;  /* 0x000000ff1800728c */ /* 0x000fe2000bf65070 */
[----:B------:R-:W-:Y:S01]  /*9150*/  UMOV UR64, URZ ;  /* 0x000000ff00407c82 */ /* 0x000fe20008000000 */
[----:B-1----:R-:W-:-:S09]  /*9160*/  UMOV UR63, URZ ;  /* 0x000000ff003f7c82 */ /* 0x002fd20008000000 */
.L_x_16:
[----:B--2---:R-:W2:Y:S04]  /*9170*/  LDL.64 R6, [R1+0x188] ;  /* 0x0001880001067983 */ /* 0x004ea80000100a00 */
[----:B------:R-:W4:Y:S04]  /*9180*/  LDL.64 R12, [R1+0x168] ;  /* 0x00016800010c7983 */ /* 0x000f280000100a00 */
[----:B------:R-:W5:Y:S04]  /*9190*/  LDL.64 R10, [R1+0x148] ;  /* 0x00014800010a7983 */ /* 0x000f680000100a00 */
[----:B---3--:R-:W3:Y:S04]  /*91a0*/  LDL.64 R32, [R1+0x128] ;  /* 0x0001280001207983 */ /* 0x008ee80000100a00 */
[----:B------:R-:W3:Y:S04]  /*91b0*/  LDL.64 R30, [R1+0x108] ;  /* 0x00010800011e7983 */ /* 0x000ee80000100a00 */
[----:B------:R-:W3:Y:S04]  /*91c0*/  LDL.64 R28, [R1+0xe8] ;  /* 0x0000e800011c7983 */ /* 0x000ee80000100a00 */
[----:B------:R-:W3:Y:S04]  /*91d0*/  LDL.64 R26, [R1+0xc8] ;  /* 0x0000c800011a7983 */ /* 0x000ee80000100a00 */
[----:B------:R-:W3:Y:S04]  /*91e0*/  LDL.64 R18, [R1+0xa8] ;  /* 0x0000a80001127983 */ /* 0x000ee80000100a00 */
[----:B------:R-:W3:Y:S04]  /*91f0*/  LDL.64 R16, [R1+0x88] ;  /* 0x0000880001107983 */ /* 0x000ee80000100a00 */
[----:B------:R-:W3:Y:S04]  /*9200*/  LDL.64 R14, [R1+0x68] ;  /* 0x00006800010e7983 */ /* 0x000ee80000100a00 */
[----:B------:R-:W3:Y:S01]  /*9210*/  LDL.64 R24, [R1+0x48] ;  /* 0x0000480001187983 */ /* 0x000ee20000100a00 */
[----:B------:R-:W-:-:S03]  /*9220*/  SHF.R.S32.HI R43, RZ, 0x1f, R119 ;  /* 0x0000001fff2b7819 */ /* 0x000fc60000011477 */
[----:B------:R-:W3:Y:S04]  /*9230*/  LDL.64 R22, [R1+0x28] ;  /* 0x0000280001167983 */ /* 0x000ee80000100a00 */
        /* <DEDUP_REMOVED lines=17> */
[----:B0-----:R-:W3:Y:S04]  /*9350*/  LDL.64 R178, [R1+0x70] ;  /* 0x0000700001b27983 */ /* 0x001ee80000100a00 */
[----:B------:R-:W3:Y:S04]  /*9360*/  LDL.64 R176, [R1+0x30] ;  /* 0x0000300001b07983 */ /* 0x000ee80000100a00 */
[----:B------:R-:W3:Y:S01]  /*9370*/  LDL.64 R172, [R1+0x10] ;  /* 0x0000100001ac7983 */ /* 0x000ee20000100a00 */
[----:B--2---:R-:W-:-:S02]  /*9380*/  IADD3 R4, P0, PT, R119, R6, RZ ;  /* 0x0000000677047210 */ /* 0x004fc40007f1e0ff */
[----:B----4-:R-:W-:-:S03]  /*9390*/  IADD3 R8, P1, PT, R119, R12, RZ ;  /* 0x0000000c77087210 */ /* 0x010fc60007f3e0ff */
[----:B------:R-:W-:Y:S01]  /*93a0*/  IMAD.X R5, R43, 0x1, R7, P0 ;  /* 0x000000012b057824 */ /* 0x000fe200000e0607 */
[----:B-----5:R-:W-:Y:S01]  /*93b0*/  IADD3 R6, P0, PT, R119, R10, RZ ;  /* 0x0000000a77067210 */ /* 0x020fe20007f1e0ff */
[----:B------:R-:W-:-:S03]  /*93c0*/  IMAD.X R9, R43, 0x1, R13, P1 ;  /* 0x000000012b097824 */ /* 0x000fc600008e060d */
[----:B------:R-:W2:Y:S01]  /*93d0*/  LDG.E.U8 R4, desc[UR32][R4.64] ;  /* 0x0000002004047981 */ /* 0x000ea2000c1e1100 */
[----:B---3--:R-:W-:Y:S01]  /*93e0*/  IADD3 R12, P1, PT, R119, R32, RZ ;  /* 0x00000020770c7210 */ /* 0x008fe20007f3e0ff */
[----:B------:R-:W-:Y:S01]  /*93f0*/  IMAD.X R7, R43, 0x1, R11, P0 ;  /* 0x000000012b077824 */ /* 0x000fe200000e060b */
[----:B------:R-:W-:-:S03]  /*9400*/  IADD3 R10, P0, PT, R119, R30, RZ ;  /* 0x0000001e770a7210 */ /* 0x000fc60007f1e0ff */
[C---:B------:R-:W-:Y:S02]  /*9410*/  IMAD.X R13, R43.reuse, 0x1, R33, P1 ;  /* 0x000000012b0d7824 */ /* 0x040fe400008e0621 */
[----:B------:R-:W3:Y:S01]  /*9420*/  LDG.E.U8 R7, desc[UR32][R6.64] ;  /* 0x0000002006077981 */ /* 0x000ee2000c1e1100 */
[----:B------:R-:W-:-:S03]  /*9430*/  IMAD.X R11, R43, 0x1, R31, P0 ;  /* 0x000000012b0b7824 */ /* 0x000fc600000e061f */
[----:B------:R0:W4:Y:S04]  /*9440*/  LDG.E.U8 R5, desc[UR32][R8.64] ;  /* 0x0000002008057981 */ /* 0x000128000c1e1100 */
[----:B------:R-:W5:Y:S04]  /*9450*/  LDG.E.U8 R41, desc[UR32][R10.64] ;  /* 0x000000200a297981 */ /* 0x000f68000c1e1100 */
[----:B------:R1:W2:Y:S01]  /*9460*/  LDG.E.U8 R6, desc[UR32][R12.64] ;  /* 0x000000200c067981 */ /* 0x0002a2000c1e1100 */
[----:B0-----:R-:W-:-:S05]  /*9470*/  IADD3 R8, P1, PT, R119, R28, RZ ;  /* 0x0000001c77087210 */ /* 0x001fca0007f3e0ff */
[----:B------:R-:W-:Y:S01]  /*9480*/  IMAD.X R9, R43, 0x1, R29, P1 ;  /* 0x000000012b097824 */ /* 0x000fe200008e061d */
[C---:B-1----:R-:W-:Y:S02]  /*9490*/  IADD3 R12, P0, PT, R119.reuse, R26, RZ ;  /* 0x0000001a770c7210 */ /* 0x042fe40007f1e0ff */
[----:B------:R-:W-:Y:S02]  /*94a0*/  IADD3 R10, P1, PT, R119, R18, RZ ;  /* 0x00000012770a7210 */ /* 0x000fe40007f3e0ff */
[----:B------:R0:W2:Y:S01]  /*94b0*/  LDG.E.U8 R40, desc[UR32][R8.64] ;  /* 0x0000002008287981 */ /* 0x0000a2000c1e1100 */
[C---:B------:R-:W-:Y:S02]  /*94c0*/  IMAD.X R13, R43.reuse, 0x1, R27, P0 ;  /* 0x000000012b0d7824 */ /* 0x040fe400000e061b */
[----:B------:R-:W-:Y:S01]  /*94d0*/  IMAD.X R11, R43, 0x1, R19, P1 ;  /* 0x000000012b0b7824 */ /* 0x000fe200008e0613 */
[----:B------:R-:W2:Y:S04]  /*94e0*/  LDL.64 R26, [R1+0x120] ;  /* 0x00012000011a7983 */ /* 0x000ea80000100a00 */
[----:B------:R-:W2:Y:S01]  /*94f0*/  LDL.64 R18, [R1+0x180] ;  /* 0x0001800001127983 */ /* 0x000ea20000100a00 */
[----:B0-----:R-:W-:-:S03]  /*9500*/  IADD3 R8, P0, PT, R119, R16, RZ ;  /* 0x0000001077087210 */ /* 0x001fc60007f1e0ff */
[----:B------:R0:W3:Y:S02]  /*9510*/  LDG.E.U8 R39, desc[UR32][R12.64] ;  /* 0x000000200c277981 */ /* 0x0000e4000c1e1100 */
[----:B------:R-:W-:Y:S02]  /*9520*/  IMAD.X R9, R43, 0x1, R17, P0 ;  /* 0x000000012b097824 */ /* 0x000fe400000e0611 */
[----:B------:R-:W3:Y:S04]  /*9530*/  LDL.64 R16, [R1+0x160] ;  /* 0x0001600001107983 */ /* 0x000ee80000100a00 */
[----:B------:R1:W4:Y:S01]  /*9540*/  LDG.E.U8 R38, desc[UR32][R10.64] ;  /* 0x000000200a267981 */ /* 0x000322000c1e1100 */
[----:B0-----:R-:W-:-:S03]  /*9550*/  IADD3 R12, P1, PT, R119, R14, RZ ;  /* 0x0000000e770c7210 */ /* 0x001fc60007f3e0ff */
[----:B------:R0:W4:Y:S02]  /*9560*/  LDG.E.U8 R37, desc[UR32][R8.64] ;  /* 0x0000002008257981 */ /* 0x000124000c1e1100 */
[----:B------:R-:W-:Y:S02]  /*9570*/  IMAD.X R13, R43, 0x1, R15, P1 ;  /* 0x000000012b0d7824 */ /* 0x000fe400008e060f */
[----:B------:R-:W4:Y:S01]  /*9580*/  LDL.64 R14, [R1+0x140] ;  /* 0x00014000010e7983 */ /* 0x000f220000100a00 */
[----:B-1----:R-:W-:-:S03]  /*9590*/  IADD3 R10, P0, PT, R119, R24, RZ ;  /* 0x00000018770a7210 */ /* 0x002fc60007f1e0ff */
[----:B------:R1:W5:Y:S02]  /*95a0*/  LDG.E.U8 R36, desc[UR32][R12.64] ;  /* 0x000000200c247981 */ /* 0x000364000c1e1100 */
[----:B------:R-:W-:Y:S02]  /*95b0*/  IMAD.X R11, R43, 0x1, R25, P0 ;  /* 0x000000012b0b7824 */ /* 0x000fe400000e0619 */
[----:B------:R-:W5:Y:S01]  /*95c0*/  LDL.64 R24, [R1+0xe0] ;  /* 0x0000e00001187983 */ /* 0x000f620000100a00 */
[----:B0-----:R-:W-:-:S03]  /*95d0*/  IADD3 R8, P1, PT, R119, R22, RZ ;  /* 0x0000001677087210 */ /* 0x001fc60007f3e0ff */
[----:B------:R0:W5:Y:S01]  /*95e0*/  LDG.E.U8 R35, desc[UR32][R10.64] ;  /* 0x000000200a237981 */ /* 0x000162000c1e1100 */
[----:B-1----:R-:W-:Y:S01]  /*95f0*/  IADD3 R12, P0, PT, R119, R20, RZ ;  /* 0x00000014770c7210 */ /* 0x002fe20007f1e0ff */
[C---:B------:R-:W-:Y:S02]  /*9600*/  IMAD.X R9, R43.reuse, 0x1, R23, P1 ;  /* 0x000000012b097824 */ /* 0x040fe400008e0617 */
[----:B------:R-:W5:Y:S02]  /*9610*/  LDL.64 R22, [R1+0xa0] ;  /* 0x0000a00001167983 */ /* 0x000f640000100a00 */
[----:B------:R-:W-:Y:S02]  /*9620*/  IMAD.X R13, R43, 0x1, R21, P0 ;  /* 0x000000012b0d7824 */ /* 0x000fe400000e0615 */
[----:B------:R1:W5:Y:S01]  /*9630*/  LDG.E.U8 R34, desc[UR32][R8.64] ;  /* 0x0000002008227981 */ /* 0x000362000c1e1100 */
[----:B0-----:R-:W-:-:S03]  /*9640*/  IADD3 R10, P1, PT, R119, R246, RZ ;  /* 0x000000f6770a7210 */ /* 0x001fc60007f3e0ff */
[----:B------:R0:W5:Y:S02]  /*9650*/  LDG.E.U8 R33, desc[UR32][R12.64] ;  /* 0x000000200c217981 */ /* 0x000164000c1e1100 */
[----:B------:R-:W-:Y:S02]  /*9660*/  IMAD.X R11, R43, 0x1, R247, P1 ;  /* 0x000000012b0b7824 */ /* 0x000fe400008e06f7 */
[----:B------:R-:W5:Y:S01]  /*9670*/  LDL.64 R20, [R1+0x60] ;  /* 0x0000600001147983 */ /* 0x000f620000100a00 */
[----:B-1----:R-:W-:-:S03]  /*9680*/  IADD3 R8, P0, PT, R119, R238, RZ ;  /* 0x000000ee77087210 */ /* 0x002fc60007f1e0ff */
[----:B------:R2:W5:Y:S01]  /*9690*/  LDG.E.U8 R32, desc[UR32][R10.64] ;  /* 0x000000200a207981 */ /* 0x000562000c1e1100 */
[----:B0-----:R-:W-:Y:S01]  /*96a0*/  IADD3 R12, P1, PT, R119, R230, RZ ;  /* 0x000000e6770c7210 */ /* 0x001fe20007f3e0ff */
[----:B------:R-:W-:-:S04]  /*96b0*/  IMAD.X R9, R43, 0x1, R239, P0 ;  /* 0x000000012b097824 */ /* 0x000fc800000e06ef */
[----:B------:R-:W-:Y:S01]  /*96c0*/  IMAD.X R13, R43, 0x1, R231, P1 ;  /* 0x000000012b0d7824 */ /* 0x000fe200008e06e7 */
[----:B------:R3:W5:Y:S04]  /*96d0*/  LDG.E.U8 R31, desc[UR32][R8.64] ;  /* 0x00000020081f7981 */ /* 0x000768000c1e1100 */
[----:B------:R4:W5:Y:S01]  /*96e0*/  LDG.E.U8 R30, desc[UR32][R12.64] ;  /* 0x000000200c1e7981 */ /* 0x000962000c1e1100 */
[----:B--2---:R-:W-:-:S05]  /*96f0*/  IADD3 R10, P0, PT, R119, R18, RZ ;  /* 0x00000012770a7210 */ /* 0x004fca0007f1e0ff */
[----:B------:R-:W-:Y:S02]  /*9700*/  IMAD.X R11, R43, 0x1, R19, P0 ;  /* 0x000000012b0b7824 */ /* 0x000fe400000e0613 */
[----:B------:R-:W2:Y:S01]  /*9710*/  LDL.64 R18, [R1+0x40] ;  /* 0x0000400001127983 */ /* 0x000ea20000100a00 */
[----:B---3--:R-:W-:-:S03]  /*9720*/  IADD3 R8, P1, PT, R119, R16, RZ ;  /* 0x0000001077087210 */ /* 0x008fc60007f3e0ff */
[----:B------:R0:W3:Y:S02]  /*9730*/  LDG.E.U8 R29, desc[UR32][R10.64] ;  /* 0x000000200a1d7981 */ /* 0x0000e4000c1e1100 */
[----:B------:R-:W-:Y:S02]  /*9740*/  IMAD.X R9, R43, 0x1, R17, P1 ;  /* 0x000000012b097824 */ /* 0x000fe400008e0611 */
[----:B------:R-:W3:Y:S04]  /*9750*/  LDL.64 R16, [R1+0x20] ;  /* 0x0000200001107983 */ /* 0x000ee80000100a00 */
[----:B------:R1:W3:Y:S01]  /*9760*/  LDG.E.U8 R28, desc[UR32][R8.64] ;  /* 0x00000020081c7981 */ /* 0x0002e2000c1e1100 */
[C---:B----4-:R-:W-:Y:S02]  /*9770*/  IADD3 R12, P0, PT, R119.reuse, R14, RZ ;  /* 0x0000000e770c7210 */ /* 0x050fe40007f1e0ff */
[----:B0-----:R-:W-:-:S03]  /*9780*/  IADD3 R10, P1, PT, R119, R26, RZ ;  /* 0x0000001a770a7210 */ /* 0x001fc60007f3e0ff */
[C---:B------:R-:W-:Y:S02]  /*9790*/  IMAD.X R13, R43.reuse, 0x1, R15, P0 ;  /* 0x000000012b0d7824 */ /* 0x040fe400000e060f */
[----:B------:R-:W-:Y:S01]  /*97a0*/  IMAD.X R11, R43, 0x1, R27, P1 ;  /* 0x000000012b0b7824 */ /* 0x000fe200008e061b */
[----:B-1----:R-:W-:Y:S01]  /*97b0*/  IADD3 R8, P0, PT, R119, R48, RZ ;  /* 0x0000003077087210 */ /* 0x002fe20007f1e0ff */
[----:B------:R-:W4:Y:S04]  /*97c0*/  LDL.64 R14, [R1] ;  /* 0x00000000010e7983 */ /* 0x000f280000100a00 */
[----:B------:R5:W4:Y:S01]  /*97d0*/  LDG.E.U8 R27, desc[UR32][R12.64] ;  /* 0x000000200c1b7981 */ /* 0x000b22000c1e1100 */
[----:B------:R-:W-:-:S03]  /*97e0*/  IMAD.X R9, R43, 0x1, R49, P0 ;  /* 0x000000012b097824 */ /* 0x000fc600000e0631 */
[----:B------:R0:W4:Y:S04]  /*97f0*/  LDG.E.U8 R26, desc[UR32][R10.64] ;  /* 0x000000200a1a7981 */ /* 0x000128000c1e1100 */
[----:B------:R-:W4:Y:S01]  /*9800*/  LDL.64 R48, [R1+0x118] ;  /* 0x0001180001307983 */ /* 0x000f220000100a00 */
[C---:B-----5:R-:W-:Y:S02]  /*9810*/  IADD3 R12, P1, PT, R119.reuse, R24, RZ ;  /* 0x00000018770c7210 */ /* 0x060fe40007f3e0ff */
[----:B0-----:R-:W-:-:S03]  /*9820*/  IADD3 R10, P0, PT, R119, R46, RZ ;  /* 0x0000002e770a7210 */ /* 0x001fc60007f1e0ff */
[C---:B------:R-:W-:Y:S02]  /*9830*/  IMAD.X R13, R43.reuse, 0x1, R25, P1 ;  /* 0x000000012b0d7824 */ /* 0x040fe400008e0619 */
[----:B------:R-:W5:Y:S01]  /*9840*/  LDG.E.U8 R25, desc[UR32][R8.64] ;  /* 0x0000002008197981 */ /* 0x000f62000c1e1100 */
[----:B------:R-:W-:-:S03]  /*9850*/  IMAD.X R11, R43, 0x1, R47, P0 ;  /* 0x000000012b0b7824 */ /* 0x000fc600000e062f */
[----:B------:R0:W5:Y:S04]  /*9860*/  LDG.E.U8 R24, desc[UR32][R12.64] ;  /* 0x000000200c187981 */ /* 0x000168000c1e1100 */
[----:B------:R-:W5:Y:S01]  /*9870*/  LDL.64 R46, [R1+0x138] ;  /* 0x00013800012e7983 */ /* 0x000f620000100a00 */
[----:B0-----:R-:W-:-:S05]  /*9880*/  IADD3 R12, P0, PT, R119, R44, RZ ;  /* 0x0000002c770c7210 */ /* 0x001fca0007f1e0ff */
[----:B------:R-:W-:Y:S02]  /*9890*/  IMAD.X R13, R43, 0x1, R45, P0 ;  /* 0x000000012b0d7824 */ /* 0x000fe400000e062d */
[----:B------:R-:W5:Y:S01]  /*98a0*/  LDL.64 R44, [R1+0x178] ;  /* 0x00017800012c7983 */ /* 0x000f620000100a00 */
[----:B------:R-:W-:-:S05]  /*98b0*/  IADD3 R8, P1, PT, R119, R22, RZ ;  /* 0x0000001677087210 */ /* 0x000fca0007f3e0ff */
[----:B------:R-:W-:Y:S02]  /*98c0*/  IMAD.X R9, R43, 0x1, R23, P1 ;  /* 0x000000012b097824 */ /* 0x000fe400008e0617 */
[----:B------:R0:W5:Y:S04]  /*98d0*/  LDG.E.U8 R23, desc[UR32][R10.64] ;  /* 0x000000200a177981 */ /* 0x000168000c1e1100 */
[----:B------:R2:W5:Y:S01]  /*98e0*/  LDG.E.U8 R22, desc[UR32][R8.64] ;  /* 0x0000002008167981 */ /* 0x000562000c1e1100 */
[----:B0-----:R-:W-:-:S05]  /*98f0*/  IADD3 R10, P1, PT, R119, R20, RZ ;  /* 0x00000014770a7210 */ /* 0x001fca0007f3e0ff */
[----:B------:R-:W-:Y:S02]  /*9900*/  IMAD.X R11, R43, 0x1, R21, P1 ;  /* 0x000000012b0b7824 */ /* 0x000fe400008e0615 */
[----:B------:R3:W5:Y:S04]  /*9910*/  LDG.E.U8 R21, desc[UR32][R12.64] ;  /* 0x000000200c157981 */ /* 0x000768000c1e1100 */
[----:B------:R-:W5:Y:S01]  /*9920*/  LDG.E.U8 R20, desc[UR32][R10.64] ;  /* 0x000000200a147981 */ /* 0x000f62000c1e1100 */
[----:B--2---:R-:W-:-:S05]  /*9930*/  IADD3 R8, P0, PT, R119, R18, RZ ;  /* 0x0000001277087210 */ /* 0x004fca0007f1e0ff */
[----:B------:R-:W-:Y:S01]  /*9940*/  IMAD.X R9, R43, 0x1, R19, P0 ;  /* 0x000000012b097824 */ /* 0x000fe200000e0613 */
[----:B---3--:R-:W-:-:S04]  /*9950*/  IADD3 R12, P1, PT, R119, R16, RZ ;  /* 0x00000010770c7210 */ /* 0x008fc80007f3e0ff */
[----:B------:R0:W2:Y:S01]  /*9960*/  LDG.E.U8 R19, desc[UR32][R8.64] ;  /* 0x0000002008137981 */ /* 0x0000a2000c1e1100 */
[----:B------:R-:W-:-:S05]  /*9970*/  IMAD.X R13, R43, 0x1, R17, P1 ;  /* 0x000000012b0d7824 */ /* 0x000fca00008e0611 */
[----:B------:R1:W3:Y:S01]  /*9980*/  LDG.E.U8 R18, desc[UR32][R12.64] ;  /* 0x000000200c127981 */ /* 0x0002e2000c1e1100 */
[C---:B0-----:R-:W-:Y:S02]  /*9990*/  IADD3 R8, P1, PT, R119.reuse, R244, RZ ;  /* 0x000000f477087210 */ /* 0x041fe40007f3e0ff */
[----:B----4-:R-:W-:-:S03]  /*99a0*/  IADD3 R10, P0, PT, R119, R14, RZ ;  /* 0x0000000e770a7210 */ /* 0x010fc60007f1e0ff */
[C---:B------:R-:W-:Y:S02]  /*99b0*/  IMAD.X R9, R43.reuse, 0x1, R245, P1 ;  /* 0x000000012b097824 */ /* 0x040fe400008e06f5 */
[----:B------:R-:W-:Y:S01]  /*99c0*/  IMAD.X R11, R43, 0x1, R15, P0 ;  /* 0x000000012b0b7824 */ /* 0x000fe200000e060f */
[----:B-1----:R-:W-:Y:S02]  /*99d0*/  IADD3 R12, P0, PT, R119, R236, RZ ;  /* 0x000000ec770c7210 */ /* 0x002fe40007f1e0ff */
[----:B------:R-:W4:Y:S04]  /*99e0*/  LDG.E.U8 R16, desc[UR32][R8.64] ;  /* 0x0000002008107981 */ /* 0x000f28000c1e1100 */
[----:B------:R0:W2:Y:S01]  /*99f0*/  LDG.E.U8 R17, desc[UR32][R10.64] ;  /* 0x000000200a117981 */ /* 0x0000a2000c1e1100 */
[----:B------:R-:W-:-:S05]  /*9a00*/  IMAD.X R13, R43, 0x1, R237, P0 ;  /* 0x000000012b0d7824 */ /* 0x000fca00000e06ed */
[----:B------:R1:W2:Y:S01]  /*9a10*/  LDG.E.U8 R15, desc[UR32][R12.64] ;  /* 0x000000200c0f7981 */ /* 0x0002a2000c1e1100 */
[----:B0-----:R-:W-:-:S05]  /*9a20*/  IADD3 R10, P1, PT, R119, R228, RZ ;  /* 0x000000e4770a7210 */ /* 0x001fca0007f3e0ff */
[----:B------:R-:W-:Y:S01]  /*9a30*/  IMAD.X R11, R43, 0x1, R229, P1 ;  /* 0x000000012b0b7824 */ /* 0x000fe200008e06e5 */
[----:B-1----:R-:W-:-:S04]  /*9a40*/  IADD3 R12, P1, PT, R119, R66, RZ ;  /* 0x00000042770c7210 */ /* 0x002fc80007f3e0ff */
[----:B------:R-:W2:Y:S01]  /*9a50*/  LDG.E.U8 R14, desc[UR32][R10.64] ;  /* 0x000000200a0e7981 */ /* 0x000ea2000c1e1100 */
[----:B------:R-:W-:-:S03]  /*9a60*/  IMAD.X R13, R43, 0x1, R67, P1 ;  /* 0x000000012b0d7824 */ /* 0x000fc600008e0643 */
[----:B------:R-:W2:Y:S04]  /*9a70*/  LDL.64 R66, [R1+0x50] ;  /* 0x0000500001427983 */ /* 0x000ea80000100a00 */
[----:B------:R-:W2:Y:S01]  /*9a80*/  LDG.E.U8 R13, desc[UR32][R12.64] ;  /* 0x000000200c0d7981 */ /* 0x000ea2000c1e1100 */
[----:B-----5:R-:W-:-:S05]  /*9a90*/  IADD3 R8, P0, PT, R119, R44, RZ ;  /* 0x0000002c77087210 */ /* 0x020fca0007f1e0ff */
[----:B------:R-:W-:Y:S01]  /*9aa0*/  IMAD.X R9, R43, 0x1, R45, P0 ;  /* 0x000000012b097824 */ /* 0x000fe200000e062d */
[----:B------:R-:W-:-:S04]  /*9ab0*/  IADD3 R44, P0, PT, R119, R46, RZ ;  /* 0x0000002e772c7210 */ /* 0x000fc80007f1e0ff */
[----:B------:R0:W5:Y:S01]  /*9ac0*/  LDG.E.U8 R11, desc[UR32][R8.64] ;  /* 0x00000020080b7981 */ /* 0x000162000c1e1100 */
[----:B------:R-:W-:Y:S01]  /*9ad0*/  IMAD.X R45, R43, 0x1, R47, P0 ;  /* 0x000000012b2d7824 */ /* 0x000fe200000e062f */
[----:B------:R-:W-:-:S04]  /*9ae0*/  IADD3 R46, P0, PT, R119, R64, RZ ;  /* 0x00000040772e7210 */ /* 0x000fc80007f1e0ff */
[----:B------:R1:W2:Y:S01]  /*9af0*/  LDG.E.U8 R12, desc[UR32][R44.64] ;  /* 0x000000202c0c7981 */ /* 0x0002a2000c1e1100 */
[----:B0-----:R-:W-:Y:S01]  /*9b00*/  IADD3 R8, P1, PT, R119, R48, RZ ;  /* 0x0000003077087210 */ /* 0x001fe20007f3e0ff */
[C---:B------:R-:W-:Y:S02]  /*9b10*/  IMAD.X R47, R43.reuse, 0x1, R65, P0 ;  /* 0x000000012b2f7824 */ /* 0x040fe400000e0641 */
[----:B------:R-:W2:Y:S02]  /*9b20*/  LDL.64 R64, [R1+0x90] ;  /* 0x0000900001407983 */ /* 0x000ea40000100a00 */
[----:B------:R-:W-:Y:S01]  /*9b30*/  IMAD.X R9, R43, 0x1, R49, P1 ;  /* 0x000000012b097824 */ /* 0x000fe200008e0631 */
[----:B------:R-:W-:Y:S01]  /*9b40*/  IADD3 R48, P1, PT, R119, R62, RZ ;  /* 0x0000003e77307210 */ /* 0x000fe20007f3e0ff */
[----:B------:R0:W2:Y:S04]  /*9b50*/  LDG.E.U8 R10, desc[UR32][R46.64] ;  /* 0x000000202e0a7981 */ /* 0x0000a8000c1e1100 */
[----:B------:R-:W-:Y:S01]  /*9b60*/  IMAD.X R49, R43, 0x1, R63, P1 ;  /* 0x000000012b317824 */ /* 0x000fe200008e063f */
[C---:B-1----:R-:W-:Y:S01]  /*9b70*/  IADD3 R44, P0, PT, R119.reuse, R60, RZ ;  /* 0x0000003c772c7210 */ /* 0x042fe20007f1e0ff */
[----:B------:R-:W2:Y:S01]  /*9b80*/  LDL.64 R62, [R1+0xd0] ;  /* 0x0000d000013e7983 */ /* 0x000ea20000100a00 */
[----:B0-----:R-:W-:-:S03]  /*9b90*/  IADD3 R46, P1, PT, R119, R58, RZ ;  /* 0x0000003a772e7210 */ /* 0x001fc60007f3e0ff */
[----:B------:R-:W2:Y:S02]  /*9ba0*/  LDG.E.U8 R8, desc[UR32][R8.64] ;  /* 0x0000002008087981 */ /* 0x000ea4000c1e1100 */
[C---:B------:R-:W-:Y:S02]  /*9bb0*/  IMAD.X R47, R43.reuse, 0x1, R59, P1 ;  /* 0x000000012b2f7824 */ /* 0x040fe400008e063b */
[----:B------:R-:W2:Y:S01]  /*9bc0*/  LDL.64 R58, [R1+0x170] ;  /* 0x00017000013a7983 */ /* 0x000ea20000100a00 */
[----:B------:R-:W-:-:S03]  /*9bd0*/  IMAD.X R45, R43, 0x1, R61, P0 ;  /* 0x000000012b2d7824 */ /* 0x000fc600000e063d */
[----:B------:R-:W3:Y:S04]  /*9be0*/  LDL.64 R60, [R1+0x110] ;  /* 0x00011000013c7983 */ /* 0x000ee80000100a00 */
[----:B------:R0:W3:Y:S04]  /*9bf0*/  LDG.E.U8 R9, desc[UR32][R48.64] ;  /* 0x0000002030097981 */ /* 0x0000e8000c1e1100 */
[----:B------:R1:W3:Y:S01]  /*9c00*/  LDG.E.U8 R42, desc[UR32][R44.64] ;  /* 0x000000202c2a7981 */ /* 0x0002e2000c1e1100 */
[----:B0-----:R-:W-:-:S03]  /*9c10*/  IADD3 R48, P0, PT, R119, R50, RZ ;  /* 0x0000003277307210 */ /* 0x001fc60007f1e0ff */
[----:B------:R0:W3:Y:S01]  /*9c20*/  LDG.E.U8 R50, desc[UR32][R46.64] ;  /* 0x000000202e327981 */ /* 0x0000e2000c1e1100 */
[----:B-1----:R-:W-:Y:S01]  /*9c30*/  IADD3 R44, P1, PT, R119, R56, RZ ;  /* 0x00000038772c7210 */ /* 0x002fe20007f3e0ff */
[----:B------:R-:W-:-:S04]  /*9c40*/  IMAD.X R49, R43, 0x1, R51, P0 ;  /* 0x000000012b317824 */ /* 0x000fc800000e0633 */
[----:B------:R-:W-:Y:S01]  /*9c50*/  IMAD.X R45, R43, 0x1, R57, P1 ;  /* 0x000000012b2d7824 */ /* 0x000fe200008e0639 */
[----:B------:R1:W4:Y:S01]  /*9c60*/  LDG.E.U8 R51, desc[UR32][R48.64] ;  /* 0x0000002030337981 */ /* 0x000322000c1e1100 */
[----:B0-----:R-:W-:-:S03]  /*9c70*/  IADD3 R46, P0, PT, R119, R52, RZ ;  /* 0x00000034772e7210 */ /* 0x001fc60007f1e0ff */
[----:B------:R0:W4:Y:S02]  /*9c80*/  LDG.E.U8 R52, desc[UR32][R44.64] ;  /* 0x000000202c347981 */ /* 0x000124000c1e1100 */
[----:B------:R-:W-:Y:S01]  /*9c90*/  IMAD.X R47, R43, 0x1, R53, P0 ;  /* 0x000000012b2f7824 */ /* 0x000fe200000e0635 */
[----:B-1----:R-:W-:-:S04]  /*9ca0*/  IADD3 R48, P1, PT, R119, R54, RZ ;  /* 0x0000003677307210 */ /* 0x002fc80007f3e0ff */
[----:B------:R1:W4:Y:S01]  /*9cb0*/  LDG.E.U8 R53, desc[UR32][R46.64] ;  /* 0x000000202e357981 */ /* 0x000322000c1e1100 */
[----:B0-----:R-:W-:Y:S01]  /*9cc0*/  IADD3 R44, P0, PT, R119, R250, RZ ;  /* 0x000000fa772c7210 */ /* 0x001fe20007f1e0ff */
[----:B------:R-:W-:-:S04]  /*9cd0*/  IMAD.X R49, R43, 0x1, R55, P1 ;  /* 0x000000012b317824 */ /* 0x000fc800008e0637 */
[----:B------:R-:W-:Y:S01]  /*9ce0*/  IMAD.X R45, R43, 0x1, R251, P0 ;  /* 0x000000012b2d7824 */ /* 0x000fe200000e06fb */
[----:B------:R0:W4:Y:S01]  /*9cf0*/  LDG.E.U8 R54, desc[UR32][R48.64] ;  /* 0x0000002030367981 */ /* 0x000122000c1e1100 */
[----:B-1----:R-:W-:-:S03]  /*9d00*/  IADD3 R46, P1, PT, R119, R242, RZ ;  /* 0x000000f2772e7210 */ /* 0x002fc60007f3e0ff */
[----:B------:R1:W4:Y:S02]  /*9d10*/  LDG.E.U8 R55, desc[UR32][R44.64] ;  /* 0x000000202c377981 */ /* 0x000324000c1e1100 */
[----:B------:R-:W-:Y:S01]  /*9d20*/  IMAD.X R47, R43, 0x1, R243, P1 ;  /* 0x000000012b2f7824 */ /* 0x000fe200008e06f3 */
[----:B0-----:R-:W-:-:S04]  /*9d30*/  IADD3 R48, P0, PT, R119, R234, RZ ;  /* 0x000000ea77307210 */ /* 0x001fc80007f1e0ff */
[----:B------:R-:W4:Y:S01]  /*9d40*/  LDG.E.U8 R56, desc[UR32][R46.64] ;  /* 0x000000202e387981 */ /* 0x000f22000c1e1100 */
[----:B-1----:R-:W-:Y:S01]  /*9d50*/  IADD3 R44, P1, PT, R119, R226, RZ ;  /* 0x000000e2772c7210 */ /* 0x002fe20007f3e0ff */
[----:B------:R-:W-:-:S04]  /*9d60*/  IMAD.X R49, R43, 0x1, R235, P0 ;  /* 0x000000012b317824 */ /* 0x000fc800000e06eb */
[----:B------:R-:W-:Y:S01]  /*9d70*/  IMAD.X R45, R43, 0x1, R227, P1 ;  /* 0x000000012b2d7824 */ /* 0x000fe200008e06e3 */
[----:B------:R0:W4:Y:S02]  /*9d80*/  LDG.E.U8 R57, desc[UR32][R48.64] ;  /* 0x0000002030397981 */ /* 0x000124000c1e1100 */
[----:B0-----:R-:W-:-:S05]  /*9d90*/  IADD3 R48, P1, PT, R119, R186, RZ ;  /* 0x000000ba77307210 */ /* 0x001fca0007f3e0ff */
[----:B------:R-:W-:-:S05]  /*9da0*/  IMAD.X R49, R43, 0x1, R187, P1 ;  /* 0x000000012b317824 */ /* 0x000fca00008e06bb */
[----:B------:R-:W4:Y:S01]  /*9db0*/  LDG.E.U8 R48, desc[UR32][R48.64] ;  /* 0x0000002030307981 */ /* 0x000f22000c1e1100 */
[----:B--2---:R-:W-:-:S03]  /*9dc0*/  IADD3 R46, P0, PT, R119, R58, RZ ;  /* 0x0000003a772e7210 */ /* 0x004fc60007f1e0ff */
[----:B------:R0:W2:Y:S02]  /*9dd0*/  LDG.E.U8 R58, desc[UR32][R44.64] ;  /* 0x000000202c3a7981 */ /* 0x0000a4000c1e1100 */
[----:B------:R-:W-:-:S05]  /*9de0*/  IMAD.X R47, R43, 0x1, R59, P0 ;  /* 0x000000012b2f7824 */ /* 0x000fca00000e063b */
[----:B------:R3:W2:Y:S01]  /*9df0*/  LDG.E.U8 R59, desc[UR32][R46.64] ;  /* 0x000000202e3b7981 */ /* 0x0006a2000c1e1100 */
[----:B0-----:R-:W-:-:S05]  /*9e00*/  IADD3 R44, P0, PT, R119, R184, RZ ;  /* 0x000000b8772c7210 */ /* 0x001fca0007f1e0ff */
[----:B------:R-:W-:-:S05]  /*9e10*/  IMAD.X R45, R43, 0x1, R185, P0 ;  /* 0x000000012b2d7824 */ /* 0x000fca00000e06b9 */
[----:B------:R0:W2:Y:S01]  /*9e20*/  LDG.E.U8 R49, desc[UR32][R44.64] ;  /* 0x000000202c317981 */ /* 0x0000a2000c1e1100 */
[C---:B---3--:R-:W-:Y:S02]  /*9e30*/  IADD3 R46, P1, PT, R119.reuse, R60, RZ ;  /* 0x0000003c772e7210 */ /* 0x048fe40007f3e0ff */
[----:B0-----:R-:W-:-:S03]  /*9e40*/  IADD3 R44, P0, PT, R119, R182, RZ ;  /* 0x000000b6772c7210 */ /* 0x001fc60007f1e0ff */
[C---:B------:R-:W-:Y:S02]  /*9e50*/  IMAD.X R47, R43.reuse, 0x1, R61, P1 ;  /* 0x000000012b2f7824 */ /* 0x040fe400008e063d */
[----:B------:R-:W-:-:S03]  /*9e60*/  IMAD.X R45, R43, 0x1, R183, P0 ;  /* 0x000000012b2d7824 */ /* 0x000fc600000e06b7 */
[----:B------:R0:W3:Y:S04]  /*9e70*/  LDG.E.U8 R60, desc[UR32][R46.64] ;  /* 0x000000202e3c7981 */ /* 0x0000e8000c1e1100 */
[----:B------:R1:W2:Y:S01]  /*9e80*/  LDG.E.U8 R61, desc[UR32][R44.64] ;  /* 0x000000202c3d7981 */ /* 0x0002a2000c1e1100 */
[C---:B0-----:R-:W-:Y:S02]  /*9e90*/  IADD3 R46, P1, PT, R119.reuse, R62, RZ ;  /* 0x0000003e772e7210 */ /* 0x041fe40007f3e0ff */
[----:B-1----:R-:W-:-:S03]  /*9ea0*/  IADD3 R44, P0, PT, R119, R180, RZ ;  /* 0x000000b4772c7210 */ /* 0x002fc60007f1e0ff */
[C---:B------:R-:W-:Y:S02]  /*9eb0*/  IMAD.X R47, R43.reuse, 0x1, R63, P1 ;  /* 0x000000012b2f7824 */ /* 0x040fe400008e063f */
[----:B------:R-:W-:-:S03]  /*9ec0*/  IMAD.X R45, R43, 0x1, R181, P0 ;  /* 0x000000012b2d7824 */ /* 0x000fc600000e06b5 */
[----:B------:R-:W2:Y:S04]  /*9ed0*/  LDG.E.U8 R62, desc[UR32][R46.64] ;  /* 0x000000202e3e7981 */ /* 0x000ea8000c1e1100 */
[----:B------:R0:W2:Y:S02]  /*9ee0*/  LDG.E.U8 R63, desc[UR32][R44.64] ;  /* 0x000000202c3f7981 */ /* 0x0000a4000c1e1100 */
[----:B0-----:R-:W-:-:S05]  /*9ef0*/  IADD3 R44, P0, PT, R119, R64, RZ ;  /* 0x00000040772c7210 */ /* 0x001fca0007f1e0ff */
[----:B------:R-:W-:-:S05]  /*9f00*/  IMAD.X R45, R43, 0x1, R65, P0 ;  /* 0x000000012b2d7824 */ /* 0x000fca00000e0641 */
        /* <DEDUP_REMOVED lines=9> */
[----:B------:R0:W3:Y:S02]  /*9fa0*/  LDG.E.U8 R67, desc[UR32][R44.64] ;  /* 0x000000202c437981 */ /* 0x0000e4000c1e1100 */
[----:B0-----:R-:W-:-:S05]  /*9fb0*/  IADD3 R44, P0, PT, R119, R172, RZ ;  /* 0x000000ac772c7210 */ /* 0x001fca0007f1e0ff */
[----:B------:R-:W-:-:S05]  /*9fc0*/  IMAD.X R45, R43, 0x1, R173, P0 ;  /* 0x000000012b2d7824 */ /* 0x000fca00000e06ad */
[----:B------:R0:W3:Y:S02]  /*9fd0*/  LDG.E.U8 R171, desc[UR32][R44.64] ;  /* 0x000000202cab7981 */ /* 0x0000e4000c1e1100 */
[----:B0-----:R-:W-:-:S05]  /*9fe0*/  IADD3 R44, P0, PT, R119, R248, RZ ;  /* 0x000000f8772c7210 */ /* 0x001fca0007f1e0ff */
[----:B------:R-:W-:-:S05]  /*9ff0*/  IMAD.X R45, R43, 0x1, R249, P0 ;  /* 0x000000012b2d7824 */ /* 0x000fca00000e06f9 */
[----:B------:R0:W3:Y:S02]  /*a000*/  LDG.E.U8 R172, desc[UR32][R44.64] ;  /* 0x000000202cac7981 */ /* 0x0000e4000c1e1100 */
[----:B0-----:R-:W-:-:S05]  /*a010*/  IADD3 R44, P0, PT, R119, R240, RZ ;  /* 0x000000f0772c7210 */ /* 0x001fca0007f1e0ff */
[----:B------:R-:W-:Y:S01]  /*a020*/  IMAD.X R45, R43, 0x1, R241, P0 ;  /* 0x000000012b2d7824 */ /* 0x000fe200000e06f1 */
[----:B------:R-:W-:-:S04]  /*a030*/  IADD3 R46, P1, PT, R119, R224, RZ ;  /* 0x000000e0772e7210 */ /* 0x000fc80007f3e0ff */
[----:B------:R0:W3:Y:S01]  /*a040*/  LDG.E.U8 R173, desc[UR32][R44.64] ;  /* 0x000000202cad7981 */ /* 0x0000e2000c1e1100 */
[----:B------:R-:W-:-:S05]  /*a050*/  IMAD.X R47, R43, 0x1, R225, P1 ;  /* 0x000000012b2f7824 */ /* 0x000fca00008e06e1 */
[----:B------:R-:W3:Y:S01]  /*a060*/  LDG.E.U8 R46, desc[UR32][R46.64] ;  /* 0x000000202e2e7981 */ /* 0x000ee2000c1e1100 */
[----:B0-----:R-:W-:-:S05]  /*a070*/  IADD3 R44, P0, PT, R119, R232, RZ ;  /* 0x000000e8772c7210 */ /* 0x001fca0007f1e0ff */
[----:B------:R-:W-:-:S05]  /*a080*/  IMAD.X R45, R43, 0x1, R233, P0 ;  /* 0x000000012b2d7824 */ /* 0x000fca00000e06e9 */
[----:B------:R0:W3:Y:S01]  /*a090*/  LDG.E.U8 R44, desc[UR32][R44.64] ;  /* 0x000000202c2c7981 */ /* 0x0000e2000c1e1100 */
[----:B------:R-:W1:Y:S01]  /*a0a0*/  S2R R176, SR_TID.X ;  /* 0x0000000000b07919 */ /* 0x000e620000002100 */
[----:B------:R-:W-:Y:S02]  /*a0b0*/  LOP3.LUT R177, R3, 0x20, RZ, 0x3c, !PT ;  /* 0x0000002003b17812 */ /* 0x000fe400078e3cff */
[----:B------:R0:W-:Y:S04]  /*a0c0*/  STS.U8 [R3+UR13+0xc000], R4 ;  /* 0x00c0000403007988 */ /* 0x0001e8000800000d */
[----:B------:R-:W-:Y:S04]  /*a0d0*/  STS.U8 [R3+UR13+0xc400], R5 ;  /* 0x00c4000503007988 */ /* 0x000fe8000800000d */
[----:B------:R-:W-:Y:S04]  /*a0e0*/  STS.U8 [R3+UR13+0xc800], R7 ;  /* 0x00c8000703007988 */ /* 0x000fe8000800000d */
[----:B------:R-:W-:Y:S04]  /*a0f0*/  STS.U8 [R3+UR13+0xcc00], R6 ;  /* 0x00cc000603007988 */ /* 0x000fe8000800000d */
[----:B------:R-:W-:Y:S04]  /*a100*/  STS.U8 [R3+UR13+0xd000], R41 ;  /* 0x00d0002903007988 */ /* 0x000fe8000800000d */
[----:B------:R-:W-:Y:S04]  /*a110*/  STS.U8 [R3+UR13+0xd400], R40 ;  /* 0x00d4002803007988 */ /* 0x000fe8000800000d */
[----:B------:R-:W-:Y:S04]  /*a120*/  STS.U8 [R3+UR13+0xd800], R39 ;  /* 0x00d8002703007988 */ /* 0x000fe8000800000d */
[----:B------:R-:W-:Y:S01]  /*a130*/  STS.U8 [R3+UR13+0xdc00], R38 ;  /* 0x00dc002603007988 */ /* 0x000fe2000800000d */
[----:B-1----:R-:W-:Y:S01]  /*a140*/  IMAD.SHL.U32 R185, R176, 0x4, RZ ;  /* 0x00000004b0b97824 */ /* 0x002fe200078e00ff */
[----:B0-----:R-:W-:-:S02]  /*a150*/  SHF.R.S32.HI R4, RZ, 0x7, R176 ;  /* 0x00000007ff047819 */ /* 0x001fc400000114b0 */
        /* <DEDUP_REMOVED lines=8> */
[----:B------:R-:W-:Y:S01]  /*a1e0*/  STS.U8 [R177+UR13+0xc100], R29 ;  /* 0x00c1001db1007988 */ /* 0x000fe2000800000d */
[----:B------:R-:W-:-:S03]  /*a1f0*/  LOP3.LUT R185, R185, 0x40, RZ, 0xc0, !PT ;  /* 0x00000040b9b97812 */ /* 0x000fc600078ec0ff */
[----:B------:R-:W-:Y:S01]  /*a200*/  STS.U8 [R177+UR13+0xc500], R28 ;  /* 0x00c5001cb1007988 */ /* 0x000fe2000800000d */
[----:B------:R-:W-:-:S03]  /*a210*/  SGXT R4, R4, 0x1 ;  /* 0x000000010404781a */ /* 0x000fc60000000200 */
[----:B------:R-:W-:Y:S04]  /*a220*/  STS.U8 [R177+UR13+0xc900], R27 ;  /* 0x00c9001bb1007988 */ /* 0x000fe8000800000d */
[----:B------:R-:W-:Y:S04]  /*a230*/  STS.U8 [R177+UR13+0xcd00], R26 ;  /* 0x00cd001ab1007988 */ /* 0x000fe8000800000d */
[----:B------:R-:W-:Y:S01]  /*a240*/  STS.U8 [R177+UR13+0xd100], R25 ;  /* 0x00d10019b1007988 */ /* 0x000fe2000800000d */
[----:B------:R-:W-:-:S03]  /*a250*/  IADD3 R185, P3, PT, R185, UR4, RZ ;  /* 0x00000004b9b97c10 */ /* 0x000fc6000ff7e0ff */
[----:B------:R-:W-:Y:S01]  /*a260*/  STS.U8 [R177+UR13+0xd500], R24 ;  /* 0x00d50018b1007988 */ /* 0x000fe2000800000d */
[----:B------:R-:W-:-:S03]  /*a270*/  LOP3.LUT R4, R4, 0x90, RZ, 0xc0, !PT ;  /* 0x0000009004047812 */ /* 0x000fc600078ec0ff */
[----:B------:R-:W-:Y:S04]  /*a280*/  STS.U8 [R177+UR13+0xd900], R23 ;  /* 0x00d90017b1007988 */ /* 0x000fe8000800000d */
[----:B------:R-:W-:Y:S04]  /*a290*/  STS.U8 [R177+UR13+0xdd00], R22 ;  /* 0x00dd0016b1007988 */ /* 0x000fe8000800000d */
[----:B------:R-:W-:Y:S04]  /*a2a0*/  STS.U8 [R177+UR13+0xe100], R21 ;  /* 0x00e10015b1007988 */ /* 0x000fe8000800000d */
[----:B------:R-:W-:Y:S01]  /*a2b0*/  STS.U8 [R177+UR13+0xe500], R20 ;  /* 0x00e50014b1007988 */ /* 0x000fe2000800000d */
[----:B------:R-:W-:-:S03]  /*a2c0*/  LOP3.LUT R4, R4, 0x7f, R176, 0x78, !PT ;  /* 0x0000007f04047812 */ /* 0x000fc600078e78b0 */
[----:B------:R-:W-:Y:S01]  /*a2d0*/  STS.U8 [R177+UR13+0xe900], R19 ;  /* 0x00e90013b1007988 */ /* 0x000fe2000800000d */
[----:B------:R-:W-:-:S03]  /*a2e0*/  IMAD.X R181, RZ, RZ, UR64, P3 ;  /* 0x00000040ffb57e24 */ /* 0x000fc600098e06ff */
[----:B------:R0:W-:Y:S04]  /*a2f0*/  STS.U8 [R177+UR13+0xed00], R18 ;  /* 0x00ed0012b1007988 */ /* 0x0001e8000800000d */
[----:B------:R1:W-:Y:S01]  /*a300*/  STS.U8 [R177+UR13+0xf100], R17 ;  /* 0x00f10011b1007988 */ /* 0x0003e2000800000d */
[----:B------:R-:W-:-:S03]  /*a310*/  LOP3.LUT R4, R4, 0x60, RZ, 0x3c, !PT ;  /* 0x0000006004047812 */ /* 0x000fc600078e3cff */
[----:B----4-:R4:W-:Y:S01]  /*a320*/  STS.U8 [R177+UR13+0xf500], R16 ;  /* 0x00f50010b1007988 */ /* 0x0109e2000800000d */
[----:B0-----:R-:W-:-:S03]  /*a330*/  IADD3 R18, P5, PT, R185, 0x80, RZ ;  /* 0x00000080b9127810 */ /* 0x001fc60007fbe0ff */
[----:B------:R0:W-:Y:S02]  /*a340*/  STS.U8 [R177+UR13+0xf900], R15 ;  /* 0x00f9000fb1007988 */ /* 0x0001e4000800000d */
[----:B-1----:R-:W-:Y:S02]  /*a350*/  IMAD.X R17, RZ, RZ, R181, P5 ;  /* 0x000000ffff117224 */ /* 0x002fe400028e06b5 */
[----:B------:R1:W-:Y:S01]  /*a360*/  STS.U8 [R177+UR13+0xfd00], R14 ;  /* 0x00fd000eb1007988 */ /* 0x0003e2000800000d */
[C---:B----4-:R-:W-:Y:S01]  /*a370*/  IADD3 R16, P5, PT, R185.reuse, 0x84, RZ ;  /* 0x00000084b9107810 */ /* 0x050fe20007fbe0ff */
[----:B------:R-:W-:Y:S01]  /*a380*/  UIADD3 UR55, UP0, UPT, UR4, 0x80, URZ ;  /* 0x0000008004377890 */ /* 0x000fe2000ff1e0ff */
[C---:B0-----:R-:W-:Y:S02]  /*a390*/  IADD3 R15, P3, PT, R185.reuse, 0x83, RZ ;  /* 0x00000083b90f7810 */ /* 0x041fe40007f7e0ff */
[----:B-1----:R-:W-:Y:S01]  /*a3a0*/  IADD3 R14, P4, PT, R185, 0x82, RZ ;  /* 0x00000082b90e7810 */ /* 0x002fe20007f9e0ff */
[----:B-----5:R-:W-:Y:S01]  /*a3b0*/  STS.U8 [R252+UR13+0xc200], R11 ;  /* 0x00c2000bfc007988 */ /* 0x020fe2000800000d */
[----:B------:R-:W-:-:S03]  /*a3c0*/  IMAD.SHL.U32 R118, R176, 0x4, RZ ;  /* 0x00000004b0767824 */ /* 0x000fc600078e00ff */
[----:B------:R-:W-:Y:S01]  /*a3d0*/  STS.U8 [R252+UR13+0xc600], R13 ;  /* 0x00c6000dfc007988 */ /* 0x000fe2000800000d */
[----:B------:R-:W-:-:S03]  /*a3e0*/  IMAD.X R19, RZ, RZ, R181, P4 ;  /* 0x000000ffff137224 */ /* 0x000fc600020e06b5 */
[----:B------:R-:W-:Y:S01]  /*a3f0*/  STS.U8 [R252+UR13+0xca00], R12 ;  /* 0x00ca000cfc007988 */ /* 0x000fe2000800000d */
[----:B------:R-:W-:-:S03]  /*a400*/  IMAD.X R20, RZ, RZ, R181, P3 ;  /* 0x000000ffff147224 */ /* 0x000fc600018e06b5 */
[----:B------:R-:W-:Y:S01]  /*a410*/  STS.U8 [R252+UR13+0xce00], R8 ;  /* 0x00ce0008fc007988 */ /* 0x000fe2000800000d */
[----:B------:R-:W-:-:S03]  /*a420*/  IMAD.X R21, RZ, RZ, R181, P5 ;  /* 0x000000ffff157224 */ /* 0x000fc600028e06b5 */
[----:B------:R-:W-:Y:S01]  /*a430*/  STS.U8 [R252+UR13+0xd200], R10 ;  /* 0x00d2000afc007988 */ /* 0x000fe2000800000d */
[----:B------:R-:W-:-:S03]  /*a440*/  IADD3 R6, P3, PT, R185, 0x86, RZ ;  /* 0x00000086b9067810 */ /* 0x000fc60007f7e0ff */
[----:B------:R-:W-:Y:S01]  /*a450*/  STS.U8 [R252+UR13+0xd600], R9 ;  /* 0x00d60009fc007988 */ /* 0x000fe2000800000d */
[----:B------:R-:W-:-:S03]  /*a460*/  IADD3 R22, P5, PT, R185, 0x87, RZ ;  /* 0x00000087b9167810 */ /* 0x000fc60007fbe0ff */
        /* <DEDUP_REMOVED lines=10> */
[----:B------:R0:W-:Y:S01]  /*a510*/  STS.U8 [R4+UR13+0xdf00], R64 ;  /* 0x00df004004007988 */ /* 0x0001e2000800000d */
[----:B------:R-:W-:Y:S01]  /*a520*/  LOP3.LUT P6, RZ, R176, 0xff, RZ, 0xc0, !PT ;  /* 0x000000ffb0ff7812 */ /* 0x000fe200078cc0ff */
[----:B------:R-:W-:Y:S01]  /*a530*/  IMAD.U32 R43, RZ, RZ, UR55 ;  /* 0x00000037ff2b7e24 */ /* 0x000fe2000f8e00ff */
[----:B------:R-:W-:Y:S01]  /*a540*/  LOP3.LUT R118, R118, 0x40, RZ, 0xc0, !PT ;  /* 0x0000004076767812 */ /* 0x000fe200078ec0ff */
[--C-:B------:R-:W-:Y:S01]  /*a550*/  IMAD.X R25, RZ, RZ, R181.reuse, P3 ;  /* 0x000000ffff197224 */ /* 0x100fe200018e06b5 */
[C---:B0-----:R-:W-:Y:S01]  /*a560*/  IADD3 R64, P4, PT, R185.reuse, 0x85, RZ ;  /* 0x00000085b9407810 */ /* 0x041fe20007f9e0ff */
[----:B------:R-:W-:Y:S01]  /*a570*/  IMAD.X R27, RZ, RZ, R181, P5 ;  /* 0x000000ffff1b7224 */ /* 0x000fe200028e06b5 */
[----:B------:R-:W-:Y:S01]  /*a580*/  UMOV UR4, 0x1 ;  /* 0x0000000100047882 */ /* 0x000fe20000000000 */
[----:B------:R-:W-:-:S02]  /*a590*/  IADD3 R26, P3, PT, R185, 0x89, RZ ;  /* 0x00000089b91a7810 */ /* 0x000fc40007f7e0ff */
[----:B------:R-:W-:Y:S01]  /*a5a0*/  IMAD.X R23, RZ, RZ, R181, P4 ;  /* 0x000000ffff177224 */ /* 0x000fe200020e06b5 */
[C---:B------:R-:W-:Y:S02]  /*a5b0*/  IADD3 R24, P4, PT, R185.reuse, 0x88, RZ ;  /* 0x00000088b9187810 */ /* 0x040fe40007f9e0ff */
[----:B------:R-:W-:Y:S02]  /*a5c0*/  IADD3 R28, P5, PT, R185, 0x8a, RZ ;  /* 0x0000008ab91c7810 */ /* 0x000fe40007fbe0ff */
[----:B------:R-:W-:Y:S01]  /*a5d0*/  LOP3.LUT R43, R43, 0x37, R118, 0xfe, !PT ;  /* 0x000000372b2b7812 */ /* 0x000fe200078efe76 */
[----:B------:R-:W-:-:S04]  /*a5e0*/  @!UP2 UIADD3 UR4, UPT, UPT, -UR4, 0x100000, URZ ;  /* 0x001000000404a890 */ /* 0x000fc8000fffe1ff */
[----:B------:R-:W-:Y:S02]  /*a5f0*/  @!UP2 USHF.L.U32 UR5, UR4, 0xb, URZ ;  /* 0x0000000b0405a899 */ /* 0x000fe400080006ff */
[----:B------:R-:W-:Y:S01]  /*a600*/  @!UP2 USHF.L.U32 UR4, UR4, 0x1, URZ ;  /* 0x000000010404a899 */ /* 0x000fe200080006ff */
[--C-:B------:R-:W-:Y:S01]  /*a610*/  IMAD.X R29, RZ, RZ, R181.reuse, P4 ;  /* 0x000000ffff1d7224 */ /* 0x100fe200020e06b5 */
[----:B------:R-:W-:Y:S01]  /*a620*/  IADD3 R30, P4, PT, R185, 0x8b, RZ ;  /* 0x0000008bb91e7810 */ /* 0x000fe20007f9e0ff */
[--C-:B------:R-:W-:Y:S01]  /*a630*/  IMAD.X R31, RZ, RZ, R181.reuse, P3 ;  /* 0x000000ffff1f7224 */ /* 0x100fe200018e06b5 */
[----:B------:R-:W-:Y:S01]  /*a640*/  ISETP.GT.U32.AND P2, PT, R43, R2, PT ;  /* 0x000000022b00720c */ /* 0x000fe20003f44070 */
[--C-:B------:R-:W-:Y:S01]  /*a650*/  IMAD.X R33, RZ, RZ, R181.reuse, P5 ;  /* 0x000000ffff217224 */ /* 0x100fe200028e06b5 */
[C---:B------:R-:W-:Y:S01]  /*a660*/  IADD3 R32, P3, PT, R185.reuse, 0x8c, RZ ;  /* 0x0000008cb9207810 */ /* 0x040fe20007f7e0ff */
[----:B------:R-:W-:Y:S01]  /*a670*/  IMAD.U32 R45, RZ, RZ, UR55 ;  /* 0x00000037ff2d7e24 */ /* 0x000fe2000f8e00ff */
[C---:B------:R-:W-:Y:S01]  /*a680*/  IADD3 R34, P5, PT, R185.reuse, 0x8d, RZ ;  /* 0x0000008db9227810 */ /* 0x040fe20007fbe0ff */
[----:B------:R-:W-:Y:S01]  /*a690*/  IMAD.U32 R43, RZ, RZ, UR55 ;  /* 0x00000037ff2b7e24 */ /* 0x000fe2000f8e00ff */
[----:B------:R-:W-:Y:S01]  /*a6a0*/  VOTEU.ALL UP4, P6 ;  /* 0x0000000000ff7886 */ /* 0x000fe20003080000 */
[--C-:B------:R-:W-:Y:S01]  /*a6b0*/  IMAD.X R35, RZ, RZ, R181.reuse, P4 ;  /* 0x000000ffff237224 */ /* 0x100fe200020e06b5 */
[----:B------:R-:W-:Y:S01]  /*a6c0*/  IADD3 R36, P4, PT, R185, 0x8e, RZ ;  /* 0x0000008eb9247810 */ /* 0x000fe20007f9e0ff */
[--C-:B------:R-:W-:Y:S01]  /*a6d0*/  IMAD.X R37, RZ, RZ, R181.reuse, P3 ;  /* 0x000000ffff257224 */ /* 0x100fe200018e06b5 */
[--C-:B------:R-:W-:Y:S01]  /*a6e0*/  LOP3.LUT R45, R45, 0x36, R118.reuse, 0xfe, !PT ;  /* 0x000000362d2d7812 */ /* 0x100fe200078efe76 */
[----:B------:R-:W-:Y:S01]  /*a6f0*/  IMAD.X R39, RZ, RZ, R181, P5 ;  /* 0x000000ffff277224 */ /* 0x000fe200028e06b5 */
[----:B------:R-:W-:Y:S01]  /*a700*/  LOP3.LUT R43, R43, 0x35, R118, 0xfe, !PT ;  /* 0x000000352b2b7812 */ /* 0x000fe200078efe76 */
[----:B------:R-:W-:Y:S01]  /*a710*/  STS.U8 [R4+UR13+0xc300], R59 ;  /* 0x00c3003b04007988 */ /* 0x000fe2000800000d */
[----:B------:R-:W-:-:S02]  /*a720*/  IADD3 R38, P3, PT, R185, 0x8f, RZ ;  /* 0x0000008fb9267810 */ /* 0x000fc40007f7e0ff */
[----:B------:R-:W-:Y:S01]  /*a730*/  IADD3 R40, P5, PT, R185, 0x90, RZ ;  /* 0x00000090b9287810 */ /* 0x000fe20007fbe0ff */
[----:B------:R-:W-:Y:S04]  /*a740*/  STS.U8 [R4+UR13+0xc700], R48 ;  /* 0x00c7003004007988 */ /* 0x000fe8000800000d */
[----:B------:R-:W-:Y:S04]  /*a750*/  STS.U8 [R4+UR13+0xcb00], R49 ;  /* 0x00cb003104007988 */ /* 0x000fe8000800000d */
[----:B---3--:R-:W-:Y:S04]  /*a760*/  STS.U8 [R4+UR13+0xcf00], R60 ;  /* 0x00cf003c04007988 */ /* 0x008fe8000800000d */
        /* <DEDUP_REMOVED lines=10> */
[----:B------:R0:W-:Y:S01]  /*a810*/  STS.U8 [R4+UR13+0xfb00], R44 ;  /* 0x00fb002c04007988 */ /* 0x0001e2000800000d */
[-C--:B------:R-:W-:Y:S01]  /*a820*/  ISETP.GT.U32.AND P1, PT, R45, R2.reuse, PT ;  /* 0x000000022d00720c */ /* 0x080fe20003f24070 */
[----:B------:R1:W-:Y:S06]  /*a830*/  MEMBAR.ALL.CTA ;  /* 0x0000000000007992 */ /* 0x0003ec0000008000 */
[----:B-1----:R-:W-:Y:S04]  /*a840*/  FENCE.VIEW.ASYNC.S ;  /* 0x00000000000073c6 */ /* 0x002fe80000000000 */
[----:B------:R-:W1:Y:S02]  /*a850*/  FENCE.VIEW.ASYNC.S ;  /* 0x00000000000073c6 */ /* 0x000e640000000000 */
[----:B-1----:R1:W2:Y:S02]  /*a860*/  @!UP4 SYNCS.EXCH.64 URZ, [UR13+0x14010], UR4 ;  /* 0x014010040dffc5b2 */ /* 0x0022a40008000100 */
[----:B--2---:R-:W-:Y:S01]  /*a870*/  BAR.SYNC.DEFER_BLOCKING 0x0 ;  /* 0x0000000000007b1d */ /* 0x004fe20000010000 */
[----:B------:R-:W-:Y:S01]  /*a880*/  ISETP.GT.U32.AND P0, PT, R43, R2, PT ;  /* 0x000000022b00720c */ /* 0x000fe20003f04070 */
[--C-:B------:R-:W-:Y:S01]  /*a890*/  IMAD.X R41, RZ, RZ, R181.reuse, P4 ;  /* 0x000000ffff297224 */ /* 0x100fe200020e06b5 */
[C---:B------:R-:W-:Y:S01]  /*a8a0*/  IADD3 R42, P4, PT, R185.reuse, 0x91, RZ ;  /* 0x00000091b92a7810 */ /* 0x040fe20007f9e0ff */
[--C-:B------:R-:W-:Y:S01]  /*a8b0*/  IMAD.X R43, RZ, RZ, R181.reuse, P3 ;  /* 0x000000ffff2b7224 */ /* 0x100fe200018e06b5 */
[C---:B0-----:R-:W-:Y:S01]  /*a8c0*/  IADD3 R44, P3, PT, R185.reuse, 0x92, RZ ;  /* 0x00000092b92c7810 */ /* 0x041fe20007f7e0ff */
[--C-:B------:R-:W-:Y:S01]  /*a8d0*/  IMAD.X R45, RZ, RZ, R181.reuse, P5 ;  /* 0x000000ffff2d7224 */ /* 0x100fe200028e06b5 */
[C---:B------:R-:W-:Y:S01]  /*a8e0*/  IADD3 R46, P5, PT, R185.reuse, 0x93, RZ ;  /* 0x00000093b92e7810 */ /* 0x040fe20007fbe0ff */
        /* <DEDUP_REMOVED lines=10> */
[----:B------:R-:W-:Y:S01]  /*a990*/  IMAD.X R57, RZ, RZ, R181, P5 ;  /* 0x000000ffff397224 */ /* 0x000fe200028e06b5 */
[----:B------:R-:W-:Y:S01]  /*a9a0*/  IADD3 R58, P5, PT, R185, 0x99, RZ ;  /* 0x00000099b93a7810 */ /* 0x000fe20007fbe0ff */
[----:B------:R-:W-:-:S02]  /*a9b0*/  IMAD.U32 R4, RZ, RZ, UR55 ;  /* 0x00000037ff047e24 */ /* 0x000fc4000f8e00ff */
[--C-:B------:R-:W-:Y:S01]  /*a9c0*/  IMAD.X R59, RZ, RZ, R181.reuse, P4 ;  /* 0x000000ffff3b7224 */ /* 0x100fe200020e06b5 */
[----:B------:R-:W-:Y:S01]  /*a9d0*/  IADD3 R60, P4, PT, R185, 0x9a, RZ ;  /* 0x0000009ab93c7810 */ /* 0x000fe20007f9e0ff */
[--C-:B------:R-:W-:Y:S01]  /*a9e0*/  IMAD.X R61, RZ, RZ, R181.reuse, P3 ;  /* 0x000000ffff3d7224 */ /* 0x100fe200018e06b5 */
[----:B------:R-:W-:Y:S01]  /*a9f0*/  LOP3.LUT R4, R4, 0x34, R118, 0xfe, !PT ;  /* 0x0000003404047812 */ /* 0x000fe200078efe76 */
[----:B------:R-:W-:Y:S01]  /*aa00*/  IMAD.X R62, RZ, RZ, R181, P5 ;  /* 0x000000ffff3e7224 */ /* 0x000fe200028e06b5 */
[----:B-1----:R-:W-:Y:S09]  /*aa10*/  BRA.U UP3, `(.L_x_12) ;  /* 0x0000000103547547 */ /* 0x002ff2000b800000 */
[----:B------:R-:W-:Y:S01]  /*aa20*/  UIADD3 UR4, UPT, UPT, UR13, 0x14010, URZ ;  /* 0x000140100d047890 */ /* 0x000fe2000fffe0ff */
[----:B------:R-:W-:Y:S01]  /*aa30*/  UMOV UR20, UR29 ;  /* 0x0000001d00147c82 */ /* 0x000fe20008000000 */
[----:B------:R-:W-:Y:S01]  /*aa40*/  UMOV UR21, 0x40004040 ;  /* 0x4000404000157882 */ /* 0x000fe20000000000 */
[----:B------:R-:W-:Y:S01]  /*aa50*/  UMOV UR22, UR30 ;  /* 0x0000001e00167c82 */ /* 0x000fe20008000000 */
[----:B------:R-:W-:Y:S01]  /*aa60*/  UMOV UR23, 0x40004040 ;  /* 0x4000404000177882 */ /* 0x000fe20000000000 */
[----:B------:R-:W-:Y:S01]  /*aa70*/  UMOV UR24, 0x0 ;  /* 0x0000000000187882 */ /* 0x000fe20000000000 */
[----:B------:R-:W-:Y:S01]  /*aa80*/  UMOV UR25, 0x8208010 ;  /* 0x0820801000197882 */ /* 0x000fe20000000000 */
[----:B------:R-:W-:Y:S01]  /*aa90*/  UMOV UR26, 0x0 ;  /* 0x00000000001a7882 */ /* 0x000fe20000000000 */
[----:B------:R-:W-:Y:S01]  /*aaa0*/  UMOV UR27, 0x8208010 ;  /* 0x08208010001b7882 */ /* 0x000fe20000000000 */
[----:B------:R-:W-:Y:S01]  /*aab0*/  UMOV UR58, 0x0 ;  /* 0x00000000003a7882 */ /* 0x000fe20000000000 */
[----:B------:R-:W-:Y:S01]  /*aac0*/  UMOV UR59, 0x8208010 ;  /* 0x08208010003b7882 */ /* 0x000fe20000000000 */
[----:B------:R0:W-:Y:S01]  /*aad0*/  UTCQMMA gdesc[UR20], gdesc[UR22], tmem[UR17], tmem[UR24], idesc[UR25], !UPT ;  /* 0x00ff1816140075ea */ /* 0x0001e2000f800311 */
[----:B------:R-:W-:Y:S01]  /*aae0*/  UMOV UR5, URZ ;  /* 0x000000ff00057c82 */ /* 0x000fe20008000000 */
        /* <DEDUP_REMOVED lines=8> */
.L_x_12:
[----:B------:R-:W1:Y:S01]  /*ab70*/  SYNCS.PHASECHK.TRANS64.TRYWAIT P3, [UR13+0x14010], RZ ;  /* 0x014010ffff0075a7 */ /* 0x000e62000806110d */
[----:B------:R-:W-:Y:S01]  /*ab80*/  ISETP.GT.U32.AND P5, PT, R4, R2, PT ;  /* 0x000000020400720c */ /* 0x000fe20003fa4070 */
[----:B------:R-:W-:Y:S01]  /*ab90*/  IMAD.X R63, RZ, RZ, R181, P4 ;  /* 0x000000ffff3f7224 */ /* 0x000fe200020e06b5 */
[----:B------:R-:W-:Y:S01]  /*aba0*/  IADD3 R4, P4, PT, R185, 0x9b, RZ ;  /* 0x0000009bb9047810 */ /* 0x000fe20007f9e0ff */
[----:B------:R-:W-:Y:S01]  /*abb0*/  IMAD.U32 R7, RZ, RZ, UR55 ;  /* 0x00000037ff077e24 */ /* 0x000fe2000f8e00ff */
[----:B------:R-:W-:-:S03]  /*abc0*/  UIADD3.X UR64, UPT, UPT, URZ, UR64, URZ, UP0, !UPT ;  /* 0x00000040ff407290 */ /* 0x000fc600087fe4ff */
[----:B------:R-:W-:Y:S01]  /*abd0*/  IMAD.X R190, RZ, RZ, R181, P4 ;  /* 0x000000ffffbe7224 */ /* 0x000fe200020e06b5 */
[----:B------:R-:W-:Y:S02]  /*abe0*/  IADD3 R5, P4, PT, R185, 0x9c, RZ ;  /* 0x0000009cb9057810 */ /* 0x000fe40007f9e0ff */
[----:B------:R-:W-:-:S03]  /*abf0*/  LOP3.LUT R7, R7, 0x33, R118, 0xfe, !PT ;  /* 0x0000003307077812 */ /* 0x000fc600078efe76 */
[----:B------:R-:W-:Y:S01]  /*ac00*/  IMAD.X R186, RZ, RZ, R181, P4 ;  /* 0x000000ffffba7224 */ /* 0x000fe200020e06b5 */
[----:B------:R-:W-:-:S05]  /*ac10*/  IADD3 R189, P4, PT, R185, 0x9d, RZ ;  /* 0x0000009db9bd7810 */ /* 0x000fca0007f9e0ff */
[----:B------:R-:W-:Y:S01]  /*ac20*/  IMAD.X R187, RZ, RZ, R181, P4 ;  /* 0x000000ffffbb7224 */ /* 0x000fe200020e06b5 */
[----:B------:R-:W-:-:S05]  /*ac30*/  IADD3 R188, P4, PT, R185, 0x9e, RZ ;  /* 0x0000009eb9bc7810 */ /* 0x000fca0007f9e0ff */
[----:B------:R-:W-:Y:S01]  /*ac40*/  IMAD.X R184, RZ, RZ, R181, P4 ;  /* 0x000000ffffb87224 */ /* 0x000fe200020e06b5 */
[----:B------:R-:W-:-:S05]  /*ac50*/  IADD3 R185, P4, PT, R185, 0x9f, RZ ;  /* 0x0000009fb9b97810 */ /* 0x000fca0007f9e0ff */
[----:B------:R-:W-:Y:S01]  /*ac60*/  IMAD.X R181, RZ, RZ, R181, P4 ;  /* 0x000000ffffb57224 */ /* 0x000fe200020e06b5 */
[----:B------:R-:W-:Y:S01]  /*ac70*/  ISETP.GT.U32.AND P4, PT, R7, R2, PT ;  /* 0x000000020700720c */ /* 0x000fe20003f84070 */
[----:B------:R-:W-:-:S05]  /*ac80*/  IMAD.U32 R7, RZ, RZ, UR55 ;  /* 0x00000037ff077e24 */ /* 0x000fca000f8e00ff */
[----:B------:R-:W-:Y:S01]  /*ac90*/  LOP3.LUT R7, R7, 0x32, R118, 0xfe, !PT ;  /* 0x0000003207077812 */ /* 0x000fe200078efe76 */
[----:B-1----:R-:W-:Y:S06]  /*aca0*/  @!P3 BRA `(.L_x_13) ;  /* 0x0000008000d4b947 */ /* 0x002fec0003800000 */
.L_x_22:
[----:B------:R-:W-:Y:S01]  /*acb0*/  BAR.SYNC.DEFER_BLOCKING 0x0 ;  /* 0x0000000000007b1d */ /* 0x000fe20000010000 */
[----:B------:R-:W-:Y:S01]  /*acc0*/  ISETP.GT.U32.AND P3, PT, R7, R2, PT ;  /* 0x000000020700720c */ /* 0x000fe20003f64070 */
[----:B------:R-:W-:Y:S01]  /*acd0*/  IMAD.U32 R7, RZ, RZ, UR64 ;  /* 0x00000040ff077e24 */ /* 0x000fe2000f8e00ff */
[----:B------:R-:W-:Y:S01]  /*ace0*/  LOP3.LUT R0, R0, 0xfeffffff, RZ, 0xc0, !PT ;  /* 0xfeffffff00007812 */ /* 0x000fe200078ec0ff */
[----:B------:R-:W-:Y:S01]  /*acf0*/  USHF.L.U32 UR6, UR6, 0x1f, URZ ;  /* 0x0000001f06067899 */ /* 0x000fe200080006ff */
[----:B------:R-:W-:Y:S01]  /*ad00*/  LOP3.LUT R182, R182, 0xfffffffe, RZ, 0xc0, !PT ;  /* 0xfffffffeb6b67812 */ /* 0x000fe200078ec0ff */
[----:B0-----:R-:W-:Y:S01]  /*ad10*/  USHF.R.S32.HI UR4, URZ, 0x1f, UR54 ;  /* 0x0000001fff047899 */ /* 0x001fe20008011436 */
[----:B------:R-:W-:Y:S01]  /*ad20*/  ISETP.GT.U32.AND.EX P2, PT, R7, RZ, PT, P2 ;  /* 0x000000ff0700720c */ /* 0x000fe20003f44120 */
[----:B------:R-:W-:-:S03]  /*ad30*/  IMAD.U32 R7, RZ, RZ, UR55 ;  /* 0x00000037ff077e24 */ /* 0x000fc6000f8e00ff */
[----:B------:R-:W-:Y:S02]  /*ad40*/  SEL R9, RZ, 0x1, !P2 ;  /* 0x00000001ff097807 */ /* 0x000fe40005000000 */
[----:B------:R-:W-:-:S04]  /*ad50*/  LOP3.LUT R7, R7, 0x31, R118, 0xfe, !PT ;  /* 0x0000003107077812 */ /* 0x000fc800078efe76 */
[----:B------:R-:W-:Y:S01]  /*ad60*/  ISETP.GT.U32.AND P2, PT, R7, R2, PT ;  /* 0x000000020700720c */ /* 0x000fe20003f44070 */
[----:B------:R-:W-:-:S05]  /*ad70*/  IMAD.U32 R7, RZ, RZ, UR64 ;  /* 0x00000040ff077e24 */ /* 0x000fca000f8e00ff */
[----:B------:R-:W-:Y:S01]  /*ad80*/  ISETP.GT.U32.AND.EX P1, PT, R7, RZ, PT, P1 ;  /* 0x000000ff0700720c */ /* 0x000fe20003f24110 */
[----:B------:R-:W-:-:S03]  /*ad90*/  IMAD.U32 R7, RZ, RZ, UR55 ;  /* 0x00000037ff077e24 */ /* 0x000fc6000f8e00ff */
[----:B------:R-:W-:Y:S02]  /*ada0*/  SEL R10, RZ, 0x1fffe, !P1 ;  /* 0x0001fffeff0a7807 */ /* 0x000fe40004800000 */
[----:B------:R-:W-:-:S03]  /*adb0*/  LOP3.LUT R7, R7, 0x30, R118, 0xfe, !PT ;  /* 0x0000003007077812 */ /* 0x000fc600078efe76 */
[----:B------:R-:W-:Y:S01]  /*adc0*/  IMAD.IADD R9, R9, 0x1, R10 ;  /* 0x0000000109097824 */ /* 0x000fe200078e020a */
[----:B------:R-:W-:Y:S01]  /*add0*/  ISETP.GT.U32.AND P1, PT, R7, R2, PT ;  /* 0x000000020700720c */ /* 0x000fe20003f24070 */
[----:B------:R-:W-:-:S03]  /*ade0*/  IMAD.U32 R7, RZ, RZ, UR64 ;  /* 0x00000040ff077e24 */ /* 0x000fc6000f8e00ff */
[----:B------:R-:W-:Y:S02]  /*adf0*/  LOP3.LUT R9, R9, 0x3, RZ, 0xc0, !PT ;  /* 0x0000000309097812 */ /* 0x000fe400078ec0ff */
        /* <DEDUP_REMOVED lines=9> */
[----:B------:R-:W-:Y:S02]  /*ae90*/  LOP3.LUT R7, R7, 0x3c, R118, 0xfe, !PT ;  /* 0x0000003c07077812 */ /* 0x000fe400078efe76 */
[----:B------:R-:W-:Y:S01]  /*aea0*/  IADD3 R176, PT, PT, R9, R11, R176 ;  /* 0x0000000b09b07210 */ /* 0x000fe20007ffe0b0 */
[----:B------:R-:W-:Y:S01]  /*aeb0*/  IMAD.U32 R9, RZ, RZ, UR55 ;  /* 0x00000037ff097e24 */ /* 0x000fe2000f8e00ff */
[----:B------:R-:W-:Y:S01]  /*aec0*/  ISETP.GT.U32.AND P5, PT, R7, R2, PT ;  /* 0x000000020700720c */ /* 0x000fe20003fa4070 */
[----:B------:R-:W-:Y:S02]  /*aed0*/  IMAD.U32 R7, RZ, RZ, UR64 ;  /* 0x00000040ff077e24 */ /* 0x000fe4000f8e00ff */
[----:B------:R-:W-:Y:S01]  /*aee0*/  IMAD.SHL.U32 R176, R176, 0x100, RZ ;  /* 0x00000100b0b07824 */ /* 0x000fe200078e00ff */
[----:B------:R-:W-:-:S02]  /*aef0*/  LOP3.LUT R9, R9, 0x2f, R118, 0xfe, !PT ;  /* 0x0000002f09097812 */ /* 0x000fc400078efe76 */
[----:B------:R-:W-:Y:S01]  /*af00*/  ISETP.GT.U32.AND.EX P4, PT, R7, RZ, PT, P4 ;  /* 0x000000ff0700720c */ /* 0x000fe20003f84140 */
[----:B------:R-:W-:Y:S01]  /*af10*/  IMAD.U32 R7, RZ, RZ, UR55 ;  /* 0x00000037ff077e24 */ /* 0x000fe2000f8e00ff */
[----:B------:R-:W-:Y:S02]  /*af20*/  LOP3.LUT R176, R176, 0xf00, RZ, 0xe2, !PT ;  /* 0x00000f00b0b07812 */ /* 0x000fe400078ee2ff */
        /* <DEDUP_REMOVED lines=26> */
[----:B------:R-:W-:Y:S01]  /*b0d0*/  IMAD R176, R177, 0x1000, R176 ;  /* 0x00001000b1b07824 */ /* 0x000fe200078e02b0 */
[----:B------:R-:W-:-:S02]  /*b0e0*/  LOP3.LUT R8, R8, 0x2e, R118, 0xfe, !PT ;  /* 0x0000002e08087812 */ /* 0x000fc400078efe76 */
[----:B------:R-:W-:Y:S01]  /*b0f0*/  ISETP.GT.U32.AND.EX P0, PT, R7, RZ, PT, P0 ;  /* 0x000000ff0700720c */ /* 0x000fe20003f04100 */
[----:B------:R-:W-:-:S03]  /*b100*/  IMAD.U32 R7, RZ, RZ, UR55 ;  /* 0x00000037ff077e24 */ /* 0x000fc6000f8e00ff */
[----:B------:R-:W-:Y:S02]  /*b110*/  SEL R178, RZ, 0x4, !P0 ;  /* 0x00000004ffb27807 */ /* 0x000fe40004000000 */
[----:B------:R-:W-:-:S04]  /*b120*/  LOP3.LUT R7, R7, 0x38, R118, 0xfe, !PT ;  /* 0x0000003807077812 */ /* 0x000fc800078efe76 */
[----:B------:R-:W-:Y:S01]  /*b130*/  ISETP.GT.U32.AND P0, PT, R7, R2, PT ;  /* 0x000000020700720c */ /* 0x000fe20003f04070 */
[----:B------:R-:W-:-:S05]  /*b140*/  IMAD.U32 R7, RZ, RZ, UR64 ;  /* 0x00000040ff077e24 */ /* 0x000fca000f8e00ff */
[C---:B------:R-:W-:Y:S02]  /*b150*/  ISETP.GT.U32.AND.EX P5, PT, R7.reuse, RZ, PT, P5 ;  /* 0x000000ff0700720c */ /* 0x040fe40003fa4150 */
[C---:B------:R-:W-:Y:S02]  /*b160*/  ISETP.GT.U32.AND.EX P4, PT, R7.reuse, RZ, PT, P4 ;  /* 0x000000ff0700720c */ /* 0x040fe40003f84140 */
[----:B------:R-:W-:Y:S02]  /*b170*/  ISETP.GT.U32.AND.EX P3, PT, R7, RZ, PT, P3 ;  /* 0x000000ff0700720c */ /* 0x000fe40003f64130 */
[----:B------:R-:W-:Y:S02]  /*b180*/  SEL R7, RZ, 0x7fff8, !P5 ;  /* 0x0007fff8ff077807 */ /* 0x000fe40006800000 */
[----:B------:R-:W-:Y:S02]  /*b190*/  ISETP.GT.U32.AND P5, PT, R14, R2, PT ;  /* 0x000000020e00720c */ /* 0x000fe40003fa4070 */
[----:B------:R-:W-:-:S02]  /*b1a0*/  SEL R14, RZ, 0x1fffe, !P4 ;  /* 0x0001fffeff0e7807 */ /* 0x000fc40006000000 */
[----:B------:R-:W-:Y:S01]  /*b1b0*/  ISETP.GT.U32.AND.EX P6, PT, R19, RZ, PT, P5 ;  /* 0x000000ff1300720c */ /* 0x000fe20003fc4150 */
[----:B------:R-:W-:Y:S01]  /*b1c0*/  IMAD.U32 R19, RZ, RZ, UR55 ;  /* 0x00000037ff137e24 */ /* 0x000fe2000f8e00ff */
[-C--:B------:R-:W-:Y:S02]  /*b1d0*/  ISETP.GT.U32.AND P4, PT, R15, R2.reuse, PT ;  /* 0x000000020f00720c */ /* 0x080fe40003f84070 */
[----:B------:R-:W-:Y:S02]  /*b1e0*/  SEL R15, RZ, 0x1, !P3 ;  /* 0x00000001ff0f7807 */ /* 0x000fe40005800000 */
[----:B------:R-:W-:Y:S01]  /*b1f0*/  ISETP.GT.U32.AND.EX P5, PT, R20, RZ, PT, P4 ;  /* 0x000000ff1400720c */ /* 0x000fe20003fa4140 */
[----:B------:R-:W-:Y:S01]  /*b200*/  IMAD.U32 R20, RZ, RZ, UR64 ;  /* 0x00000040ff147e24 */ /* 0x000fe2000f8e00ff */
[----:B------:R-:W-:Y:S01]  /*b210*/  ISETP.GT.U32.AND P3, PT, R16, R2, PT ;  /* 0x000000021000720c */ /* 0x000fe20003f64070 */
[----:B------:R-:W-:Y:S01]  /*b220*/  IMAD.U32 R16, RZ, RZ, UR64 ;  /* 0x00000040ff107e24 */ /* 0x000fe2000f8e00ff */
[----:B------:R-:W-:-:S02]  /*b230*/  LOP3.LUT R19, R19, 0x3f, R118, 0xfe, !PT ;  /* 0x0000003f13137812 */ /* 0x000fc400078efe76 */
[----:B------:R-:W-:Y:S02]  /*b240*/  ISETP.GT.U32.AND.EX P4, PT, R21, RZ, PT, P3 ;  /* 0x000000ff1500720c */ /* 0x000fe40003f84130 */
[----:B------:R-:W-:Y:S02]  /*b250*/  @P6 LOP3.LUT R0, R0, 0x1000000, RZ, 0xfc, !PT ;  /* 0x0100000000006812 */ /* 0x000fe400078efcff */
[----:B------:R-:W-:Y:S02]  /*b260*/  ISETP.GT.U32.AND.EX P2, PT, R16, RZ, PT, P2 ;  /* 0x000000ff1000720c */ /* 0x000fe40003f44120 */
[----:B------:R-:W-:Y:S02]  /*b270*/  LOP3.LUT R0, R0, 0xff7fffff, RZ, 0xc0, !PT ;  /* 0xff7fffff00007812 */ /* 0x000fe400078ec0ff */
[C---:B------:R-:W-:Y:S02]  /*b280*/  ISETP.GT.U32.AND.EX P1, PT, R16.reuse, RZ, PT, P1 ;  /* 0x000000ff1000720c */ /* 0x040fe40003f24110 */
[----:B------:R-:W-:-:S02]  /*b290*/  ISETP.GT.U32.AND.EX P0, PT, R16, RZ, PT, P0 ;  /* 0x000000ff1000720c */ /* 0x000fc40003f04100 */
[----:B------:R-:W-:Y:S02]  /*b2a0*/  SEL R16, RZ, 0x1fffe, !P2 ;  /* 0x0001fffeff107807 */ /* 0x000fe40005000000 */
[----:B------:R-:W-:Y:S02]  /*b2b0*/  ISETP.GT.U32.AND P2, PT, R64, R2, PT ;  /* 0x000000024000720c */ /* 0x000fe40003f44070 */
[----:B------:R-:W-:Y:S01]  /*b2c0*/  @P5 LOP3.LUT R0, R0, 0x800000, RZ, 0xfc, !PT ;  /* 0x0080000000005812 */ /* 0x000fe200078efcff */
[----:B------:R-:W-:Y:S01]  /*b2d0*/  IMAD.IADD R15, R15, 0x1, R16 ;  /* 0x000000010f0f7824 */ /* 0x000fe200078e0210 */
[----:B------:R-:W-:Y:S02]  /*b2e0*/  ISETP.GT.U32.AND.EX P3, PT, R23, RZ, PT, P2 ;  /* 0x000000ff1700720c */ /* 0x000fe40003f64120 */
[----:B------:R-:W-:Y:S02]  /*b2f0*/  LOP3.LUT R0, R0, 0xffbfffff, RZ, 0xc0, !PT ;  /* 0xffbfffff00007812 */ /* 0x000fe400078ec0ff */
[----:B------:R-:W-:-:S02]  /*b300*/  SEL R179, RZ, 0x4, !P1 ;  /* 0x00000004ffb37807 */ /* 0x000fc40004800000 */
[-C--:B------:R-:W-:Y:S02]  /*b310*/  ISETP.GT.U32.AND P1, PT, R6, R2.reuse, PT ;  /* 0x000000020600720c */ /* 0x080fe40003f24070 */
[----:B------:R-:W-:Y:S02]  /*b320*/  @P4 LOP3.LUT R0, R0, 0x400000, RZ, 0xfc, !PT ;  /* 0x0040000000004812 */ /* 0x000fe400078efcff */
[----:B------:R-:W-:Y:S02]  /*b330*/  ISETP.GT.U32.AND.EX P2, PT, R25, RZ, PT, P1 ;  /* 0x000000ff1900720c */ /* 0x000fe40003f44110 */
[----:B------:R-:W-:Y:S02]  /*b340*/  LOP3.LUT R0, R0, 0xffdfffff, RZ, 0xc0, !PT ;  /* 0xffdfffff00007812 */ /* 0x000fe400078ec0ff */
[----:B------:R-:W-:Y:S02]  /*b350*/  SEL R6, RZ, 0x7fff8, !P0 ;  /* 0x0007fff8ff067807 */ /* 0x000fe40004000000 */
[----:B------:R-:W-:-:S02]  /*b360*/  ISETP.GT.U32.AND P0, PT, R22, R2, PT ;  /* 0x000000021600720c */ /* 0x000fc40003f04070 */
[----:B------:R-:W-:Y:S02]  /*b370*/  @P3 LOP3.LUT R0, R0, 0x200000, RZ, 0xfc, !PT ;  /* 0x0020000000003812 */ /* 0x000fe400078efcff */
[----:B------:R-:W-:Y:S02]  /*b380*/  ISETP.GT.U32.AND.EX P1, PT, R27, RZ, PT, P0 ;  /* 0x000000ff1b00720c */ /* 0x000fe40003f24100 */
[----:B------:R-:W-:Y:S02]  /*b390*/  LOP3.LUT R0, R0, 0xffefffff, RZ, 0xc0, !PT ;  /* 0xffefffff00007812 */ /* 0x000fe400078ec0ff */
[----:B------:R-:W-:Y:S02]  /*b3a0*/  ISETP.GT.U32.AND P0, PT, R24, R2, PT ;  /* 0x000000021800720c */ /* 0x000fe40003f04070 */
[----:B------:R-:W-:Y:S02]  /*b3b0*/  @P2 LOP3.LUT R0, R0, 0x100000, RZ, 0xfc, !PT ;  /* 0x0010000000002812 */ /* 0x000fe400078efcff */
[----:B------:R-:W-:-:S02]  /*b3c0*/  ISETP.GT.U32.AND.EX P2, PT, R29, RZ, PT, P0 ;  /* 0x000000ff1d00720c */ /* 0x000fc40003f44100 */
[----:B------:R-:W-:Y:S02]  /*b3d0*/  LOP3.LUT R0, R0, 0xfff7ffff, RZ, 0xc0, !PT ;  /* 0xfff7ffff00007812 */ /* 0x000fe400078ec0ff */
[-C--:B------:R-:W-:Y:S02]  /*b3e0*/  ISETP.GT.U32.AND P0, PT, R26, R2.reuse, PT ;  /* 0x000000021a00720c */ /* 0x080fe40003f04070 */
[----:B------:R-:W-:Y:S02]  /*b3f0*/  @P1 LOP3.LUT R0, R0, 0x80000, RZ, 0xfc, !PT ;  /* 0x0008000000001812 */ /* 0x000fe400078efcff */
[----:B------:R-:W-:Y:S02]  /*b400*/  ISETP.GT.U32.AND.EX P1, PT, R31, RZ, PT, P0 ;  /* 0x000000ff1f00720c */ /* 0x000fe40003f24100 */
[----:B------:R-:W-:Y:S02]  /*b410*/  LOP3.LUT R0, R0, 0xfffbffff, RZ, 0xc0, !PT ;  /* 0xfffbffff00007812 */ /* 0x000fe400078ec0ff */
        /* <DEDUP_REMOVED lines=14> */
[-C--:B------:R-:W-:Y:S02]  /*b500*/  ISETP.GT.U32.AND P1, PT, R34, R2.reuse, PT ;  /* 0x000000022200720c */ /* 0x080fe40003f24070 */
[----:B------:R-:W-:Y:S02]  /*b510*/  LOP3.LUT R0, R0, 0xffffbfff, RZ, 0xc0, !PT ;  /* 0xffffbfff00007812 */ /* 0x000fe400078ec0ff */
[----:B------:R-:W-:Y:S02]  /*b520*/  ISETP.GT.U32.AND.EX P2, PT, R39, RZ, PT, P1 ;  /* 0x000000ff2700720c */ /* 0x000fe40003f44110 */
[----:B------:R-:W-:Y:S02]  /*b530*/  ISETP.GT.U32.AND P1, PT, R36, R2, PT ;  /* 0x000000022400720c */ /* 0x000fe40003f24070 */
[----:B------:R-:W-:-:S02]  /*b540*/  @P0 LOP3.LUT R0, R0, 0x4000, RZ, 0xfc, !PT ;  /* 0x0000400000000812 */ /* 0x000fc400078efcff */
[----:B------:R-:W-:Y:S02]  /*b550*/  ISETP.GT.U32.AND.EX P3, PT, R41, RZ, PT, P1 ;  /* 0x000000ff2900720c */ /* 0x000fe40003f64110 */
[----:B------:R-:W-:Y:S02]  /*b560*/  LOP3.LUT R0, R0, 0xffffdfff, RZ, 0xc0, !PT ;  /* 0xffffdfff00007812 */ /* 0x000fe400078ec0ff */
[-C--:B------:R-:W-:Y:S02]  /*b570*/  ISETP.GT.U32.AND P1, PT, R38, R2.reuse, PT ;  /* 0x000000022600720c */ /* 0x080fe40003f24070 */
        /* <DEDUP_REMOVED lines=48> */
[----:B------:R-:W-:Y:S02]  /*b880*/  ISETP.GT.U32.AND.EX P0, PT, R20, RZ, PT, P0 ;  /* 0x000000ff1400720c */ /* 0x000fe40003f04100 */
[----:B------:R-:W-:Y:S02]  /*b890*/  @P2 LOP3.LUT R0, R0, 0x1, RZ, 0xfc, !PT ;  /* 0x0000000100002812 */ /* 0x000fe400078efcff */
[----:B------:R-:W-:-:S02]  /*b8a0*/  ISETP.GT.U32.AND P2, PT, R18, R2, PT ;  /* 0x000000021200720c */ /* 0x000fc40003f44070 */
[----:B------:R-:W-:Y:S02]  /*b8b0*/  LOP3.LUT R0, R0, 0xfbffffff, RZ, 0xc0, !PT ;  /* 0xfbffffff00007812 */ /* 0x000fe400078ec0ff */
[----:B------:R-:W-:Y:S02]  /*b8c0*/  ISETP.GT.U32.AND.EX P2, PT, R17, RZ, PT, P2 ;  /* 0x000000ff1100720c */ /* 0x000fe40003f44120 */
[----:B------:R-:W-:Y:S02]  /*b8d0*/  @P1 LOP3.LUT R0, R0, 0x4000000, RZ, 0xfc, !PT ;  /* 0x0400000000001812 */ /* 0x000fe400078efcff */
[----:B------:R-:W-:Y:S02]  /*b8e0*/  ISETP.GT.U32.AND P3, PT, R9, R2, PT ;  /* 0x000000020900720c */ /* 0x000fe40003f64070 */
[C---:B------:R-:W-:Y:S02]  /*b8f0*/  LOP3.LUT P1, RZ, R0.reuse, 0x100000, RZ, 0xc0, !PT ;  /* 0x0010000000ff7812 */ /* 0x040fe4000782c0ff */
[----:B------:R-:W-:-:S02]  /*b900*/  LOP3.LUT R0, R0, 0xf7ffffff, RZ, 0xc0, !PT ;  /* 0xf7ffffff00007812 */ /* 0x000fc400078ec0ff */
[----:B------:R-:W-:Y:S02]  /*b910*/  SEL R10, RZ, 0x1, !P0 ;  /* 0x00000001ff0a7807 */ /* 0x000fe40004000000 */
[----:B------:R-:W-:Y:S02]  /*b920*/  LOP3.LUT R0, R0, 0xffffffef, RZ, 0xc0, !PT ;  /* 0xffffffef00007812 */ /* 0x000fe400078ec0ff */
[----:B------:R-:W-:Y:S01]  /*b930*/  LOP3.LUT R15, R15, 0x3, RZ, 0xc0, !PT ;  /* 0x000000030f0f7812 */ /* 0x000fe200078ec0ff */
[----:B------:R-:W-:Y:S01]  /*b940*/  IMAD.IADD R10, R10, 0x1, R14 ;  /* 0x000000010a0a7824 */ /* 0x000fe200078e020e */
[----:B------:R-:W-:Y:S02]  /*b950*/  @P2 LOP3.LUT R0, R0, 0x10, RZ, 0xfc, !PT ;  /* 0x0000001000002812 */ /* 0x000fe400078efcff */
[----:B------:R-:W-:Y:S02]  /*b960*/  ISETP.GE.U32.AND P2, PT, R18, R2, PT ;  /* 0x000000021200720c */ /* 0x000fe40003f46070 */
[----:B------:R-:W-:-:S02]  /*b970*/  @P0 LOP3.LUT R0, R0, 0x8000000, RZ, 0xfc, !PT ;  /* 0x0800000000000812 */ /* 0x000fc400078efcff */
[----:B------:R-:W-:Y:S02]  /*b980*/  LOP3.LUT R10, R10, 0x3, RZ, 0xc0, !PT ;  /* 0x000000030a0a7812 */ /* 0x000fe400078ec0ff */
[C---:B------:R-:W-:Y:S02]  /*b990*/  LOP3.LUT P0, RZ, R0.reuse, 0x200000, RZ, 0xc0, !PT ;  /* 0x0020000000ff7812 */ /* 0x040fe4000780c0ff */
[----:B------:R-:W-:Y:S02]  /*b9a0*/  LOP3.LUT R0, R0, 0xefffffff, RZ, 0xc0, !PT ;  /* 0xefffffff00007812 */ /* 0x000fe400078ec0ff */
[----:B------:R-:W-:Y:S02]  /*b9b0*/  ISETP.GE.U32.AND.EX P2, PT, R17, RZ, PT, P2 ;  /* 0x000000ff1100720c */ /* 0x000fe40003f46120 */
[----:B------:R-:W-:Y:S02]  /*b9c0*/  @P3 LOP3.LUT R0, R0, 0x10000000, RZ, 0xfc, !PT ;  /* 0x1000000000003812 */ /* 0x000fe400078efcff */
[----:B------:R-:W-:-:S02]  /*b9d0*/  IADD3 R178, PT, PT, R10, R7, R178 ;  /* 0x000000070ab27210 */ /* 0x000fc40007ffe0b2 */
[C---:B------:R-:W-:Y:S02]  /*b9e0*/  LOP3.LUT P3, RZ, R0.reuse, 0x400000, RZ, 0xc0, !PT ;  /* 0x0040000000ff7812 */ /* 0x040fe4000786c0ff */
[----:B------:R-:W-:Y:S02]  /*b9f0*/  IADD3 R179, PT, PT, R15, R6, R179 ;  /* 0x000000060fb37210 */ /* 0x000fe40007ffe0b3 */
[----:B------:R-:W-:Y:S02]  /*ba00*/  LOP3.LUT R0, R0, 0xdfffffff, RZ, 0xc0, !PT ;  /* 0xdfffffff00007812 */ /* 0x000fe400078ec0ff */
[-C--:B------:R-:W-:Y:S02]  /*ba10*/  ISETP.GT.U32.AND P5, PT, R4, R2.reuse, PT ;  /* 0x000000020400720c */ /* 0x080fe40003fa4070 */
[----:B------:R-:W-:Y:S02]  /*ba20*/  ISETP.GT.U32.AND P6, PT, R5, R2, PT ;  /* 0x000000020500720c */ /* 0x000fe40003fc4070 */
[----:B------:R-:W-:Y:S01]  /*ba30*/  LDTM.16dp32bit_t0_t15.x64 R4, tmem[UR18] ;  /* 0x00000012000479ee */ /* 0x000fe20008b00000 */
[----:B------:R-:W0:Y:S01]  /*ba40*/  LDTM.16dp32bit_t16_t31.x64 R4, tmem[UR18+0x40] ;  /* 0x00004012000479ee */ /* 0x000e220008b20000 */
[----:B------:R-:W-:-:S02]  /*ba50*/  @P4 LOP3.LUT R0, R0, 0x20000000, RZ, 0xfc, !PT ;  /* 0x2000000000004812 */ /* 0x000fc400078efcff */
[----:B------:R-:W-:Y:S02]  /*ba60*/  LOP3.LUT R178, R178, 0xf, RZ, 0xc0, !PT ;  /* 0x0000000fb2b27812 */ /* 0x000fe400078ec0ff */
[C---:B------:R-:W-:Y:S02]  /*ba70*/  LOP3.LUT P4, RZ, R0.reuse, 0x800000, RZ, 0xc0, !PT ;  /* 0x0080000000ff7812 */ /* 0x040fe4000788c0ff */
[----:B------:R-:W-:Y:S01]  /*ba80*/  LOP3.LUT R0, R0, 0xbfffffff, RZ, 0xc0, !PT ;  /* 0xbfffffff00007812 */ /* 0x000fe200078ec0ff */
[----:B------:R-:W-:-:S03]  /*ba90*/  IMAD R178, R179, 0x10, R178 ;  /* 0x00000010b3b27824 */ /* 0x000fc600078e02b2 */
[----:B------:R-:W-:Y:S02]  /*baa0*/  @P5 LOP3.LUT R0, R0, 0x40000000, RZ, 0xfc, !PT ;  /* 0x4000000000005812 */ /* 0x000fe400078efcff */
[----:B------:R-:W-:Y:S02]  /*bab0*/  LOP3.LUT R178, R178, 0xff, RZ, 0xc0, !PT ;  /* 0x000000ffb2b27812 */ /* 0x000fe400078ec0ff */
[C---:B------:R-:W-:Y:S02]  /*bac0*/  LOP3.LUT P5, RZ, R0.reuse, 0x1000000, RZ, 0xc0, !PT ;  /* 0x0100000000ff7812 */ /* 0x040fe400078ac0ff */
[----:B------:R-:W-:-:S04]  /*bad0*/  LOP3.LUT R0, R0, 0x7fffffff, RZ, 0xc0, !PT ;  /* 0x7fffffff00007812 */ /* 0x000fc800078ec0ff */
[----:B------:R-:W-:Y:S01]  /*bae0*/  @P6 LOP3.LUT R0, R0, 0x80000000, RZ, 0xfc, !PT ;  /* 0x8000000000006812 */ /* 0x000fe200078efcff */
[----:B0-----:R-:W-:-:S03]  /*baf0*/  FMUL R4, R4, UR62 ;  /* 0x0000003e04047c20 */ /* 0x001fc60008400000 */
[----:B------:R-:W-:Y:S01]  /*bb00*/  LOP3.LUT P6, RZ, R0, 0x10, RZ, 0xc0, !PT ;  /* 0x0000001000ff7812 */ /* 0x000fe200078cc0ff */
[----:B------:R-:W-:Y:S01]  /*bb10*/  FMUL R14, R14, UR62 ;  /* 0x0000003e0e0e7c20 */ /* 0x000fe20008400000 */
[----:B------:R-:W-:Y:S01]  /*bb20*/  FMUL R15, R15, UR62 ;  /* 0x0000003e0f0f7c20 */ /* 0x000fe20008400000 */
[----:B------:R-:W-:Y:S01]  /*bb30*/  FMUL R10, R10, UR62 ;  /* 0x0000003e0a0a7c20 */ /* 0x000fe20008400000 */
[----:B------:R-:W-:Y:S01]  /*bb40*/  FSEL R4, R4, -INF , !P6 ;  /* 0xff80000004047808 */ /* 0x000fe20007000000 */
[----:B------:R-:W-:Y:S01]  /*bb50*/  FMUL R6, R6, UR62 ;  /* 0x0000003e06067c20 */ /* 0x000fe20008400000 */
[----:B------:R-:W-:Y:S01]  /*bb60*/  LOP3.LUT P6, RZ, R0, 0x80, RZ, 0xc0, !PT ;  /* 0x0000008000ff7812 */ /* 0x000fe200078cc0ff */
        /* <DEDUP_REMOVED lines=13> */
[----:B------:R-:W-:Y:S01]  /*bc40*/  @P6 LOP3.LUT R182, R182, 0x1, RZ, 0xfc, !PT ;  /* 0x00000001b6b66812 */ /* 0x000fe200078efcff */
[----:B------:R-:W-:Y:S01]  /*bc50*/  FMUL R31, R31, UR62 ;  /* 0x0000003e1f1f7c20 */ /* 0x000fe20008400000 */
[----:B------:R-:W-:Y:S01]  /*bc60*/  LOP3.LUT P6, RZ, R0, 0x100, RZ, 0xc0, !PT ;  /* 0x0000010000ff7812 */ /* 0x000fe200078cc0ff */
[----:B------:R-:W-:Y:S01]  /*bc70*/  FMUL R29, R29, UR62 ;  /* 0x0000003e1d1d7c20 */ /* 0x000fe20008400000 */
[----:B------:R-:W-:Y:S01]  /*bc80*/  LOP3.LUT R182, R182, 0xfffffffd, RZ, 0xc0, !PT ;  /* 0xfffffffdb6b67812 */ /* 0x000fe200078ec0ff */
        /* <DEDUP_REMOVED lines=11> */
[----:B------:R-:W-:Y:S01]  /*bd40*/  @P6 LOP3.LUT R182, R182, 0x2, RZ, 0xfc, !PT ;  /* 0x00000002b6b66812 */ /* 0x000fe200078efcff */
[----:B------:R-:W-:Y:S01]  /*bd50*/  FMUL R22, R22, UR62 ;  /* 0x0000003e16167c20 */ /* 0x000fe20008400000 */
[----:B------:R-:W-:Y:S01]  /*bd60*/  LOP3.LUT P6, RZ, R0, 0x200, RZ, 0xc0, !PT ;  /* 0x0000020000ff7812 */ /* 0x000fe200078cc0ff */
[----:B------:R-:W-:Y:S01]  /*bd70*/  FMUL R23, R23, UR62 ;  /* 0x0000003e17177c20 */ /* 0x000fe20008400000 */
[----:B------:R-:W-:Y:S01]  /*bd80*/  LOP3.LUT R182, R182, 0xfffffffb, RZ, 0xc0, !PT ;  /* 0xfffffffbb6b67812 */ /* 0x000fe200078ec0ff */
[----:B------:R-:W-:Y:S01]  /*bd90*/  FMUL R36, R36, UR62 ;  /* 0x0000003e24247c20 */ /* 0x000fe20008400000 */
[----:B------:R-:W-:Y:S01]  /*bda0*/  ISETP.GT.U32.AND.EX P5, PT, R190, RZ, PT, P5 ;  /* 0x000000ffbe00720c */ /* 0x000fe20003fa4150 */
[----:B------:R-:W-:Y:S01]  /*bdb0*/  FMUL R37, R37, UR62 ;  /* 0x0000003e25257c20 */ /* 0x000fe20008400000 */
[----:B------:R-:W-:Y:S01]  /*bdc0*/  LOP3.LUT P2, RZ, R0, 0x1, RZ, 0xc0, !PT ;  /* 0x0000000100ff7812 */ /* 0x000fe2000784c0ff */
[----:B------:R-:W-:Y:S01]  /*bdd0*/  FMUL R38, R38, UR62 ;  /* 0x0000003e26267c20 */ /* 0x000fe20008400000 */
[----:B------:R-:W-:Y:S01]  /*bde0*/  FSEL R215, R30, -INF , !P1 ;  /* 0xff8000001ed77808 */ /* 0x000fe20004800000 */
[----:B------:R-:W-:Y:S01]  /*bdf0*/  FMUL R39, R39, UR62 ;  /* 0x0000003e27277c20 */ /* 0x000fe20008400000 */
[----:B------:R-:W-:Y:S01]  /*be00*/  FSEL R30, R31, -INF , !P5 ;  /* 0xff8000001f1e7808 */ /* 0x000fe20006800000 */
        /* <DEDUP_REMOVED lines=9> */
[-C--:B------:R-:W-:Y:S01]  /*bea0*/  ISETP.GT.U32.AND P2, PT, R188, R2.reuse, PT ;  /* 0x00000002bc00720c */ /* 0x080fe20003f44070 */
[----:B------:R-:W-:Y:S01]  /*beb0*/  FMUL R44, R44, UR62 ;  /* 0x0000003e2c2c7c20 */ /* 0x000fe20008400000 */
[-C--:B------:R-:W-:Y:S01]  /*bec0*/  ISETP.GT.U32.AND P1, PT, R189, R2.reuse, PT ;  /* 0x00000002bd00720c */ /* 0x080fe20003f24070 */
[----:B------:R-:W-:Y:S01]  /*bed0*/  FMUL R45, R45, UR62 ;  /* 0x0000003e2d2d7c20 */ /* 0x000fe20008400000 */
[----:B------:R-:W-:Y:S01]  /*bee0*/  ISETP.GT.U32.AND.EX P2, PT, R184, RZ, PT, P2 ;  /* 0x000000ffb800720c */ /* 0x000fe20003f44120 */
[----:B------:R-:W-:Y:S01]  /*bef0*/  FMUL R8, R8, UR62 ;  /* 0x0000003e08087c20 */ /* 0x000fe20008400000 */
[----:B------:R-:W-:Y:S01]  /*bf00*/  ISETP.GT.U32.AND.EX P1, PT, R187, RZ, PT, P1 ;  /* 0x000000ffbb00720c */ /* 0x000fe20003f24110 */
        /* <DEDUP_REMOVED lines=11> */
[----:B------:R-:W-:Y:S01]  /*bfc0*/  ISETP.GT.U32.AND P1, PT, R185, R2, PT ;  /* 0x00000002b900720c */ /* 0x000fe20003f24070 */
[----:B------:R-:W-:Y:S01]  /*bfd0*/  FMUL R48, R48, UR62 ;  /* 0x0000003e30307c20 */ /* 0x000fe20008400000 */
[----:B------:R-:W-:Y:S01]  /*bfe0*/  FSEL R8, R8, -INF , !P3 ;  /* 0xff80000008087808 */ /* 0x000fe20005800000 */
[----:B------:R-:W-:Y:S01]  /*bff0*/  FMUL R9, R9, UR62 ;  /* 0x0000003e09097c20 */ /* 0x000fe20008400000 */
[----:B------:R-:W-:Y:S01]  /*c000*/  ISETP.GT.U32.AND.EX P1, PT, R181, RZ, PT, P1 ;  /* 0x000000ffb500720c */ /* 0x000fe20003f24110 */
        /* <DEDUP_REMOVED lines=11> */
[----:B------:R-:W-:Y:S01]  /*c0c0*/  FSEL R7, R7, -INF , !P4 ;  /* 0xff80000007077808 */ /* 0x000fe20006000000 */
[----:B------:R-:W-:Y:S01]  /*c0d0*/  FMUL R52, R52, UR62 ;  /* 0x0000003e34347c20 */ /* 0x000fe20008400000 */
[----:B------:R-:W-:Y:S01]  /*c0e0*/  FSEL R11, R11, -INF , !P3 ;  /* 0xff8000000b0b7808 */ /* 0x000fe20005800000 */
[----:B------:R-:W-:Y:S01]  /*c0f0*/  FMUL R53, R53, UR62 ;  /* 0x0000003e35357c20 */ /* 0x000fe20008400000 */
[----:B------:R-:W-:Y:S01]  /*c100*/  LOP3.LUT P4, RZ, R0, 0x20, RZ, 0xc0, !PT ;  /* 0x0000002000ff7812 */ /* 0x000fe2000788c0ff */
        /* <DEDUP_REMOVED lines=17> */
[----:B------:R-:W-:-:S02]  /*c220*/  FSEL R9, R9, -INF , !P0 ;  /* 0xff80000009097808 */ /* 0x000fc40004000000 */
[----:B------:R-:W-:Y:S02]  /*c230*/  @P6 LOP3.LUT R182, R182, 0x40, RZ, 0xfc, !PT ;  /* 0x00000040b6b66812 */ /* 0x000fe400078efcff */
[----:B------:R-:W-:Y:S02]  /*c240*/  LOP3.LUT P6, RZ, R0, 0x4000, RZ, 0xc0, !PT ;  /* 0x0000400000ff7812 */ /* 0x000fe400078cc0ff */
[----:B------:R-:W-:Y:S02]  /*c250*/  LOP3.LUT R182, R182, 0xffffff7f, RZ, 0xc0, !PT ;  /* 0xffffff7fb6b67812 */ /* 0x000fe400078ec0ff */
[----:B------:R-:W-:-:S04]  /*c260*/  LOP3.LUT P0, RZ, R0, 0x40000, RZ, 0xc0, !PT ;  /* 0x0004000000ff7812 */ /* 0x000fc8000780c0ff */
[----:B------:R-:W-:Y:S02]  /*c270*/  FSEL R12, R12, -INF , !P0 ;  /* 0xff8000000c0c7808 */ /* 0x000fe40004000000 */
[----:B------:R-:W-:-:S03]  /*c280*/  LOP3.LUT P0, RZ, R0, 0x4, RZ, 0xc0, !PT ;  /* 0x0000000400ff7812 */ /* 0x000fc6000780c0ff */
[----:B------:R-:W-:Y:S02]  /*c290*/  @P6 LOP3.LUT R182, R182, 0x80, RZ, 0xfc, !PT ;  /* 0x00000080b6b66812 */ /* 0x000fe400078efcff */
[----:B------:R-:W-:Y:S02]  /*c2a0*/  LOP3.LUT P6, RZ, R0, 0x8000, RZ, 0xc0, !PT ;  /* 0x0000800000ff7812 */ /* 0x000fe400078cc0ff */
[----:B------:R-:W-:-:S11]  /*c2b0*/  LOP3.LUT R182, R182, 0xfffffeff, RZ, 0xc0, !PT ;  /* 0xfffffeffb6b67812 */ /* 0x000fd600078ec0ff */
[----:B------:R-:W-:Y:S02]  /*c2c0*/  @P6 LOP3.LUT R182, R182, 0x100, RZ, 0xfc, !PT ;  /* 0x00000100b6b66812 */ /* 0x000fe400078efcff */
[----:B------:R-:W-:-:S04]  /*c2d0*/  LOP3.LUT P6, RZ, R0, 0x10000, RZ, 0xc0, !PT ;  /* 0x0001000000ff7812 */ /* 0x000fc800078cc0ff */
[----:B------:R-:W-:Y:S02]  /*c2e0*/  FSEL R14, R14, -INF , !P6 ;  /* 0xff8000000e0e7808 */ /* 0x000fe40007000000 */
[----:B------:R-:W-:-:S04]  /*c2f0*/  LOP3.LUT P6, RZ, R182, 0x100, RZ, 0xc0, !PT ;  /* 0x00000100b6ff7812 */ /* 0x000fc800078cc0ff */
[----:B------:R-:W-:Y:S02]  /*c300*/  FSEL R15, R15, -INF , !P6 ;  /* 0xff8000000f0f7808 */ /* 0x000fe40007000000 */
[----:B------:R-:W-:-:S04]  /*c310*/  LOP3.LUT P6, RZ, R182, 0x80, RZ, 0xc0, !PT ;  /* 0x00000080b6ff7812 */ /* 0x000fc800078cc0ff */
[----:B------:R-:W-:Y:S02]  /*c320*/  FSEL R16, R16, -INF , !P6 ;  /* 0xff80000010107808 */ /* 0x000fe40007000000 */
[----:B------:R-:W-:-:S04]  /*c330*/  LOP3.LUT P6, RZ, R182, 0x40, RZ, 0xc0, !PT ;  /* 0x00000040b6ff7812 */ /* 0x000fc800078cc0ff */
[----:B------:R-:W-:Y:S01]  /*c340*/  FSEL R171, R17, -INF , !P6 ;  /* 0xff80000011ab7808 */ /* 0x000fe20007000000 */
[----:B------:R-:W-:Y:S01]  /*c350*/  IMAD.U32 R17, RZ, RZ, UR55 ;  /* 0x00000037ff117e24 */ /* 0x000fe2000f8e00ff */
[----:B------:R-:W-:-:S04]  /*c360*/  LOP3.LUT P6, RZ, R182, 0x20, RZ, 0xc0, !PT ;  /* 0x00000020b6ff7812 */ /* 0x000fc800078cc0ff */
[--C-:B------:R-:W-:Y:S02]  /*c370*/  LOP3.LUT R17, R17, 0x2d, R118.reuse, 0xfe, !PT ;  /* 0x0000002d11117812 */ /* 0x100fe400078efe76 */
[----:B------:R-:W-:Y:S01]  /*c380*/  FSEL R172, R18, -INF , !P6 ;  /* 0xff80000012ac7808 */ /* 0x000fe20007000000 */
[----:B------:R-:W-:Y:S01]  /*c390*/  IMAD.U32 R18, RZ, RZ, UR64 ;  /* 0x00000040ff127e24 */ /* 0x000fe2000f8e00ff */
[----:B------:R-:W-:Y:S01]  /*c3a0*/  ISETP.GT.U32.AND P5, PT, R17, R2, PT ;  /* 0x000000021100720c */ /* 0x000fe20003fa4070 */
[----:B------:R-:W-:Y:S01]  /*c3b0*/  IMAD.U32 R17, RZ, RZ, UR55 ;  /* 0x00000037ff117e24 */ /* 0x000fe2000f8e00ff */
[----:B------:R-:W-:Y:S02]  /*c3c0*/  LOP3.LUT P6, RZ, R182, 0x10, RZ, 0xc0, !PT ;  /* 0x00000010b6ff7812 */ /* 0x000fe400078cc0ff */
[----:B------:R-:W-:Y:S02]  /*c3d0*/  ISETP.GT.U32.AND.EX P3, PT, R18, RZ, PT, P3 ;  /* 0x000000ff1200720c */ /* 0x000fe40003f64130 */
[----:B------:R-:W-:-:S02]  /*c3e0*/  LOP3.LUT R17, R17, 0x2c, R118, 0xfe, !PT ;  /* 0x0000002c11117812 */ /* 0x000fc400078efe76 */
[----:B------:R-:W-:Y:S02]  /*c3f0*/  FSEL R173, R19, -INF , !P6 ;  /* 0xff80000013ad7808 */ /* 0x000fe40007000000 */
[----:B------:R-:W-:Y:S02]  /*c400*/  LOP3.LUT P6, RZ, R182, 0x8, RZ, 0xc0, !PT ;  /* 0x00000008b6ff7812 */ /* 0x000fe400078cc0ff */
[----:B------:R-:W-:Y:S01]  /*c410*/  ISETP.GT.U32.AND P2, PT, R17, R2, PT ;  /* 0x000000021100720c */ /* 0x000fe20003f44070 */
[----:B------:R-:W-:Y:S01]  /*c420*/  IMAD.U32 R17, RZ, RZ, UR55 ;  /* 0x00000037ff117e24 */ /* 0x000fe2000f8e00ff */
[----:B------:R-:W-:Y:S02]  /*c430*/  FSEL R20, R20, -INF , !P6 ;  /* 0xff80000014147808 */ /* 0x000fe40007000000 */
[----:B------:R-:W-:Y:S02]  /*c440*/  LOP3.LUT P6, RZ, R182, 0x4, RZ, 0xc0, !PT ;  /* 0x00000004b6ff7812 */ /* 0x000fe400078cc0ff */
[----:B------:R-:W-:-:S02]  /*c450*/  LOP3.LUT R17, R17, 0x20, R118, 0xfe, !PT ;  /* 0x0000002011117812 */ /* 0x000fc400078efe76 */
[----:B------:R-:W-:Y:S02]  /*c460*/  FSEL R21, R21, -INF , !P6 ;  /* 0xff80000015157808 */ /* 0x000fe40007000000 */
[----:B------:R-:W-:Y:S02]  /*c470*/  LOP3.LUT P6, RZ, R182, 0x2, RZ, 0xc0, !PT ;  /* 0x00000002b6ff7812 */ /* 0x000fe400078cc0ff */
[----:B------:R-:W-:Y:S01]  /*c480*/  ISETP.GT.U32.AND P1, PT, R17, R2, PT ;  /* 0x000000021100720c */ /* 0x000fe20003f24070 */
[----:B------:R-:W-:Y:S01]  /*c490*/  IMAD.U32 R17, RZ, RZ, UR64 ;  /* 0x00000040ff117e24 */ /* 0x000fe2000f8e00ff */
[----:B------:R-:W-:Y:S02]  /*c4a0*/  FSEL R180, R22, -INF , !P6 ;  /* 0xff80000016b47808 */ /* 0x000fe40007000000 */
[----:B------:R-:W-:Y:S02]  /*c4b0*/  LOP3.LUT P6, RZ, R182, 0x1, RZ, 0xc0, !PT ;  /* 0x00000001b6ff7812 */ /* 0x000fe400078cc0ff */
[----:B------:R-:W-:Y:S01]  /*c4c0*/  ISETP.GT.U32.AND.EX P1, PT, R17, RZ, PT, P1 ;  /* 0x000000ff1100720c */ /* 0x000fe20003f24110 */
[----:B------:R-:W-:Y:S01]  /*c4d0*/  IMAD.U32 R17, RZ, RZ, UR55 ;  /* 0x00000037ff117e24 */ /* 0x000fe2000f8e00ff */
[----:B------:R-:W-:-:S02]  /*c4e0*/  FSEL R23, R23, -INF , !P6 ;  /* 0xff80000017177808 */ /* 0x000fc40007000000 */
[----:B------:R-:W-:Y:S02]  /*c4f0*/  LOP3.LUT P6, RZ, R0, 0x80000000, RZ, 0xc0, !PT ;  /* 0x8000000000ff7812 */ /* 0x000fe400078cc0ff */
[----:B------:R-:W-:Y:S02]  /*c500*/  LOP3.LUT R17, R17, 0x21, R118, 0xfe, !PT ;  /* 0x0000002111117812 */ /* 0x000fe400078efe76 */
[----:B------:R-:W-:Y:S02]  /*c510*/  ISETP.GT.U32.AND.EX P6, PT, R186, RZ, PT, P6 ;  /* 0x000000ffba00720c */ /* 0x000fe40003fc4160 */
[----:B------:R-:W-:Y:S02]  /*c520*/  FSEL R186, R36, -INF , !P1 ;  /* 0xff80000024ba7808 */ /* 0x000fe40004800000 */
[----:B------:R-:W-:Y:S01]  /*c530*/  ISETP.GT.U32.AND P1, PT, R17, R2, PT ;  /* 0x000000021100720c */ /* 0x000fe20003f24070 */
[----:B------:R-:W-:Y:S01]  /*c540*/  IMAD.U32 R17, RZ, RZ, UR64 ;  /* 0x00000040ff117e24 */ /* 0x000fe2000f8e00ff */
[----:B------:R-:W-:-:S02]  /*c550*/  ISETP.GT.U32.AND.EX P4, PT, R18, RZ, PT, P4 ;  /* 0x000000ff1200720c */ /* 0x000fc40003f84140 */
[C---:B------:R-:W-:Y:S02]  /*c560*/  ISETP.GT.U32.AND.EX P5, PT, R18.reuse, RZ, PT, P5 ;  /* 0x000000ff1200720c */ /* 0x040fe40003fa4150 */
[----:B------:R-:W-:Y:S01]  /*c570*/  ISETP.GT.U32.AND.EX P1, PT, R17, RZ, PT, P1 ;  /* 0x000000ff1100720c */ /* 0x000fe20003f24110 */
[----:B------:R-:W-:Y:S01]  /*c580*/  IMAD.U32 R17, RZ, RZ, UR55 ;  /* 0x00000037ff117e24 */ /* 0x000fe2000f8e00ff */
[----:B------:R-:W-:Y:S02]  /*c590*/  ISETP.GT.U32.AND.EX P2, PT, R18, RZ, PT, P2 ;  /* 0x000000ff1200720c */ /* 0x000fe40003f44120 */
[----:B------:R-:W-:Y:S02]  /*c5a0*/  FSEL R37, R37, -INF , !P1 ;  /* 0xff80000025257808 */ /* 0x000fe40004800000 */
[----:B------:R-:W-:Y:S02]  /*c5b0*/  LOP3.LUT R17, R17, 0x22, R118, 0xfe, !PT ;  /* 0x0000002211117812 */ /* 0x000fe400078efe76 */
[----:B------:R-:W-:-:S02]  /*c5c0*/  FSEL R191, R48, -INF , !P2 ;  /* 0xff80000030bf7808 */ /* 0x000fc40005000000 */
[----:B------:R-:W-:Y:S01]  /*c5d0*/  ISETP.GT.U32.AND P1, PT, R17, R2, PT ;  /* 0x000000021100720c */ /* 0x000fe20003f24070 */
[----:B------:R-:W-:Y:S01]  /*c5e0*/  IMAD.U32 R17, RZ, RZ, UR64 ;  /* 0x00000040ff117e24 */ /* 0x000fe2000f8e00ff */
[----:B------:R-:W-:Y:S02]  /*c5f0*/  FSEL R182, R27, -INF , !P0 ;  /* 0xff8000001bb67808 */ /* 0x000fe40004000000 */
[----:B------:R-:W-:Y:S02]  /*c600*/  FSEL R212, R49, -INF , !P5 ;  /* 0xff80000031d47808 */ /* 0x000fe40006800000 */
[----:B------:R-:W-:Y:S01]  /*c610*/  ISETP.GT.U32.AND.EX P1, PT, R17, RZ, PT, P1 ;  /* 0x000000ff1100720c */ /* 0x000fe20003f24110 */
[----:B------:R-:W-:Y:S01]  /*c620*/  IMAD.U32 R17, RZ, RZ, UR55 ;  /* 0x00000037ff117e24 */ /* 0x000fe2000f8e00ff */
[----:B------:R-:W-:Y:S02]  /*c630*/  FSEL R216, R32, -INF , !P6 ;  /* 0xff80000020d87808 */ /* 0x000fe40007000000 */
[----:B------:R-:W-:-:S02]  /*c640*/  FSEL R38, R38, -INF , !P1 ;  /* 0xff80000026267808 */ /* 0x000fc40004800000 */
[----:B------:R-:W-:Y:S02]  /*c650*/  LOP3.LUT R17, R17, 0x23, R118, 0xfe, !PT ;  /* 0x0000002311117812 */ /* 0x000fe400078efe76 */
[----:B------:R-:W-:Y:S02]  /*c660*/  FSEL R213, R50, -INF , !P4 ;  /* 0xff80000032d57808 */ /* 0x000fe40006000000 */
[----:B------:R-:W-:Y:S01]  /*c670*/  ISETP.GT.U32.AND P1, PT, R17, R2, PT ;  /* 0x000000021100720c */ /* 0x000fe20003f24070 */
[----:B------:R-:W-:Y:S01]  /*c680*/  IMAD.U32 R17, RZ, RZ, UR64 ;  /* 0x00000040ff117e24 */ /* 0x000fe2000f8e00ff */
[----:B------:R-:W-:Y:S02]  /*c690*/  FSEL R214, R51, -INF , !P3 ;  /* 0xff80000033d67808 */ /* 0x000fe40005800000 */
[----:B------:R-:W-:Y:S02]  /*c6a0*/  LOP3.LUT P0, RZ, R0, 0x8000000, RZ, 0xc0, !PT ;  /* 0x0800000000ff7812 */ /* 0x000fe4000780c0ff */
[----:B------:R-:W-:Y:S01]  /*c6b0*/  ISETP.GT.U32.AND.EX P1, PT, R17, RZ, PT, P1 ;  /* 0x000000ff1100720c */ /* 0x000fe20003f24110 */
[----:B------:R-:W-:-:S03]  /*c6c0*/  IMAD.U32 R17, RZ, RZ, UR55 ;  /* 0x00000037ff117e24 */ /* 0x000fc6000f8e00ff */
[----:B------:R-:W-:Y:S02]  /*c6d0*/  FSEL R39, R39, -INF , !P1 ;  /* 0xff80000027277808 */ /* 0x000fe40004800000 */
[----:B------:R-:W-:-:S04]  /*c6e0*/  LOP3.LUT R17, R17, 0x24, R118, 0xfe, !PT ;  /* 0x0000002411117812 */ /* 0x000fc800078efe76 */
[----:B------:R-:W-:Y:S01]  /*c6f0*/  ISETP.GT.U32.AND P1, PT, R17, R2, PT ;  /* 0x000000021100720c */ /* 0x000fe20003f24070 */
[----:B------:R-:W-:-:S05]  /*c700*/  IMAD.U32 R17, RZ, RZ, UR64 ;  /* 0x00000040ff117e24 */ /* 0x000fca000f8e00ff */
        /* <DEDUP_REMOVED lines=27> */
[----:B------:R-:W-:Y:S01]  /*c8c0*/  LOP3.LUT R17, R17, 0x29, R118, 0xfe, !PT ;  /* 0x0000002911117812 */ /* 0x000fe200078efe76 */
[----:B------:R-:W0:Y:S03]  /*c8d0*/  S2R R44, SR_TID.X ;  /* 0x00000000002c7919 */ /* 0x000e260000002100 */
        /* <DEDUP_REMOVED lines=11> */
[----:B------:R-:W-:Y:S02]  /*c990*/  LOP3.LUT R17, R17, 0x2b, R118, 0xfe, !PT ;  /* 0x0000002b11117812 */ /* 0x000fe400078efe76 */
[----:B0-----:R-:W-:Y:S02]  /*c9a0*/  LOP3.LUT P6, RZ, R44, 0xff, RZ, 0xc0, !PT ;  /* 0x000000ff2cff7812 */ /* 0x001fe400078cc0ff */
[----:B------:R-:W-:Y:S01]  /*c9b0*/  ISETP.GT.U32.AND P1, PT, R17, R2, PT ;  /* 0x000000021100720c */ /* 0x000fe20003f24070 */
[----:B------:R-:W-:-:S03]  /*c9c0*/  IMAD.IADD R17, R176, 0x1, R178 ;  /* 0x00000001b0117824 */ /* 0x000fc600078e02b2 */
[----:B------:R-:W-:Y:S02]  /*c9d0*/  ISETP.GT.U32.AND.EX P1, PT, R18, RZ, PT, P1 ;  /* 0x000000ff1200720c */ /* 0x000fe40003f24110 */
[----:B------:R-:W-:Y:S02]  /*c9e0*/  LOP3.LUT R17, R17, 0xffff, RZ, 0xc0, !PT ;  /* 0x0000ffff11117812 */ /* 0x000fe400078ec0ff */
[----:B------:R-:W-:Y:S02]  /*c9f0*/  FSEL R190, R47, -INF , !P1 ;  /* 0xff8000002fbe7808 */ /* 0x000fe40004800000 */
[--C-:B------:R-:W-:Y:S01]  /*ca00*/  SHF.R.U32.HI R18, RZ, 0xf, R17.reuse ;  /* 0x0000000fff127819 */ /* 0x100fe20000011611 */
[----:B------:R-:W0:Y:S01]  /*ca10*/  @!P6 SYNCS.CCTL.IV [UR13+0x14010] ;  /* 0x01401000ff00e9b1 */ /* 0x000e22000800000d */
[----:B------:R-:W-:Y:S01]  /*ca20*/  SHF.R.U32.HI R19, RZ, 0xd, R17 ;  /* 0x0000000dff137819 */ /* 0x000fe20000011611 */
[----:B------:R-:W-:Y:S01]  /*ca30*/  NOP ;  /* 0x0000000000007918 */ /* 0x000fe20000000000 */
[----:B------:R-:W-:-:S02]  /*ca40*/  LOP3.LUT P1, RZ, R18, 0x1, RZ, 0xc0, !PT ;  /* 0x0000000112ff7812 */ /* 0x000fc4000782c0ff */
[--C-:B------:R-:W-:Y:S02]  /*ca50*/  SHF.R.U32.HI R18, RZ, 0xe, R17.reuse ;  /* 0x0000000eff127819 */ /* 0x100fe40000011611 */
[----:B------:R-:W-:Y:S02]  /*ca60*/  LOP3.LUT P5, RZ, R19, 0x1, RZ, 0xc0, !PT ;  /* 0x0000000113ff7812 */ /* 0x000fe400078ac0ff */
[----:B------:R-:W-:Y:S02]  /*ca70*/  LOP3.LUT P2, RZ, R18, 0x1, RZ, 0xc0, !PT ;  /* 0x0000000112ff7812 */ /* 0x000fe4000784c0ff */
[----:B------:R-:W-:Y:S02]  /*ca80*/  FMNMX3 R18, R4, R5, R6, !PT ;  /* 0x0000000504127276 */ /* 0x000fe40007800006 */
[----:B------:R-:W-:Y:S02]  /*ca90*/  SHF.R.U32.HI R19, RZ, 0xc, R17 ;  /* 0x0000000cff137819 */ /* 0x000fe40000011611 */
[----:B------:R-:W-:-:S02]  /*caa0*/  FMNMX3 R18, R18, R7, R8, !PT ;  /* 0x0000000712127276 */ /* 0x000fc40007800008 */
[----:B------:R-:W-:Y:S02]  /*cab0*/  LOP3.LUT P4, RZ, R19, 0x1, RZ, 0xc0, !PT ;  /* 0x0000000113ff7812 */ /* 0x000fe4000788c0ff */
[----:B------:R-:W-:Y:S02]  /*cac0*/  FMNMX3 R18, R18, R9, R10, !PT ;  /* 0x0000000912127276 */ /* 0x000fe4000780000a */
[----:B------:R-:W-:Y:S02]  /*cad0*/  SHF.R.U32.HI R19, RZ, 0xb, R17 ;  /* 0x0000000bff137819 */ /* 0x000fe40000011611 */
[----:B------:R-:W-:Y:S02]  /*cae0*/  FMNMX3 R18, R18, R11, R12, !PT ;  /* 0x0000000b12127276 */ /* 0x000fe4000780000c */
[----:B------:R-:W-:Y:S02]  /*caf0*/  LOP3.LUT P3, RZ, R19, 0x1, RZ, 0xc0, !PT ;  /* 0x0000000113ff7812 */ /* 0x000fe4000786c0ff */
[----:B------:R-:W-:-:S02]  /*cb00*/  FMNMX3 R18, R18, R13, R14, !PT ;  /* 0x0000000d12127276 */ /* 0x000fc4000780000e */
[----:B------:R-:W-:Y:S02]  /*cb10*/  SHF.R.U32.HI R19, RZ, 0xa, R17 ;  /* 0x0000000aff137819 */ /* 0x000fe40000011611 */
[----:B------:R-:W-:Y:S02]  /*cb20*/  FMNMX3 R18, R18, R15, R16, !PT ;  /* 0x0000000f12127276 */ /* 0x000fe40007800010 */
[----:B------:R-:W-:Y:S02]  /*cb30*/  FSEL R52, R52, -INF , !P1 ;  /* 0xff80000034347808 */ /* 0x000fe40004800000 */
        /* <DEDUP_REMOVED lines=33> */
[--C-:B------:R-:W-:Y:S02]  /*cd50*/  SHF.R.U32.HI R19, RZ, 0x4, R17.reuse ;  /* 0x00000004ff137819 */ /* 0x100fe40000011611 */
[----:B------:R-:W-:Y:S02]  /*cd60*/  FSEL R58, R58, -INF , !P2 ;  /* 0xff8000003a3a7808 */ /* 0x000fe40005000000 */
[----:B------:R-:W-:Y:S02]  /*cd70*/  FMNMX3 R18, R18, R214, R52, !PT ;  /* 0x000000d612127276 */ /* 0x000fe40007800034 */
[----:B------:R-:W-:Y:S02]  /*cd80*/  LOP3.LUT P2, RZ, R19, 0x1, RZ, 0xc0, !PT ;  /* 0x0000000113ff7812 */ /* 0x000fe4000784c0ff */
[----:B------:R-:W-:Y:S02]  /*cd90*/  SHF.R.U32.HI R19, RZ, 0x3, R17 ;  /* 0x00000003ff137819 */ /* 0x000fe40000011611 */
[----:B------:R-:W-:-:S02]  /*cda0*/  FMNMX3 R18, R18, R53, R54, !PT ;  /* 0x0000003512127276 */ /* 0x000fc40007800036 */
[----:B------:R-:W-:Y:S02]  /*cdb0*/  FSEL R59, R59, -INF , !P5 ;  /* 0xff8000003b3b7808 */ /* 0x000fe40006800000 */
[----:B------:R-:W-:Y:S02]  /*cdc0*/  LOP3.LUT P5, RZ, R19, 0x1, RZ, 0xc0, !PT ;  /* 0x0000000113ff7812 */ /* 0x000fe400078ac0ff */
[--C-:B------:R-:W-:Y:S02]  /*cdd0*/  SHF.R.U32.HI R19, RZ, 0x2, R17.reuse ;  /* 0x00000002ff137819 */ /* 0x100fe40000011611 */
[----:B------:R-:W-:Y:S02]  /*cde0*/  SHF.R.U32.HI R17, RZ, 0x1, R17 ;  /* 0x00000001ff117819 */ /* 0x000fe40000011611 */
[----:B------:R-:W-:Y:S02]  /*cdf0*/  FMNMX3 R18, R18, R55, R56, !PT ;  /* 0x0000003712127276 */ /* 0x000fe40007800038 */
[----:B------:R-:W-:-:S02]  /*ce00*/  FSEL R61, R61, -INF , !P3 ;  /* 0xff8000003d3d7808 */ /* 0x000fc40005800000 */
[----:B------:R-:W-:Y:S02]  /*ce10*/  FSEL R60, R60, -INF , !P4 ;  /* 0xff8000003c3c7808 */ /* 0x000fe40006000000 */
[----:B------:R-:W-:Y:S01]  /*ce20*/  LOP3.LUT P3, RZ, R17, 0x1, RZ, 0xc0, !PT ;  /* 0x0000000111ff7812 */ /* 0x000fe2000786c0ff */
[----:B------:R-:W-:Y:S01]  /*ce30*/  FMUL R17, R63, UR62 ;  /* 0x0000003e3f117c20 */ /* 0x000fe20008400000 */
[----:B------:R-:W-:Y:S01]  /*ce40*/  FMNMX3 R18, R18, R57, R58, !PT ;  /* 0x0000003912127276 */ /* 0x000fe2000780003a */
[----:B------:R-:W-:Y:S01]  /*ce50*/  FMUL R63, R64, UR62 ;  /* 0x0000003e403f7c20 */ /* 0x000fe20008400000 */
[----:B------:R-:W-:Y:S01]  /*ce60*/  FMUL R64, R65, UR62 ;  /* 0x0000003e41407c20 */ /* 0x000fe20008400000 */
[----:B------:R-:W-:Y:S01]  /*ce70*/  FSEL R65, R62, -INF , !P1 ;  /* 0xff8000003e417808 */ /* 0x000fe20004800000 */
[----:B------:R-:W-:Y:S01]  /*ce80*/  FMUL R62, R66, UR62 ;  /* 0x0000003e423e7c20 */ /* 0x000fe20008400000 */
[----:B------:R-:W-:Y:S02]  /*ce90*/  FMNMX3 R18, R18, R59, R60, !PT ;  /* 0x0000003b12127276 */ /* 0x000fe4000780003c */
[----:B------:R-:W-:Y:S01]  /*cea0*/  LOP3.LUT P4, RZ, R19, 0x1, RZ, 0xc0, !PT ;  /* 0x0000000113ff7812 */ /* 0x000fe2000788c0ff */
[----:B------:R-:W-:Y:S01]  /*ceb0*/  FMUL R19, R67, UR62 ;  /* 0x0000003e43137c20 */ /* 0x000fe20008400000 */
[----:B------:R-:W-:-:S02]  /*cec0*/  FSEL R66, R17, -INF , !P2 ;  /* 0xff80000011427808 */ /* 0x000fc40005000000 */
[----:B------:R-:W-:Y:S02]  /*ced0*/  FSEL R63, R63, -INF , !P5 ;  /* 0xff8000003f3f7808 */ /* 0x000fe40006800000 */
[----:B------:R-:W-:Y:S02]  /*cee0*/  FMNMX3 R18, R18, R61, R65, !PT ;  /* 0x0000003d12127276 */ /* 0x000fe40007800041 */
[----:B------:R-:W-:Y:S02]  /*cef0*/  FSEL R64, R64, -INF , !P4 ;  /* 0xff80000040407808 */ /* 0x000fe40006000000 */
[----:B------:R-:W-:Y:S02]  /*cf00*/  FSEL R62, R62, -INF , !P3 ;  /* 0xff8000003e3e7808 */ /* 0x000fe40005800000 */
[----:B------:R-:W-:Y:S02]  /*cf10*/  FMNMX3 R18, R18, R66, R63, !PT ;  /* 0x0000004212127276 */ /* 0x000fe4000780003f */
[----:B------:R-:W-:-:S02]  /*cf20*/  FSEL R19, R19, -INF , !P0 ;  /* 0xff80000013137808 */ /* 0x000fc40004000000 */
[----:B------:R-:W-:Y:S02]  /*cf30*/  FMNMX3 R18, R18, R64, R62, !PT ;  /* 0x0000004012127276 */ /* 0x000fe4000780003e */
[----:B------:R-:W-:Y:S02]  /*cf40*/  IADD3 RZ, P1, PT, R70, UR54, RZ ;  /* 0x0000003646ff7c10 */ /* 0x000fe4000ff3e0ff */
[----:B------:R-:W-:-:S05]  /*cf50*/  FMNMX R118, R19, R18, !PT ;  /* 0x0000001213767209 */ /* 0x000fca0007800000 */
[----:B------:R-:W1:Y:S02]  /*cf60*/  SHFL.BFLY PT, R17, R118, 0x10, 0x1f ;  /* 0x0e001f0076117f89 */ /* 0x000e6400000e0000 */
[----:B-1----:R-:W-:-:S05]  /*cf70*/  FMNMX3 R118, R118, R17, R170, !PT ;  /* 0x0000001176767276 */ /* 0x002fca00078000aa */
[--C-:B------:R-:W-:Y:S01]  /*cf80*/  FADD R4, R4, -R118.reuse ;  /* 0x8000007604047221 */ /* 0x100fe20000000000 */
[----:B------:R-:W-:Y:S01]  /*cf90*/  FADD R13, R13, -R118 ;  /* 0x800000760d0d7221 */ /* 0x000fe20000000000 */
[----:B------:R-:W-:Y:S01]  /*cfa0*/  FADD R170, -R118, R170 ;  /* 0x000000aa76aa7221 */ /* 0x000fe20000000100 */
[--C-:B------:R-:W-:Y:S01]  /*cfb0*/  FADD R28, R28, -R118.reuse ;  /* 0x800000761c1c7221 */ /* 0x100fe20000000000 */
[----:B------:R-:W-:Y:S01]  /*cfc0*/  FMUL R4, R4, 1.4426950216293334961 ;  /* 0x3fb8aa3b04047820 */ /* 0x000fe20000400000 */
[----:B------:R-:W-:Y:S01]  /*cfd0*/  FMUL R13, R13, 1.4426950216293334961 ;  /* 0x3fb8aa3b0d0d7820 */ /* 0x000fe20000400000 */
[--C-:B------:R-:W-:Y:S01]  /*cfe0*/  FADD R184, R184, -R118.reuse ;  /* 0x80000076b8b87221 */ /* 0x100fe20000000000 */
[--C-:B------:R-:W-:Y:S01]  /*cff0*/  FADD R5, R5, -R118.reuse ;  /* 0x8000007605057221 */ /* 0x100fe20000000000 */
[----:B------:R1:W-:Y:S01]  /*d000*/  MUFU.EX2 R18, R4 ;  /* 0x0000000400127308 */ /* 0x0003e20000000800 */
[----:B------:R-:W-:Y:S01]  /*d010*/  FMUL R170, R170, 1.4426950216293334961 ;  /* 0x3fb8aa3baaaa7820 */ /* 0x000fe20000400000 */
[--C-:B------:R-:W-:Y:S01]  /*d020*/  FADD R6, R6, -R118.reuse ;  /* 0x8000007606067221 */ /* 0x100fe20000000000 */
[----:B------:R-:W-:Y:S01]  /*d030*/  FMUL R5, R5, 1.4426950216293334961 ;  /* 0x3fb8aa3b05057820 */ /* 0x000fe20000400000 */
[--C-:B------:R-:W-:Y:S01]  /*d040*/  FADD R7, R7, -R118.reuse ;  /* 0x8000007607077221 */ /* 0x100fe20000000000 */
[--C-:B------:R-:W-:Y:S01]  /*d050*/  FADD R8, R8, -R118.reuse ;  /* 0x8000007608087221 */ /* 0x100fe20000000000 */
[----:B------:R-:W-:Y:S01]  /*d060*/  FMUL R6, R6, 1.4426950216293334961 ;  /* 0x3fb8aa3b06067820 */ /* 0x000fe20000400000 */
[--C-:B------:R-:W-:Y:S01]  /*d070*/  FADD R9, R9, -R118.reuse ;  /* 0x8000007609097221 */ /* 0x100fe20000000000 */
[----:B------:R2:W-:Y:S01]  /*d080*/  MUFU.EX2 R178, R13 ;  /* 0x0000000d00b27308 */ /* 0x0005e20000000800 */
[--C-:B-1----:R-:W-:Y:S01]  /*d090*/  FADD R4, R180, -R118.reuse ;  /* 0x80000076b4047221 */ /* 0x102fe20000000000 */
[----:B------:R-:W-:Y:S01]  /*d0a0*/  FMUL R7, R7, 1.4426950216293334961 ;  /* 0x3fb8aa3b07077820 */ /* 0x000fe20000400000 */
[----:B------:R-:W-:Y:S01]  /*d0b0*/  FMUL R8, R8, 1.4426950216293334961 ;  /* 0x3fb8aa3b08087820 */ /* 0x000fe20000400000 */
[----:B------:R-:W-:Y:S01]  /*d0c0*/  FMUL R9, R9, 1.4426950216293334961 ;  /* 0x3fb8aa3b09097820 */ /* 0x000fe20000400000 */
[----:B------:R-:W-:Y:S01]  /*d0d0*/  FMUL R4, R4, 1.4426950216293334961 ;  /* 0x3fb8aa3b04047820 */ /* 0x000fe20000400000 */
[--C-:B------:R-:W-:Y:S01]  /*d0e0*/  FADD R10, R10, -R118.reuse ;  /* 0x800000760a0a7221 */ /* 0x100fe20000000000 */
[--C-:B------:R-:W-:Y:S01]  /*d0f0*/  FADD R11, R11, -R118.reuse ;  /* 0x800000760b0b7221 */ /* 0x100fe20000000000 */
[----:B------:R-:W0:Y:S01]  /*d100*/  MUFU.EX2 R170, R170 ;  /* 0x000000aa00aa7308 */ /* 0x000e220000000800 */
[----:B--2---:R-:W-:Y:S01]  /*d110*/  FMUL R13, R28, 1.4426950216293334961 ;  /* 0x3fb8aa3b1c0d7820 */ /* 0x004fe20000400000 */
[----:B------:R-:W-:Y:S01]  /*d120*/  FMUL R28, R184, 1.4426950216293334961 ;  /* 0x3fb8aa3bb81c7820 */ /* 0x000fe20000400000 */
[--C-:B------:R-:W-:Y:S01]  /*d130*/  FADD R184, R37, -R118.reuse ;  /* 0x8000007625b87221 */ /* 0x100fe20000000000 */
[----:B------:R-:W-:Y:S01]  /*d140*/  FMUL R10, R10, 1.4426950216293334961 ;  /* 0x3fb8aa3b0a0a7820 */ /* 0x000fe20000400000 */
[----:B------:R-:W-:Y:S01]  /*d150*/  FMUL R11, R11, 1.4426950216293334961 ;  /* 0x3fb8aa3b0b0b7820 */ /* 0x000fe20000400000 */
[--C-:B------:R-:W-:Y:S01]  /*d160*/  FADD R12, R12, -R118.reuse ;  /* 0x800000760c0c7221 */ /* 0x100fe20000000000 */
[--C-:B------:R-:W-:Y:S01]  /*d170*/  FADD R14, R14, -R118.reuse ;  /* 0x800000760e0e7221 */ /* 0x100fe20000000000 */
[----:B------:R1:W-:Y:S01]  /*d180*/  MUFU.EX2 R35, R4 ;  /* 0x0000000400237308 */ /* 0x0003e20000000800 */
[--C-:B------:R-:W-:Y:S01]  /*d190*/  FADD R15, R15, -R118.reuse ;  /* 0x800000760f0f7221 */ /* 0x100fe20000000000 */
[----:B------:R-:W-:Y:S01]  /*d1a0*/  FMUL R12, R12, 1.4426950216293334961 ;  /* 0x3fb8aa3b0c0c7820 */ /* 0x000fe20000400000 */
[----:B------:R-:W-:Y:S01]  /*d1b0*/  FMUL R14, R14, 1.4426950216293334961 ;  /* 0x3fb8aa3b0e0e7820 */ /* 0x000fe20000400000 */
[--C-:B------:R-:W-:Y:S01]  /*d1c0*/  FADD R16, R16, -R118.reuse ;  /* 0x8000007610107221 */ /* 0x100fe20000000000 */
[----:B------:R-:W-:Y:S01]  /*d1d0*/  FMUL R15, R15, 1.4426950216293334961 ;  /* 0x3fb8aa3b0f0f7820 */ /* 0x000fe20000400000 */
[--C-:B------:R-:W-:Y:S01]  /*d1e0*/  FADD R171, R171, -R118.reuse ;  /* 0x80000076abab7221 */ /* 0x100fe20000000000 */
[----:B------:R-:W-:Y:S01]  /*d1f0*/  FADD R172, R172, -R118 ;  /* 0x80000076acac7221 */ /* 0x000fe20000000000 */
[----:B------:R2:W3:Y:S01]  /*d200*/  MUFU.EX2 R176, R5 ;  /* 0x0000000500b07308 */ /* 0x0004e20000000800 */
[----:B-1----:R-:W-:Y:S01]  /*d210*/  SHF.R.U32.HI R4, RZ, 0x2, R44 ;  /* 0x00000002ff047819 */ /* 0x002fe2000001162c */
[----:B------:R-:W-:Y:S01]  /*d220*/  FMUL R16, R16, 1.4426950216293334961 ;  /* 0x3fb8aa3b10107820 */ /* 0x000fe20000400000 */
[----:B------:R-:W-:Y:S01]  /*d230*/  FMUL R171, R171, 1.4426950216293334961 ;  /* 0x3fb8aa3babab7820 */ /* 0x000fe20000400000 */
[----:B------:R-:W-:Y:S01]  /*d240*/  FMUL R33, R172, 1.4426950216293334961 ;  /* 0x3fb8aa3bac217820 */ /* 0x000fe20000400000 */
[----:B------:R-:W-:Y:S01]  /*d250*/  LOP3.LUT R4, R4, 0x38, RZ, 0xc0, !PT ;  /* 0x0000003804047812 */ /* 0x000fe200078ec0ff */
[--C-:B------:R-:W-:Y:S01]  /*d260*/  FADD R173, R173, -R118.reuse ;  /* 0x80000076adad7221 */ /* 0x100fe20000000000 */
[----:B------:R-:W-:Y:S01]  /*d270*/  FADD R20, R20, -R118 ;  /* 0x8000007614147221 */ /* 0x000fe20000000000 */
[----:B------:R-:W1:Y:S01]  /*d280*/  MUFU.EX2 R27, R6 ;  /* 0x00000006001b7308 */ /* 0x000e620000000800 */
[--C-:B------:R-:W-:Y:S01]  /*d290*/  LOP3.LUT R4, R4, 0x1f, R44.reuse, 0xf8, !PT ;  /* 0x0000001f04047812 */ /* 0x100fe200078ef82c */
[----:B------:R-:W-:Y:S01]  /*d2a0*/  FMUL R49, R173, 1.4426950216293334961 ;  /* 0x3fb8aa3bad317820 */ /* 0x000fe20000400000 */
[----:B--2---:R-:W-:Y:S01]  /*d2b0*/  SHF.R.U32.HI R5, RZ, 0x1, R44 ;  /* 0x00000001ff057819 */ /* 0x004fe2000001162c */
[--C-:B------:R-:W-:Y:S01]  /*d2c0*/  FADD R21, R21, -R118.reuse ;  /* 0x8000007615157221 */ /* 0x100fe20000000000 */
[----:B------:R-:W-:Y:S01]  /*d2d0*/  FADD R23, R23, -R118 ;  /* 0x8000007617177221 */ /* 0x000fe20000000000 */
[----:B------:R-:W-:-:S02]  /*d2e0*/  IMAD.SHL.U32 R37, R4, 0x10, RZ ;  /* 0x0000001004257824 */ /* 0x000fc400078e00ff */
[--C-:B------:R-:W-:Y:S01]  /*d2f0*/  FADD R24, R24, -R118.reuse ;  /* 0x8000007618187221 */ /* 0x100fe20000000000 */
[----:B------:R-:W2:Y:S01]  /*d300*/  MUFU.EX2 R22, R7 ;  /* 0x0000000700167308 */ /* 0x000ea20000000800 */
[----:B------:R-:W-:Y:S01]  /*d310*/  FMUL R21, R21, 1.4426950216293334961 ;  /* 0x3fb8aa3b15157820 */ /* 0x000fe20000400000 */
[----:B------:R-:W-:Y:S01]  /*d320*/  FMUL R23, R23, 1.4426950216293334961 ;  /* 0x3fb8aa3b17177820 */ /* 0x000fe20000400000 */
[----:B------:R-:W-:Y:S01]  /*d330*/  LOP3.LUT R4, R37, 0x1b0, RZ, 0xc0, !PT ;  /* 0x000001b025047812 */ /* 0x000fe200078ec0ff */
[--C-:B------:R-:W-:Y:S01]  /*d340*/  FADD R25, R25, -R118.reuse ;  /* 0x8000007619197221 */ /* 0x100fe20000000000 */
[--C-:B------:R-:W-:Y:S01]  /*d350*/  FADD R26, R26, -R118.reuse ;  /* 0x800000761a1a7221 */ /* 0x100fe20000000000 */
[----:B------:R-:W-:Y:S01]  /*d360*/  FADD R182, R182, -R118 ;  /* 0x80000076b6b67221 */ /* 0x000fe20000000000 */
[----:B------:R-:W-:Y:S01]  /*d370*/  LOP3.LUT R4, R4, 0x40, R5, 0xf8, !PT ;  /* 0x0000004004047812 */ /* 0x000fe200078ef805 */
[----:B------:R-:W4:Y:S01]  /*d380*/  MUFU.EX2 R36, R8 ;  /* 0x0000000800247308 */ /* 0x000f220000000800 */
[----:B------:R-:W-:Y:S01]  /*d390*/  FMUL R25, R25, 1.4426950216293334961 ;  /* 0x3fb8aa3b19197820 */ /* 0x000fe20000400000 */
[----:B------:R-:W-:Y:S01]  /*d3a0*/  FMUL R26, R26, 1.4426950216293334961 ;  /* 0x3fb8aa3b1a1a7820 */ /* 0x000fe20000400000 */
[----:B------:R-:W-:Y:S01]  /*d3b0*/  FMUL R47, R182, 1.4426950216293334961 ;  /* 0x3fb8aa3bb62f7820 */ /* 0x000fe20000400000 */
[----:B------:R-:W-:-:S02]  /*d3c0*/  VIADD R4, R4, UR13 ;  /* 0x0000000d04047c36 */ /* 0x000fc40008000000 */
[--C-:B------:R-:W-:Y:S01]  /*d3d0*/  FADD R183, R183, -R118.reuse ;  /* 0x80000076b7b77221 */ /* 0x100fe20000000000 */
[--C-:B------:R-:W-:Y:S01]  /*d3e0*/  FADD R215, R215, -R118.reuse ;  /* 0x80000076d7d77221 */ /* 0x100fe20000000000 */
[--C-:B------:R-:W-:Y:S01]  /*d3f0*/  FADD R30, R30, -R118.reuse ;  /* 0x800000761e1e7221 */ /* 0x100fe20000000000 */
[----:B------:R-:W5:Y:S01]  /*d400*/  MUFU.EX2 R177, R9 ;  /* 0x0000000900b17308 */ /* 0x000f620000000800 */
[----:B0-----:R3:W-:Y:S01]  /*d410*/  STSM.16.M88 [R4+0xc000], R170 ;  /* 0x00c000aa04007844 */ /* 0x0017e20000000000 */
[----:B------:R-:W-:Y:S01]  /*d420*/  FMUL R182, R183, 1.4426950216293334961 ;  /* 0x3fb8aa3bb7b67820 */ /* 0x000fe20000400000 */
[--C-:B------:R-:W-:Y:S01]  /*d430*/  FADD R216, R216, -R118.reuse ;  /* 0x80000076d8d87221 */ /* 0x100fe20000000000 */
[----:B------:R-:W-:Y:S01]  /*d440*/  FMUL R30, R30, 1.4426950216293334961 ;  /* 0x3fb8aa3b1e1e7820 */ /* 0x000fe20000400000 */
[--C-:B------:R-:W-:Y:S01]  /*d450*/  FADD R31, R31, -R118.reuse ;  /* 0x800000761f1f7221 */ /* 0x100fe20000000000 */
[----:B------:R-:W-:Y:S01]  /*d460*/  FADD R185, R185, -R118 ;  /* 0x80000076b9b97221 */ /* 0x000fe20000000000 */
[----:B------:R-:W-:Y:S01]  /*d470*/  FMUL R184, R184, 1.4426950216293334961 ;  /* 0x3fb8aa3bb8b87820 */ /* 0x000fe20000400000 */
[----:B------:R0:W5:Y:S01]  /*d480*/  MUFU.EX2 R34, R10 ;  /* 0x0000000a00227308 */ /* 0x0001620000000800 */
[----:B------:R-:W-:Y:S01]  /*d490*/  FMUL R31, R31, 1.4426950216293334961 ;  /* 0x3fb8aa3b1f1f7820 */ /* 0x000fe20000400000 */
[----:B------:R-:W-:Y:S01]  /*d4a0*/  FMUL R45, R185, 1.4426950216293334961 ;  /* 0x3fb8aa3bb92d7820 */ /* 0x000fe20000400000 */
[----:B---3--:R-:W-:Y:S01]  /*d4b0*/  FADD R4, R18, R176 ;  /* 0x000000b012047221 */ /* 0x008fe20000000000 */
[--C-:B------:R-:W-:Y:S01]  /*d4c0*/  FADD R38, R38, -R118.reuse ;  /* 0x8000007626267221 */ /* 0x100fe20000000000 */
[--C-:B------:R-:W-:Y:S01]  /*d4d0*/  FADD R39, R39, -R118.reuse ;  /* 0x8000007627277221 */ /* 0x100fe20000000000 */
[----:B------:R-:W-:Y:S01]  /*d4e0*/  FADD R40, R40, -R118 ;  /* 0x8000007628287221 */ /* 0x000fe20000000000 */
[----:B-1----:R-:W-:Y:S01]  /*d4f0*/  FADD R4, R27, R4 ;  /* 0x000000041b047221 */ /* 0x002fe20000000000 */
[----:B------:R1:W3:Y:S01]  /*d500*/  MUFU.EX2 R51, R11 ;  /* 0x0000000b00337308 */ /* 0x0002e20000000800 */
[----:B0-----:R-:W-:Y:S01]  /*d510*/  FADD R10, R186, -R118 ;  /* 0x80000076ba0a7221 */ /* 0x001fe20000000000 */
[----:B------:R-:W-:Y:S01]  /*d520*/  FMUL R39, R39, 1.4426950216293334961 ;  /* 0x3fb8aa3b27277820 */ /* 0x000fe20000400000 */
[----:B--2---:R-:W-:Y:S01]  /*d530*/  FADD R4, R22, R4 ;  /* 0x0000000416047221 */ /* 0x004fe20000000000 */
[--C-:B------:R-:W-:Y:S01]  /*d540*/  FADD R41, R41, -R118.reuse ;  /* 0x8000007629297221 */ /* 0x100fe20000000000 */
[----:B------:R-:W-:Y:S01]  /*d550*/  FMUL R10, R10, 1.4426950216293334961 ;  /* 0x3fb8aa3b0a0a7820 */ /* 0x000fe20000400000 */
[----:B------:R-:W-:Y:S01]  /*d560*/  FADD R42, R42, -R118 ;  /* 0x800000762a2a7221 */ /* 0x000fe20000000000 */
[----:B----4-:R-:W-:Y:S01]  /*d570*/  FADD R4, R36, R4 ;  /* 0x0000000424047221 */ /* 0x010fe20000000000 */
[----:B------:R0:W2:Y:S01]  /*d580*/  MUFU.EX2 R17, R12 ;  /* 0x0000000c00117308 */ /* 0x0000a20000000800 */
[----:B-1----:R-:W-:Y:S01]  /*d590*/  FMUL R11, R40, 1.4426950216293334961 ;  /* 0x3fb8aa3b280b7820 */ /* 0x002fe20000400000 */
[----:B------:R-:W-:Y:S01]  /*d5a0*/  FMUL R41, R41, 1.4426950216293334961 ;  /* 0x3fb8aa3b29297820 */ /* 0x000fe20000400000 */
[----:B-----5:R-:W-:Y:S01]  /*d5b0*/  FADD R4, R177, R4 ;  /* 0x00000004b1047221 */ /* 0x020fe20000000000 */
[--C-:B------:R-:W-:Y:S01]  /*d5c0*/  FADD R43, R43, -R118.reuse ;  /* 0x800000762b2b7221 */ /* 0x100fe20000000000 */
[--C-:B------:R-:W-:Y:S01]  /*d5d0*/  FADD R187, R187, -R118.reuse ;  /* 0x80000076bbbb7221 */ /* 0x100fe20000000000 */
[----:B------:R-:W-:Y:S01]  /*d5e0*/  FADD R188, R188, -R118 ;  /* 0x80000076bcbc7221 */ /* 0x000fe20000000000 */
[----:B------:R-:W-:Y:S01]  /*d5f0*/  FADD R4, R34, R4 ;  /* 0x0000000422047221 */ /* 0x000fe20000000000 */
[----:B------:R1:W4:Y:S01]  /*d600*/  MUFU.EX2 R32, R14 ;  /* 0x0000000e00207308 */ /* 0x0003220000000800 */
[----:B0-----:R-:W-:Y:S01]  /*d610*/  FMUL R12, R216, 1.4426950216293334961 ;  /* 0x3fb8aa3bd80c7820 */ /* 0x001fe20000400000 */
[----:B------:R-:W-:Y:S01]  /*d620*/  FMUL R43, R43, 1.4426950216293334961 ;  /* 0x3fb8aa3b2b2b7820 */ /* 0x000fe20000400000 */
[----:B---3--:R-:W-:Y:S01]  /*d630*/  FADD R4, R51, R4 ;  /* 0x0000000433047221 */ /* 0x008fe20000000000 */
[----:B------:R-:W-:Y:S01]  /*d640*/  FMUL R9, R187, 1.4426950216293334961 ;  /* 0x3fb8aa3bbb097820 */ /* 0x000fe20000400000 */
[----:B------:R-:W-:Y:S01]  /*d650*/  FMUL R186, R188, 1.4426950216293334961 ;  /* 0x3fb8aa3bbcba7820 */ /* 0x000fe20000400000 */
[--C-:B------:R-:W-:Y:S01]  /*d660*/  FADD R189, R189, -R118.reuse ;  /* 0x80000076bdbd7221 */ /* 0x100fe20000000000 */
[----:B------:R-:W-:Y:S01]  /*d670*/  FADD R190, R190, -R118 ;  /* 0x80000076bebe7221 */ /* 0x000fe20000000000 */
[----:B------:R0:W3:Y:S01]  /*d680*/  MUFU.EX2 R50, R15 ;  /* 0x0000000f00327308 */ /* 0x0000e20000000800 */
[----:B--2---:R-:W-:Y:S01]  /*d690*/  FADD R4, R17, R4 ;  /* 0x0000000411047221 */ /* 0x004fe20000000000 */
[----:B-1----:R-:W-:Y:S01]  /*d6a0*/  FMUL R14, R20, 1.4426950216293334961 ;  /* 0x3fb8aa3b140e7820 */ /* 0x002fe20000400000 */
[--C-:B------:R-:W-:Y:S01]  /*d6b0*/  FADD R191, R191, -R118.reuse ;  /* 0x80000076bfbf7221 */ /* 0x100fe20000000000 */
[----:B------:R-:W-:Y:S01]  /*d6c0*/  FADD R212, R212, -R118 ;  /* 0x80000076d4d47221 */ /* 0x000fe20000000000 */
[----:B------:R-:W-:Y:S01]  /*d6d0*/  FADD R4, R178, R4 ;  /* 0x00000004b2047221 */ /* 0x000fe20000000000 */
[----:B------:R-:W-:Y:S01]  /*d6e0*/  FADD R213, R213, -R118 ;  /* 0x80000076d5d57221 */ /* 0x000fe20000000000 */
[----:B------:R-:W-:Y:S01]  /*d6f0*/  FMUL R8, R191, 1.4426950216293334961 ;  /* 0x3fb8aa3bbf087820 */ /* 0x000fe20000400000 */
[----:B------:R-:W1:Y:S01]  /*d700*/  MUFU.EX2 R16, R16 ;  /* 0x0000001000107308 */ /* 0x000e620000000800 */
[----:B----4-:R-:W-:Y:S01]  /*d710*/  FADD R4, R32, R4 ;  /* 0x0000000420047221 */ /* 0x010fe20000000000 */
[----:B0-----:R-:W-:Y:S01]  /*d720*/  FMUL R15, R24, 1.4426950216293334961 ;  /* 0x3fb8aa3b180f7820 */ /* 0x001fe20000400000 */
[----:B------:R-:W-:Y:S01]  /*d730*/  FMUL R24, R42, 1.4426950216293334961 ;  /* 0x3fb8aa3b2a187820 */ /* 0x000fe20000400000 */
[----:B------:R-:W-:Y:S01]  /*d740*/  FMUL R42, R190, 1.4426950216293334961 ;  /* 0x3fb8aa3bbe2a7820 */ /* 0x000fe20000400000 */
[----:B------:R-:W-:Y:S01]  /*d750*/  FMUL R187, R212, 1.4426950216293334961 ;  /* 0x3fb8aa3bd4bb7820 */ /* 0x000fe20000400000 */
[--C-:B------:R-:W-:Y:S01]  /*d760*/  FADD R214, R214, -R118.reuse ;  /* 0x80000076d6d67221 */ /* 0x100fe20000000000 */
[----:B------:R-:W-:Y:S01]  /*d770*/  FADD R52, R52, -R118 ;  /* 0x8000007634347221 */ /* 0x000fe20000000000 */
[----:B------:R-:W0:Y:S01]  /*d780*/  MUFU.EX2 R179, R171 ;  /* 0x000000ab00b37308 */ /* 0x000e220000000800 */
[----:B---3--:R-:W-:Y:S01]  /*d790*/  FADD R4, R50, R4 ;  /* 0x0000000432047221 */ /* 0x008fe20000000000 */
[--C-:B------:R-:W-:Y:S01]  /*d7a0*/  FADD R53, R53, -R118.reuse ;  /* 0x8000007635357221 */ /* 0x100fe20000000000 */
[----:B------:R-:W-:Y:S01]  /*d7b0*/  FMUL R6, R52, 1.4426950216293334961 ;  /* 0x3fb8aa3b34067820 */ /* 0x000fe20000400000 */
[--C-:B------:R-:W-:Y:S01]  /*d7c0*/  FADD R54, R54, -R118.reuse ;  /* 0x8000007636367221 */ /* 0x100fe20000000000 */
[--C-:B------:R-:W-:Y:S01]  /*d7d0*/  FADD R55, R55, -R118.reuse ;  /* 0x8000007637377221 */ /* 0x100fe20000000000 */
[----:B------:R-:W-:Y:S01]  /*d7e0*/  FMUL R53, R53, 1.4426950216293334961 ;  /* 0x3fb8aa3b35357820 */ /* 0x000fe20000400000 */
[----:B------:R-:W-:Y:S01]  /*d7f0*/  FADD R56, R56, -R118 ;  /* 0x8000007638387221 */ /* 0x000fe20000000000 */
[----:B------:R-:W2:Y:S01]  /*d800*/  MUFU.EX2 R33, R33 ;  /* 0x0000002100217308 */ /* 0x000ea20000000800 */
[----:B-1----:R-:W-:Y:S01]  /*d810*/  FADD R4, R16, R4 ;  /* 0x0000000410047221 */ /* 0x002fe20000000000 */
[----:B------:R-:W-:Y:S01]  /*d820*/  FMUL R40, R55, 1.4426950216293334961 ;  /* 0x3fb8aa3b37287820 */ /* 0x000fe20000400000 */
[----:B------:R-:W-:Y:S01]  /*d830*/  FMUL R7, R56, 1.4426950216293334961 ;  /* 0x3fb8aa3b38077820 */ /* 0x000fe20000400000 */
[--C-:B------:R-:W-:Y:S01]  /*d840*/  FADD R57, R57, -R118.reuse ;  /* 0x8000007639397221 */ /* 0x100fe20000000000 */
[--C-:B------:R-:W-:Y:S01]  /*d850*/  FADD R58, R58, -R118.reuse ;  /* 0x800000763a3a7221 */ /* 0x100fe20000000000 */
[--C-:B------:R-:W-:Y:S01]  /*d860*/  FADD R59, R59, -R118.reuse ;  /* 0x800000763b3b7221 */ /* 0x100fe20000000000 */
[----:B------:R-:W-:Y:S01]  /*d870*/  FADD R60, R60, -R118 ;  /* 0x800000763c3c7221 */ /* 0x000fe20000000000 */
[----:B------:R-:W1:Y:S01]  /*d880*/  MUFU.EX2 R49, R49 ;  /* 0x0000003100317308 */ /* 0x000e620000000800 */
[----:B0-----:R-:W-:Y:S01]  /*d890*/  FADD R4, R179, R4 ;  /* 0x00000004b3047221 */ /* 0x001fe20000000000 */
[----:B------:R-:W-:Y:S01]  /*d8a0*/  FMUL R57, R57, 1.4426950216293334961 ;  /* 0x3fb8aa3b39397820 */ /* 0x000fe20000400000 */
[----:B------:R-:W-:Y:S01]  /*d8b0*/  FMUL R20, R58, 1.4426950216293334961 ;  /* 0x3fb8aa3b3a147820 */ /* 0x000fe20000400000 */
[----:B------:R-:W-:Y:S01]  /*d8c0*/  FMUL R5, R60, 1.4426950216293334961 ;  /* 0x3fb8aa3b3c057820 */ /* 0x000fe20000400000 */
[--C-:B------:R-:W-:Y:S01]  /*d8d0*/  FADD R61, R61, -R118.reuse ;  /* 0x800000763d3d7221 */ /* 0x100fe20000000000 */
[--C-:B------:R-:W-:Y:S01]  /*d8e0*/  FADD R65, R65, -R118.reuse ;  /* 0x8000007641417221 */ /* 0x100fe20000000000 */
[----:B------:R-:W-:Y:S01]  /*d8f0*/  FADD R66, R66, -R118 ;  /* 0x8000007642427221 */ /* 0x000fe20000000000 */
[----:B------:R-:W0:Y:S01]  /*d900*/  MUFU.EX2 R14, R14 ;  /* 0x0000000e000e7308 */ /* 0x000e220000000800 */
[----:B--2---:R-:W-:Y:S01]  /*d910*/  FADD R4, R33, R4 ;  /* 0x0000000421047221 */ /* 0x004fe20000000000 */
[----:B------:R-:W-:Y:S01]  /*d920*/  FMUL R61, R61, 1.4426950216293334961 ;  /* 0x3fb8aa3b3d3d7820 */ /* 0x000fe20000400000 */
[----:B------:R-:W-:Y:S01]  /*d930*/  LOP3.LUT R172, R37, 0x1f0, RZ, 0xc0, !PT ;  /* 0x000001f025ac7812 */ /* 0x000fe200078ec0ff */
[----:B------:R-:W-:Y:S01]  /*d940*/  BAR.SYNC.DEFER_BLOCKING 0x0 ;  /* 0x0000000000007b1d */ /* 0x000fe20000010000 */
[----:B------:R-:W-:-:S02]  /*d950*/  IMAD.U32 R37, RZ, RZ, UR6 ;  /* 0x00000006ff257e24 */ /* 0x000fc4000f8e00ff */
[--C-:B------:R-:W-:Y:S01]  /*d960*/  FADD R63, R63, -R118.reuse ;  /* 0x800000763f3f7221 */ /* 0x100fe20000000000 */
[--C-:B------:R-:W-:Y:S01]  /*d970*/  FADD R191, R64, -R118.reuse ;  /* 0x8000007640bf7221 */ /* 0x100fe20000000000 */
[----:B------:R-:W-:Y:S01]  /*d980*/  FADD R62, R62, -R118 ;  /* 0x800000763e3e7221 */ /* 0x000fe20000000000 */
[----:B-1----:R-:W-:Y:S01]  /*d990*/  FADD R4, R49, R4 ;  /* 0x0000000431047221 */ /* 0x002fe20000000000 */
[----:B------:R1:W2:Y:S01]  /*d9a0*/  MUFU.EX2 R180, R21 ;  /* 0x0000001500b47308 */ /* 0x0002a20000000800 */
[----:B------:R-:W-:Y:S01]  /*d9b0*/  FMUL R63, R63, 1.4426950216293334961 ;  /* 0x3fb8aa3b3f3f7820 */ /* 0x000fe20000400000 */
[----:B------:R-:W-:Y:S01]  /*d9c0*/  FMUL R191, R191, 1.4426950216293334961 ;  /* 0x3fb8aa3bbfbf7820 */ /* 0x000fe20000400000 */
[----:B------:R-:W-:Y:S01]  /*d9d0*/  FMUL R62, R62, 1.4426950216293334961 ;  /* 0x3fb8aa3b3e3e7820 */ /* 0x000fe20000400000 */
[----:B0-----:R-:W-:-:S04]  /*d9e0*/  FADD R4, R14, R4 ;  /* 0x000000040e047221 */ /* 0x001fc80000000000 */
[----:B------:R0:W3:Y:S01]  /*d9f0*/  MUFU.EX2 R48, R23 ;  /* 0x0000001700307308 */ /* 0x0000e20000000800 */
[----:B-1----:R-:W-:-:S07]  /*da00*/  FMUL R21, R215, 1.4426950216293334961 ;  /* 0x3fb8aa3bd7157820 */ /* 0x002fce0000400000 */
[----:B------:R-:W1:Y:S01]  /*da10*/  MUFU.EX2 R15, R15 ;  /* 0x0000000f000f7308 */ /* 0x000e620000000800 */
[----:B--2---:R-:W-:Y:S01]  /*da20*/  FADD R4, R180, R4 ;  /* 0x00000004b4047221 */ /* 0x004fe20000000000 */
[----:B0-----:R-:W-:Y:S01]  /*da30*/  FMUL R23, R213, 1.4426950216293334961 ;  /* 0x3fb8aa3bd5177820 */ /* 0x001fe20000400000 */
[----:B------:R-:W0:Y:S01]  /*da40*/  LDSM.16.M88 R172, [R172+UR13+0xc000] ;  /* 0x00c0000dacac783b */ /* 0x000e220008000000 */
[----:B------:R2:W4:Y:S01]  /*da50*/  SYNCS.PHASECHK.TRANS64.TRYWAIT P0, [UR16], R37 ;  /* 0x00000025ff0075a7 */ /* 0x0005220008001110 */
[----:B------:R-:W-:-:S03]  /*da60*/  FADD R4, R35, R4 ;  /* 0x0000000423047221 */ /* 0x000fc60000000000 */
[----:B------:R5:W5:Y:S01]  /*da70*/  MUFU.EX2 R181, R25 ;  /* 0x0000001900b57308 */ /* 0x000b620000000800 */
[----:B---3--:R-:W-:Y:S01]  /*da80*/  FADD R4, R48, R4 ;  /* 0x0000000430047221 */ /* 0x008fe20000000000 */
[----:B--2---:R-:W-:-:S06]  /*da90*/  FADD R37, R19, -R118 ;  /* 0x8000007613257221 */ /* 0x004fcc0000000000 */
[----:B------:R2:W3:Y:S01]  /*daa0*/  MUFU.EX2 R29, R26 ;  /* 0x0000001a001d7308 */ /* 0x0004e20000000800 */
[----:B-1----:R-:W-:Y:S01]  /*dab0*/  FADD R4, R15, R4 ;  /* 0x000000040f047221 */ /* 0x002fe20000000000 */
[----:B-----5:R-:W-:Y:S01]  /*dac0*/  FMUL R25, R54, 1.4426950216293334961 ;  /* 0x3fb8aa3b36197820 */ /* 0x020fe20000400000 */
[----:B------:R-:W-:-:S05]  /*dad0*/  FMUL R37, R37, 1.4426950216293334961 ;  /* 0x3fb8aa3b25257820 */ /* 0x000fca0000400000 */
[----:B------:R-:W1:Y:S01]  /*dae0*/  MUFU.EX2 R47, R47 ;  /* 0x0000002f002f7308 */ /* 0x000e620000000800 */
[----:B------:R-:W-:Y:S01]  /*daf0*/  FADD R4, R181, R4 ;  /* 0x00000004b5047221 */ /* 0x000fe20000000000 */
[----:B--2---:R-:W-:-:S06]  /*db00*/  FMUL R26, R65, 1.4426950216293334961 ;  /* 0x3fb8aa3b411a7820 */ /* 0x004fcc0000400000 */
[----:B------:R-:W2:Y:S01]  /*db10*/  MUFU.EX2 R13, R13 ;  /* 0x0000000d000d7308 */ /* 0x000ea20000000800 */
[----:B---3--:R-:W-:-:S07]  /*db20*/  FADD R4, R29, R4 ;  /* 0x000000041d047221 */ /* 0x008fce0000000000 */
[----:B------:R-:W3:Y:S01]  /*db30*/  MUFU.EX2 R182, R182 ;  /* 0x000000b600b67308 */ /* 0x000ee20000000800 */
[----:B-1----:R-:W-:-:S07]  /*db40*/  FADD R4, R47, R4 ;  /* 0x000000042f047221 */ /* 0x002fce0000000000 */
[----:B------:R-:W1:Y:S01]  /*db50*/  MUFU.EX2 R21, R21 ;  /* 0x0000001500157308 */ /* 0x000e620000000800 */
[----:B--2---:R-:W-:-:S07]  /*db60*/  FADD R4, R13, R4 ;  /* 0x000000040d047221 */ /* 0x004fce0000000000 */
[----:B------:R2:W5:Y:S01]  /*db70*/  MUFU.EX2 R46, R30 ;  /* 0x0000001e002e7308 */ /* 0x0005620000000800 */
[----:B---3--:R-:W-:-:S07]  /*db80*/  FADD R4, R182, R4 ;  /* 0x00000004b6047221 */ /* 0x008fce0000000000 */
[----:B------:R-:W3:Y:S01]  /*db90*/  MUFU.EX2 R12, R12 ;  /* 0x0000000c000c7308 */ /* 0x000ee20000000800 */
[----:B-1----:R-:W-:Y:S01]  /*dba0*/  FADD R4, R21, R4 ;  /* 0x0000000415047221 */ /* 0x002fe20000000000 */
[----:B--2---:R-:W-:Y:S01]  /*dbb0*/  FMUL R30, R38, 1.4426950216293334961 ;  /* 0x3fb8aa3b261e7820 */ /* 0x004fe20000400000 */
[----:B------:R-:W-:-:S05]  /*dbc0*/  FMUL R38, R66, 1.4426950216293334961 ;  /* 0x3fb8aa3b42267820 */ /* 0x000fca0000400000 */
[----:B------:R1:W2:Y:S01]  /*dbd0*/  MUFU.EX2 R183, R31 ;  /* 0x0000001f00b77308 */ /* 0x0002a20000000800 */
[----:B-----5:R-:W-:-:S07]  /*dbe0*/  FADD R4, R46, R4 ;  /* 0x000000042e047221 */ /* 0x020fce0000000000 */
[----:B------:R-:W5:Y:S01]  /*dbf0*/  MUFU.EX2 R28, R28 ;  /* 0x0000001c001c7308 */ /* 0x000f620000000800 */
[----:B---3--:R-:W-:Y:S01]  /*dc00*/  FADD R4, R12, R4 ;  /* 0x000000040c047221 */ /* 0x008fe20000000000 */
[----:B-1----:R-:W-:-:S06]  /*dc10*/  FMUL R31, R189, 1.4426950216293334961 ;  /* 0x3fb8aa3bbd1f7820 */ /* 0x002fcc0000400000 */
[----:B------:R-:W1:Y:S01]  /*dc20*/  MUFU.EX2 R45, R45 ;  /* 0x0000002d002d7308 */ /* 0x000e620000000800 */
[----:B--2---:R-:W-:-:S07]  /*dc30*/  FADD R4, R183, R4 ;  /* 0x00000004b7047221 */ /* 0x004fce0000000000 */
[----:B------:R-:W2:Y:S01]  /*dc40*/  MUFU.EX2 R10, R10 ;  /* 0x0000000a000a7308 */ /* 0x000ea20000000800 */
[----:B-----5:R-:W-:-:S07]  /*dc50*/  FADD R4, R28, R4 ;  /* 0x000000041c047221 */ /* 0x020fce0000000000 */
        /* <DEDUP_REMOVED lines=8> */
[----:B--2---:R-:W-:-:S06]  /*dce0*/  FMUL R39, R59, 1.4426950216293334961 ;  /* 0x3fb8aa3b3b277820 */ /* 0x004fcc0000400000 */
        /* <DEDUP_REMOVED lines=13> */
[----:B------:R-:W2:Y:S01]  /*ddc0*/  MUFU.EX2 R42, R42 ;  /* 0x0000002a002a7308 */ /* 0x000ea20000000800 */
[----:B---3--:R-:W-:-:S07]  /*ddd0*/  FADD R4, R186, R4 ;  /* 0x00000004ba047221 */ /* 0x008fce0000000000 */
        /* <DEDUP_REMOVED lines=14> */
[----:B--2---:R-:W-:-:S06]  /*dec0*/  IADD3.X R53, PT, PT, R71, UR4, RZ, P1, !PT ;  /* 0x0000000447357c10 */ /* 0x004fcc0008ffe4ff */
[----:B------:R-:W1:Y:S01]  /*ded0*/  MUFU.EX2 R40, R40 ;  /* 0x0000002800287308 */ /* 0x000e620000000800 */
[----:B-----5:R-:W-:-:S07]  /*dee0*/  FADD R4, R188, R4 ;  /* 0x00000004bc047221 */ /* 0x020fce0000000000 */
        /* <DEDUP_REMOVED lines=23> */
[----:B--2---:R-:W-:-:S04]  /*e060*/  FADD R52, R191, R52 ;  /* 0x00000034bf347221 */ /* 0x004fc80000000000 */
[----:B---3--:R-:W-:-:S04]  /*e070*/  FADD R52, R19, R52 ;  /* 0x0000003413347221 */ /* 0x008fc80000000000 */
[----:B-1----:R-:W-:Y:S01]  /*e080*/  FADD R171, R37, R52 ;  /* 0x0000003425ab7221 */ /* 0x002fe20000000000 */
[----:B------:R-:W-:-:S04]  /*e090*/  VIADD R52, R70, UR54 ;  /* 0x0000003646347c36 */ /* 0x000fc80008000000 */
[----:B------:R1:W2:Y:S01]  /*e0a0*/  SHFL.BFLY PT, R173, R171, 0x10, 0x1f ;  /* 0x0e001f00abad7f89 */ /* 0x0002a200000e0000 */
[----:B0---4-:R-:W-:Y:S05]  /*e0b0*/  @!P0 BRA `(.L_x_14) ;  /* 0x0000004c00dc8947 */ /* 0x011fea0003800000 */
.L_x_23:
[----:B------:R0:W3:Y:S01]  /*e0c0*/  LDG.E.U8 R58, desc[UR32][R52.64] ;  /* 0x00000020343a7981 */ /* 0x0000e2000c1e1100 */
[----:B------:R-:W-:Y:S02]  /*e0d0*/  USHF.R.S32.HI UR5, URZ, 0x1f, UR54 ;  /* 0x0000001fff057899 */ /* 0x000fe40008011436 */
[----:B0-----:R-:W-:-:S04]  /*e0e0*/  IADD3 R52, P0, PT, R218, UR54, RZ ;  /* 0x00000036da347c10 */ /* 0x001fc8000ff1e0ff */
[----:B------:R-:W-:-:S05]  /*e0f0*/  IADD3.X R53, PT, PT, R219, UR5, RZ, P0, !PT ;  /* 0x00000005db357c10 */ /* 0x000fca00087fe4ff */
[----:B------:R0:W4:Y:S02]  /*e100*/  LDG.E.U8 R57, desc[UR32][R52.64] ;  /* 0x0000002034397981 */ /* 0x000124000c1e1100 */
[----:B0-----:R-:W-:-:S04]  /*e110*/  IADD3 R52, P0, PT, R204, UR54, RZ ;  /* 0x00000036cc347c10 */ /* 0x001fc8000ff1e0ff */
[----:B------:R-:W-:-:S05]  /*e120*/  IADD3.X R53, PT, PT, R205, UR5, RZ, P0, !PT ;  /* 0x00000005cd357c10 */ /* 0x000fca00087fe4ff */
[----:B------:R0:W5:Y:S02]  /*e130*/  LDG.E.U8 R60, desc[UR32][R52.64] ;  /* 0x00000020343c7981 */ /* 0x000164000c1e1100 */
[----:B0-----:R-:W-:-:S04]  /*e140*/  IADD3 R52, P0, PT, R196, UR54, RZ ;  /* 0x00000036c4347c10 */ /* 0x001fc8000ff1e0ff */
[----:B------:R-:W-:-:S05]  /*e150*/  IADD3.X R53, PT, PT, R197, UR5, RZ, P0, !PT ;  /* 0x00000005c5357c10 */ /* 0x000fca00087fe4ff */
[----:B--2---:R0:W2:Y:S02]  /*e160*/  LDG.E.U8 R61, desc[UR32][R52.64] ;  /* 0x00000020343d7981 */ /* 0x0040a4000c1e1100 */
[----:B0-----:R-:W-:-:S04]  /*e170*/  IADD3 R52, P0, PT, R168, UR54, RZ ;  /* 0x00000036a8347c10 */ /* 0x001fc8000ff1e0ff */
[----:B------:R-:W-:-:S05]  /*e180*/  IADD3.X R53, PT, PT, R169, UR5, RZ, P0, !PT ;  /* 0x00000005a9357c10 */ /* 0x000fca00087fe4ff */
[----:B------:R0:W2:Y:S02]  /*e190*/  LDG.E.U8 R59, desc[UR32][R52.64] ;  /* 0x00000020343b7981 */ /* 0x0000a4000c1e1100 */
        /* <DEDUP_REMOVED lines=10> */
[----:B------:R-:W-:Y:S01]  /*e240*/  IADD3.X R53, PT, PT, R137, UR5, RZ, P0, !PT ;  /* 0x0000000589357c10 */ /* 0x000fe200087fe4ff */
[----:B---3--:R0:W-:Y:S04]  /*e250*/  STS.U8 [R3+UR13+0x10000], R58 ;  /* 0x0100003a03007988 */ /* 0x0081e8000800000d */
[----:B0-----:R0:W3:Y:S04]  /*e260*/  LDG.E.U8 R58, desc[UR32][R52.64] ;  /* 0x00000020343a7981 */ /* 0x0010e8000c1e1100 */
[----:B----4-:R4:W-:Y:S01]  /*e270*/  STS.U8 [R3+UR13+0x10400], R57 ;  /* 0x0104003903007988 */ /* 0x0109e2000800000d */
[----:B0-----:R-:W-:-:S04]  /*e280*/  IADD3 R52, P0, PT, R128, UR54, RZ ;  /* 0x0000003680347c10 */ /* 0x001fc8000ff1e0ff */
[----:B------:R-:W-:-:S05]  /*e290*/  IADD3.X R53, PT, PT, R129, UR5, RZ, P0, !PT ;  /* 0x0000000581357c10 */ /* 0x000fca00087fe4ff */
[----:B----4-:R0:W4:Y:S04]  /*e2a0*/  LDG.E.U8 R57, desc[UR32][R52.64] ;  /* 0x0000002034397981 */ /* 0x010128000c1e1100 */
[----:B-----5:R5:W-:Y:S01]  /*e2b0*/  STS.U8 [R3+UR13+0x10800], R60 ;  /* 0x0108003c03007988 */ /* 0x020be2000800000d */
[----:B0-----:R-:W-:-:S04]  /*e2c0*/  IADD3 R52, P0, PT, R120, UR54, RZ ;  /* 0x0000003678347c10 */ /* 0x001fc8000ff1e0ff */
[----:B------:R-:W-:-:S05]  /*e2d0*/  IADD3.X R53, PT, PT, R121, UR5, RZ, P0, !PT ;  /* 0x0000000579357c10 */ /* 0x000fca00087fe4ff */
[----:B-----5:R0:W5:Y:S04]  /*e2e0*/  LDG.E.U8 R60, desc[UR32][R52.64] ;  /* 0x00000020343c7981 */ /* 0x020168000c1e1100 */
[----:B--2---:R2:W-:Y:S01]  /*e2f0*/  STS.U8 [R3+UR13+0x10c00], R61 ;  /* 0x010c003d03007988 */ /* 0x0045e2000800000d */
[----:B0-----:R-:W-:-:S04]  /*e300*/  IADD3 R52, P0, PT, R110, UR54, RZ ;  /* 0x000000366e347c10 */ /* 0x001fc8000ff1e0ff */
[----:B------:R-:W-:-:S05]  /*e310*/  IADD3.X R53, PT, PT, R111, UR5, RZ, P0, !PT ;  /* 0x000000056f357c10 */ /* 0x000fca00087fe4ff */
[----:B--2---:R0:W2:Y:S04]  /*e320*/  LDG.E.U8 R61, desc[UR32][R52.64] ;  /* 0x00000020343d7981 */ /* 0x0040a8000c1e1100 */
[----:B------:R1:W-:Y:S01]  /*e330*/  STS.U8 [R3+UR13+0x11000], R59 ;  /* 0x0110003b03007988 */ /* 0x0003e2000800000d */
[----:B0-----:R-:W-:-:S04]  /*e340*/  IADD3 R52, P0, PT, R102, UR54, RZ ;  /* 0x0000003666347c10 */ /* 0x001fc8000ff1e0ff */
[----:B------:R-:W-:-:S05]  /*e350*/  IADD3.X R53, PT, PT, R103, UR5, RZ, P0, !PT ;  /* 0x0000000567357c10 */ /* 0x000fca00087fe4ff */
[----:B-1----:R0:W2:Y:S04]  /*e360*/  LDG.E.U8 R59, desc[UR32][R52.64] ;  /* 0x00000020343b7981 */ /* 0x0020a8000c1e1100 */
[----:B------:R1:W-:Y:S01]  /*e370*/  STS.U8 [R3+UR13+0x11400], R56 ;  /* 0x0114003803007988 */ /* 0x0003e2000800000d */
[----:B0-----:R-:W-:-:S04]  /*e380*/  IADD3 R52, P0, PT, R94, UR54, RZ ;  /* 0x000000365e347c10 */ /* 0x001fc8000ff1e0ff */
[----:B------:R-:W-:-:S05]  /*e390*/  IADD3.X R53, PT, PT, R95, UR5, RZ, P0, !PT ;  /* 0x000000055f357c10 */ /* 0x000fca00087fe4ff */
[----:B-1----:R0:W2:Y:S04]  /*e3a0*/  LDG.E.U8 R56, desc[UR32][R52.64] ;  /* 0x0000002034387981 */ /* 0x0020a8000c1e1100 */
[----:B------:R1:W-:Y:S01]  /*e3b0*/  STS.U8 [R3+UR13+0x11800], R55 ;  /* 0x0118003703007988 */ /* 0x0003e2000800000d */
[----:B0-----:R-:W-:-:S04]  /*e3c0*/  IADD3 R52, P0, PT, R86, UR54, RZ ;  /* 0x0000003656347c10 */ /* 0x001fc8000ff1e0ff */
[----:B------:R-:W-:-:S05]  /*e3d0*/  IADD3.X R53, PT, PT, R87, UR5, RZ, P0, !PT ;  /* 0x0000000557357c10 */ /* 0x000fca00087fe4ff */
[----:B-1----:R0:W2:Y:S01]  /*e3e0*/  LDG.E.U8 R55, desc[UR32][R52.64] ;  /* 0x0000002034377981 */ /* 0x0020a2000c1e1100 */
[----:B------:R-:W-:-:S03]  /*e3f0*/  USHF.R.S32.HI UR4, URZ, 0x1f, UR54 ;  /* 0x0000001fff047899 */ /* 0x000fc60008011436 */
[----:B------:R1:W-:Y:S01]  /*e400*/  STS.U8 [R3+UR13+0x11c00], R54 ;  /* 0x011c003603007988 */ /* 0x0003e2000800000d */
[----:B0-----:R-:W-:-:S04]  /*e410*/  IADD3 R52, P0, PT, R78, UR54, RZ ;  /* 0x000000364e347c10 */ /* 0x001fc8000ff1e0ff */
[----:B------:R-:W-:-:S05]  /*e420*/  IADD3.X R53, PT, PT, R79, UR5, RZ, P0, !PT ;  /* 0x000000054f357c10 */ /* 0x000fca00087fe4ff */
[----:B-1----:R0:W2:Y:S01]  /*e430*/  LDG.E.U8 R54, desc[UR32][R52.64] ;  /* 0x0000002034367981 */ /* 0x0020a2000c1e1100 */
[C---:B------:R-:W-:Y:S01]  /*e440*/  IADD3 RZ, P0, PT, R68.reuse, UR54, RZ ;  /* 0x0000003644ff7c10 */ /* 0x040fe2000ff1e0ff */
[----:B0-----:R-:W-:-:S03]  /*e450*/  VIADD R52, R68, UR54 ;  /* 0x0000003644347c36 */ /* 0x001fc60008000000 */
[----:B------:R-:W-:Y:S01]  /*e460*/  IADD3.X R53, PT, PT, R69, UR4, RZ, P0, !PT ;  /* 0x0000000445357c10 */ /* 0x000fe200087fe4ff */
[----:B---3--:R0:W-:Y:S04]  /*e470*/  STS.U8 [R3+UR13+0x12000], R58 ;  /* 0x0120003a03007988 */ /* 0x0081e8000800000d */
[----:B0-----:R0:W3:Y:S04]  /*e480*/  LDG.E.U8 R58, desc[UR32][R52.64] ;  /* 0x00000020343a7981 */ /* 0x0010e8000c1e1100 */
[----:B----4-:R1:W-:Y:S01]  /*e490*/  STS.U8 [R3+UR13+0x12400], R57 ;  /* 0x0124003903007988 */ /* 0x0103e2000800000d */
[----:B0-----:R-:W-:-:S04]  /*e4a0*/  IADD3 R52, P0, PT, R210, UR54, RZ ;  /* 0x00000036d2347c10 */ /* 0x001fc8000ff1e0ff */
[----:B------:R-:W-:-:S05]  /*e4b0*/  IADD3.X R53, PT, PT, R211, UR5, RZ, P0, !PT ;  /* 0x00000005d3357c10 */ /* 0x000fca00087fe4ff */
[----:B-1----:R0:W4:Y:S04]  /*e4c0*/  LDG.E.U8 R57, desc[UR32][R52.64] ;  /* 0x0000002034397981 */ /* 0x002128000c1e1100 */
[----:B-----5:R1:W-:Y:S01]  /*e4d0*/  STS.U8 [R3+UR13+0x12800], R60 ;  /* 0x0128003c03007988 */ /* 0x0203e2000800000d */
[----:B0-----:R-:W-:-:S04]  /*e4e0*/  IADD3 R52, P0, PT, R202, UR54, RZ ;  /* 0x00000036ca347c10 */ /* 0x001fc8000ff1e0ff */
[----:B------:R-:W-:-:S05]  /*e4f0*/  IADD3.X R53, PT, PT, R203, UR5, RZ, P0, !PT ;  /* 0x00000005cb357c10 */ /* 0x000fca00087fe4ff */
[----:B-1----:R0:W5:Y:S04]  /*e500*/  LDG.E.U8 R60, desc[UR32][R52.64] ;  /* 0x00000020343c7981 */ /* 0x002168000c1e1100 */
[----:B--2---:R1:W-:Y:S01]  /*e510*/  STS.U8 [R3+UR13+0x12c00], R61 ;  /* 0x012c003d03007988 */ /* 0x0043e2000800000d */
        /* <DEDUP_REMOVED lines=15> */
[----:B------:R-:W-:-:S03]  /*e610*/  LOP3.LUT R62, R3, 0x20, RZ, 0x3c, !PT ;  /* 0x00000020033e7812 */ /* 0x000fc600078e3cff */
[----:B------:R1:W-:Y:S01]  /*e620*/  STS.U8 [R3+UR13+0x13c00], R54 ;  /* 0x013c003603007988 */ /* 0x0003e2000800000d */
[----:B0-----:R-:W-:-:S04]  /*e630*/  IADD3 R52, P0, PT, R142, UR54, RZ ;  /* 0x000000368e347c10 */ /* 0x001fc8000ff1e0ff */
[----:B------:R-:W-:-:S05]  /*e640*/  IADD3.X R53, PT, PT, R143, UR5, RZ, P0, !PT ;  /* 0x000000058f357c10 */ /* 0x000fca00087fe4ff */
[----:B-1----:R0:W2:Y:S02]  /*e650*/  LDG.E.U8 R54, desc[UR32][R52.64] ;  /* 0x0000002034367981 */ /* 0x0020a4000c1e1100 */
[----:B0-----:R-:W-:-:S04]  /*e660*/  IADD3 R52, P0, PT, R134, UR54, RZ ;  /* 0x0000003686347c10 */ /* 0x001fc8000ff1e0ff */
        /* <DEDUP_REMOVED lines=102> */
[----:B-1----:R0:W4:Y:S01]  /*ecd0*/  LDG.E.U8 R57, desc[UR32][R52.64] ;  /* 0x0000002034397981 */ /* 0x002122000c1e1100 */
[----:B------:R-:W1:Y:S03]  /*ece0*/  S2R R62, SR_TID.X ;  /* 0x00000000003e7919 */ /* 0x000e660000002100 */
        /* <DEDUP_REMOVED lines=16> */
[----:B------:R-:W-:Y:S01]  /*edf0*/  STS.U8 [R252+UR13+0x13a00], R55 ;  /* 0x013a0037fc007988 */ /* 0x000fe2000800000d */
[----:B0-----:R-:W-:Y:S02]  /*ee00*/  SHF.R.S32.HI R53, RZ, 0x7, R62 ;  /* 0x00000007ff357819 */ /* 0x001fe4000001143e */
[----:B------:R-:W-:Y:S02]  /*ee10*/  IADD3 R52, P0, PT, R146, UR54, RZ ;  /* 0x0000003692347c10 */ /* 0x000fe4000ff1e0ff */
[----:B------:R-:W-:-:S04]  /*ee20*/  SGXT R53, R53, 0x1 ;  /* 0x000000013535781a */ /* 0x000fc80000000200 */
[----:B------:R-:W-:Y:S01]  /*ee30*/  LOP3.LUT R53, R53, 0x90, RZ, 0xc0, !PT ;  /* 0x0000009035357812 */ /* 0x000fe200078ec0ff */
[----:B------:R0:W-:Y:S03]  /*ee40*/  STS.U8 [R252+UR13+0x13e00], R54 ;  /* 0x013e0036fc007988 */ /* 0x0001e6000800000d */
[----:B0-----:R-:W-:Y:S02]  /*ee50*/  LOP3.LUT R54, R53, 0x7f, R62, 0x78, !PT ;  /* 0x0000007f35367812 */ /* 0x001fe400078e783e */
[----:B------:R-:W-:Y:S02]  /*ee60*/  IADD3.X R53, PT, PT, R147, UR5, RZ, P0, !PT ;  /* 0x0000000593357c10 */ /* 0x000fe400087fe4ff */
[----:B------:R-:W-:-:S03]  /*ee70*/  LOP3.LUT R54, R54, 0x60, RZ, 0x3c, !PT ;  /* 0x0000006036367812 */ /* 0x000fc600078e3cff */
        /* <DEDUP_REMOVED lines=27> */
[----:B------:R0:W-:Y:S04]  /*f030*/  STS.U8 [R54+UR13+0x11b00], R55 ;  /* 0x011b003736007988 */ /* 0x0001e8000800000d */
[----:B0-----:R0:W2:Y:S02]  /*f040*/  LDG.E.U8 R55, desc[UR32][R52.64] ;  /* 0x0000002034377981 */ /* 0x0010a4000c1e1100 */
[----:B0-----:R-:W-:-:S04]  /*f050*/  IADD3 R52, P0, PT, R80, UR54, RZ ;  /* 0x0000003650347c10 */ /* 0x001fc8000ff1e0ff */
[----:B------:R-:W-:Y:S01]  /*f060*/  IADD3.X R53, PT, PT, R81, UR5, RZ, P0, !PT ;  /* 0x0000000551357c10 */ /* 0x000fe200087fe4ff */
[----:B---3--:R0:W-:Y:S04]  /*f070*/  STS.U8 [R54+UR13+0x11f00], R58 ;  /* 0x011f003a36007988 */ /* 0x0081e8000800000d */
[----:B0-----:R0:W3:Y:S01]  /*f080*/  LDG.E.U8 R58, desc[UR32][R52.64] ;  /* 0x00000020343a7981 */ /* 0x0010e2000c1e1100 */
[----:B------:R-:W-:Y:S02]  /*f090*/  F2FP.SATFINITE.E4M3.F32.PACK_AB_MERGE_C R22, R22, R27, RZ ;  /* 0x0000001b1616723e */ /* 0x000fe400048070ff */
[----:B------:R-:W-:Y:S02]  /*f0a0*/  F2FP.SATFINITE.E4M3.F32.PACK_AB_MERGE_C R19, R37, R19, RZ ;  /* 0x000000132513723e */ /* 0x000fe400048070ff */
[----:B------:R-:W-:-:S02]  /*f0b0*/  F2FP.SATFINITE.E4M3.F32.PACK_AB_MERGE_C R34, R51, R34, RZ ;  /* 0x000000223322723e */ /* 0x000fc400048070ff */
[----:B------:R-:W-:Y:S02]  /*f0c0*/  F2FP.SATFINITE.E4M3.F32.PACK_AB_MERGE_C R32, R50, R32, RZ ;  /* 0x000000203220723e */ /* 0x000fe400048070ff */
[----:B------:R-:W-:Y:S01]  /*f0d0*/  F2FP.SATFINITE.E4M3.F32.PACK_AB_MERGE_C R33, R49, R33, RZ ;  /* 0x000000213121723e */ /* 0x000fe200048070ff */
[----:B----4-:R-:W-:Y:S01]  /*f0e0*/  STS.U8 [R54+UR13+0x12300], R57 ;  /* 0x0123003936007988 */ /* 0x010fe2000800000d */
[----:B0-----:R-:W-:-:S04]  /*f0f0*/  IADD3 R52, P0, PT, R72, UR54, RZ ;  /* 0x0000003648347c10 */ /* 0x001fc8000ff1e0ff */
[----:B------:R-:W-:-:S05]  /*f100*/  IADD3.X R53, PT, PT, R73, UR5, RZ, P0, !PT ;  /* 0x0000000549357c10 */ /* 0x000fca00087fe4ff */
[----:B------:R-:W4:Y:S01]  /*f110*/  LDG.E.U8 R52, desc[UR32][R52.64] ;  /* 0x0000002034347981 */ /* 0x000f22000c1e1100 */
[----:B------:R-:W-:Y:S01]  /*f120*/  IMAD.SHL.U32 R27, R62, 0x4, RZ ;  /* 0x000000043e1b7824 */ /* 0x000fe200078e00ff */
[----:B------:R-:W-:Y:S01]  /*f130*/  F2FP.SATFINITE.E4M3.F32.PACK_AB_MERGE_C R35, R48, R35, RZ ;  /* 0x000000233023723e */ /* 0x000fe200048070ff */
[----:B------:R-:W-:Y:S01]  /*f140*/  IMAD.SHL.U32 R37, R62, 0x10, RZ ;  /* 0x000000103e257824 */ /* 0x000fe200078e00ff */
[----:B------:R-:W-:Y:S01]  /*f150*/  F2FP.SATFINITE.E4M3.F32.PACK_AB_MERGE_C R29, R47, R29, RZ ;  /* 0x0000001d2f1d723e */ /* 0x000fe200048070ff */
[----:B------:R-:W-:Y:S01]  /*f160*/  ULEA UR16, UR31, UR13, 0x3 ;  /* 0x0000000d1f107291 */ /* 0x000fe2000f8e18ff */
[----:B------:R-:W-:Y:S01]  /*f170*/  LOP3.LUT R27, R27, 0x40, RZ, 0xc0, !PT ;  /* 0x000000401b1b7812 */ /* 0x000fe200078ec0ff */
[----:B------:R-:W-:Y:S01]  /*f180*/  FADD R173, R171, R173 ;  /* 0x000000adabad7221 */ /* 0x000fe20000000000 */
[----:B------:R-:W-:Y:S01]  /*f190*/  F2FP.SATFINITE.E4M3.F32.PACK_AB_MERGE_C R21, R46, R21, RZ ;  /* 0x000000152e15723e */ /* 0x000fe200048070ff */
[----:B-----5:R-:W-:Y:S01]  /*f1a0*/  STS.U8 [R54+UR13+0x12700], R60 ;  /* 0x0127003c36007988 */ /* 0x020fe2000800000d */
[----:B------:R-:W-:Y:S01]  /*f1b0*/  LOP3.LUT R27, R27, 0x870, R37, 0x78, !PT ;  /* 0x000008701b1b7812 */ /* 0x000fe200078e7825 */
[----:B------:R-:W-:Y:S01]  /*f1c0*/  UIADD3 UR16, UPT, UPT, UR16, 0x14000, URZ ;  /* 0x0001400010107890 */ /* 0x000fe2000fffe0ff */
[----:B------:R-:W-:Y:S01]  /*f1d0*/  LOP3.LUT R37, R62, 0x6f, RZ, 0xc0, !PT ;  /* 0x0000006f3e257812 */ /* 0x000fe200078ec0ff */
[----:B------:R-:W-:Y:S01]  /*f1e0*/  UMOV UR6, UR63 ;  /* 0x0000003f00067c82 */ /* 0x000fe20008000000 */
[----:B------:R-:W-:-:S02]  /*f1f0*/  F2FP.SATFINITE.E4M3.F32.PACK_AB_MERGE_C R28, R45, R28, RZ ;  /* 0x0000001c2d1c723e */ /* 0x000fc400048070ff */
[----:B------:R-:W-:Y:S01]  /*f200*/  F2FP.SATFINITE.E4M3.F32.PACK_AB_MERGE_C R26, R38, R26, RZ ;  /* 0x0000001a261a723e */ /* 0x000fe200048070ff */
[----:B------:R-:W-:Y:S01]  /*f210*/  IMAD R27, R37, 0x80, R27 ;  /* 0x00000080251b7824 */ /* 0x000fe200078e021b */
[----:B------:R-:W-:Y:S02]  /*f220*/  F2FP.SATFINITE.E4M3.F32.PACK_AB_MERGE_C R30, R44, R30, RZ ;  /* 0x0000001e2c1e723e */ /* 0x000fe400048070ff */
[----:B------:R-:W-:Y:S02]  /*f230*/  F2FP.SATFINITE.E4M3.F32.PACK_AB_MERGE_C R24, R43, R24, RZ ;  /* 0x000000182b18723e */ /* 0x000fe400048070ff */
[----:B------:R-:W-:Y:S02]  /*f240*/  F2FP.SATFINITE.E4M3.F32.PACK_AB_MERGE_C R31, R42, R31, RZ ;  /* 0x0000001f2a1f723e */ /* 0x000fe400048070ff */
[----:B------:R-:W-:Y:S02]  /*f250*/  F2FP.SATFINITE.E4M3.F32.PACK_AB_MERGE_C R23, R41, R23, RZ ;  /* 0x000000172917723e */ /* 0x000fe400048070ff */
[----:B------:R-:W-:Y:S01]  /*f260*/  F2FP.SATFINITE.E4M3.F32.PACK_AB_MERGE_C R25, R40, R25, RZ ;  /* 0x000000192819723e */ /* 0x000fe200048070ff */
[----:B--2---:R-:W-:Y:S01]  /*f270*/  STS.U8 [R54+UR13+0x12b00], R61 ;  /* 0x012b003d36007988 */ /* 0x004fe2000800000d */
[----:B------:R-:W-:-:S02]  /*f280*/  F2FP.SATFINITE.E4M3.F32.PACK_AB_MERGE_C R20, R39, R20, RZ ;  /* 0x000000142714723e */ /* 0x000fc400048070ff */
[----:B------:R-:W-:Y:S02]  /*f290*/  F2FP.SATFINITE.E4M3.F32.PACK_AB_MERGE_C R177, R177, R36, R34 ;  /* 0x00000024b1b1723e */ /* 0x000fe40004807022 */
[----:B------:R-:W-:Y:S02]  /*f2a0*/  F2FP.SATFINITE.E4M3.F32.PACK_AB_MERGE_C R176, R176, R18, R22 ;  /* 0x00000012b0b0723e */ /* 0x000fe40004807016 */
[----:B------:R-:W-:Y:S02]  /*f2b0*/  F2FP.SATFINITE.E4M3.F32.PACK_AB_MERGE_C R178, R178, R17, R32 ;  /* 0x00000011b2b2723e */ /* 0x000fe40004807020 */
[----:B------:R-:W-:Y:S02]  /*f2c0*/  F2FP.SATFINITE.E4M3.F32.PACK_AB_MERGE_C R179, R179, R16, R33 ;  /* 0x00000010b3b3723e */ /* 0x000fe40004807021 */
[----:B------:R-:W-:Y:S02]  /*f2d0*/  F2FP.SATFINITE.E4M3.F32.PACK_AB_MERGE_C R191, R191, R4, R19 ;  /* 0x00000004bfbf723e */ /* 0x000fe40004807013 */
[----:B------:R-:W-:-:S02]  /*f2e0*/  F2FP.SATFINITE.E4M3.F32.PACK_AB_MERGE_C R181, R181, R15, R29 ;  /* 0x0000000fb5b5723e */ /* 0x000fc4000480701d */
[----:B------:R-:W-:Y:S02]  /*f2f0*/  F2FP.SATFINITE.E4M3.F32.PACK_AB_MERGE_C R180, R180, R14, R35 ;  /* 0x0000000eb4b4723e */ /* 0x000fe40004807023 */
[----:B------:R-:W-:Y:S02]  /*f300*/  F2FP.SATFINITE.E4M3.F32.PACK_AB_MERGE_C R182, R182, R13, R21 ;  /* 0x0000000db6b6723e */ /* 0x000fe40004807015 */
[----:B------:R-:W-:Y:S01]  /*f310*/  F2FP.SATFINITE.E4M3.F32.PACK_AB_MERGE_C R183, R183, R12, R28 ;  /* 0x0000000cb7b7723e */ /* 0x000fe2000480701c */
[----:B------:R-:W-:Y:S01]  /*f320*/  STS.U8 [R54+UR13+0x12f00], R59 ;  /* 0x012f003b36007988 */ /* 0x000fe2000800000d */
[----:B------:R-:W-:Y:S02]  /*f330*/  F2FP.SATFINITE.E4M3.F32.PACK_AB_MERGE_C R190, R190, R5, R26 ;  /* 0x00000005bebe723e */ /* 0x000fe4000480701a */
[----:B------:R-:W-:Y:S02]  /*f340*/  LOP3.LUT R4, R27, 0x10, RZ, 0x3c, !PT ;  /* 0x000000101b047812 */ /* 0x000fe400078e3cff */
[----:B------:R-:W-:-:S02]  /*f350*/  F2FP.SATFINITE.E4M3.F32.PACK_AB_MERGE_C R185, R185, R11, R24 ;  /* 0x0000000bb9b9723e */ /* 0x000fc40004807018 */
[----:B------:R-:W-:Y:S02]  /*f360*/  F2FP.SATFINITE.E4M3.F32.PACK_AB_MERGE_C R184, R184, R10, R30 ;  /* 0x0000000ab8b8723e */ /* 0x000fe4000480701e */
[----:B------:R-:W-:Y:S02]  /*f370*/  F2FP.SATFINITE.E4M3.F32.PACK_AB_MERGE_C R186, R186, R9, R31 ;  /* 0x00000009baba723e */ /* 0x000fe4000480701f */
[----:B------:R-:W-:Y:S02]  /*f380*/  F2FP.SATFINITE.E4M3.F32.PACK_AB_MERGE_C R187, R187, R8, R23 ;  /* 0x00000008bbbb723e */ /* 0x000fe40004807017 */
[----:B------:R-:W-:Y:S02]  /*f390*/  F2FP.SATFINITE.E4M3.F32.PACK_AB_MERGE_C R188, R188, R6, R25 ;  /* 0x00000006bcbc723e */ /* 0x000fe40004807019 */
[----:B------:R-:W-:Y:S02]  /*f3a0*/  LOP3.LUT R5, R27, 0x20, RZ, 0x3c, !PT ;  /* 0x000000201b057812 */ /* 0x000fe400078e3cff */
[----:B------:R-:W-:Y:S01]  /*f3b0*/  F2FP.SATFINITE.E4M3.F32.PACK_AB_MERGE_C R189, R189, R7, R20 ;  /* 0x00000007bdbd723e */ /* 0x000fe20004807014 */
[----:B------:R-:W-:Y:S01]  /*f3c0*/  STS.U8 [R54+UR13+0x13300], R56 ;  /* 0x0133003836007988 */ /* 0x000fe2000800000d */
[----:B------:R-:W-:-:S03]  /*f3d0*/  LOP3.LUT R6, R27, 0x30, RZ, 0x3c, !PT ;  /* 0x000000301b067812 */ /* 0x000fc600078e3cff */
[----:B------:R-:W-:Y:S04]  /*f3e0*/  STS.U8 [R54+UR13+0x13700], R55 ;  /* 0x0137003736007988 */ /* 0x000fe8000800000d */
[----:B---3--:R-:W-:Y:S04]  /*f3f0*/  STS.U8 [R54+UR13+0x13b00], R58 ;  /* 0x013b003a36007988 */ /* 0x008fe8000800000d */
[----:B----4-:R-:W-:Y:S04]  /*f400*/  STS.U8 [R54+UR13+0x13f00], R52 ;  /* 0x013f003436007988 */ /* 0x010fe8000800000d */
[----:B------:R-:W-:Y:S04]  /*f410*/  STS.128 [R27+UR13+0x4000], R176 ;  /* 0x004000b01b007988 */ /* 0x000fe80008000c0d */
[----:B------:R-:W-:Y:S04]  /*f420*/  STS.128 [R4+UR13+0x4000], R180 ;  /* 0x004000b404007988 */ /* 0x000fe80008000c0d */
[----:B------:R-:W-:Y:S04]  /*f430*/  STS.128 [R5+UR13+0x4000], R184 ;  /* 0x004000b805007988 */ /* 0x000fe80008000c0d */
[----:B------:R0:W-:Y:S02]  /*f440*/  STS.128 [R6+UR13+0x4000], R188 ;  /* 0x004000bc06007988 */ /* 0x0001e40008000c0d */
[----:B0-----:R-:W0:Y:S01]  /*f450*/  LDTM.x64 R4, tmem[UR15] ;  /* 0x0000000f000479ee */ /* 0x001e220008340000 */
[----:B------:R-:W-:Y:S01]  /*f460*/  NOP ;  /* 0x0000000000007918 */ /* 0x000fe20000000000 */
[C---:B0-----:R-:W-:Y:S01]  /*f470*/  FMUL R4, R172.reuse, R4 ;  /* 0x00000004ac047220 */ /* 0x041fe20000400000 */
        /* <DEDUP_REMOVED lines=63> */
[----:B------:R0:W-:Y:S01]  /*f870*/  STTM.x64 tmem[UR15], R4 ;  /* 0x00000004000079ed */ /* 0x0001e2000834000f */
[----:B------:R-:W1:Y:S02]  /*f880*/  FENCE.VIEW.ASYNC.T ;  /* 0x00000000000073c6 */ /* 0x000e640000000200 */
[----:B-1----:R-:W-:Y:S06]  /*f890*/  BAR.SYNC.DEFER_BLOCKING 0x0 ;  /* 0x0000000000007b1d */ /* 0x002fec0000010000 */
[----:B------:R1:W-:Y:S06]  /*f8a0*/  MEMBAR.ALL.CTA ;  /* 0x0000000000007992 */ /* 0x0003ec0000008000 */
[----:B-1----:R-:W1:Y:S02]  /*f8b0*/  FENCE.VIEW.ASYNC.S ;  /* 0x00000000000073c6 */ /* 0x002e640000000000 */
[----:B-1----:R-:W-:Y:S06]  /*f8c0*/  BAR.SYNC.DEFER_BLOCKING 0x0 ;  /* 0x0000000000007b1d */ /* 0x002fec0000010000 */
[----:B------:R-:W-:Y:S05]  /*f8d0*/  BRA.U UP3, `(.L_x_15) ;  /* 0x0000000103547547 */ /* 0x000fea000b800000 */
        /* <DEDUP_REMOVED lines=12> */
[----:B------:R1:W-:Y:S01]  /*f9a0*/  UTCQMMA gdesc[UR20], gdesc[UR22], tmem[UR14], tmem[UR24], idesc[UR25], UPT ;  /* 0x00ff1816140075ea */ /* 0x0003e2000b80030e */
        /* <DEDUP_REMOVED lines=8> */
.L_x_15:
[----:B0-----:R-:W0:Y:S01]  /*fa30*/  LDC R4, c[0x0][0x3c4] ;  /* 0x0000f100ff047b82 */ /* 0x001e220000000800 */
[----:B------:R-:W-:Y:S01]  /*fa40*/  UISETP.GE.U32.AND UP0, UPT, UR55, UR12, UPT ;  /* 0x0000000c3700728c */ /* 0x000fe2000bf06070 */
[----:B------:R-:W-:Y:S01]  /*fa50*/  FFMA R217, R170, R217, R173 ;  /* 0x000000d9aad97223 */ /* 0x000fe200000000ad */
[----:B------:R-:W-:Y:S01]  /*fa60*/  UIADD3 UR31, UPT, UPT, UR31, 0x1, URZ ;  /* 0x000000011f1f7890 */ /* 0x000fe2000fffe0ff */
[----:B------:R-:W-:Y:S01]  /*fa70*/  IMAD.MOV.U32 R170, RZ, RZ, R118 ;  /* 0x000000ffffaa7224 */ /* 0x000fe200078e0076 */
[----:B------:R-:W-:Y:S02]  /*fa80*/  UISETP.GE.U32.AND.EX UP0, UPT, UR64, URZ, UPT, UP0 ;  /* 0x000000ff4000728c */ /* 0x000fe4000bf06100 */
[----:B------:R-:W-:Y:S02]  /*fa90*/  UISETP.GT.AND UP4, UPT, UR31, 0x1, UPT ;  /* 0x000000011f00788c */ /* 0x000fe4000bf84270 */
[----:B-1----:R-:W-:Y:S02]  /*faa0*/  USHF.L.U32 UR4, UR57, 0x7, URZ ;  /* 0x0000000739047899 */ /* 0x002fe400080006ff */
[----:B------:R-:W-:-:S02]  /*fab0*/  USEL UR63, URZ, 0x1, !UP4 ;  /* 0x00000001ff3f7887 */ /* 0x000fc4000e000000 */
[----:B------:R-:W-:Y:S02]  /*fac0*/  UIADD3 UR54, UPT, UPT, UR4, UR54, URZ ;  /* 0x0000003604367290 */ /* 0x000fe4000fffe0ff */
[----:B------:R-:W-:Y:S02]  /*fad0*/  USEL UR31, UR31, URZ, !UP4 ;  /* 0x000000ff1f1f7287 */ /* 0x000fe4000e000000 */
[----:B------:R-:W-:Y:S01]  /*fae0*/  ULOP3.LUT UR63, UR6, UR63, URZ, 0x3c, !UPT ;  /* 0x0000003f063f7292 */ /* 0x000fe2000f8e3cff */
[----:B------:R-:W-:Y:S01]  /*faf0*/  UMOV UR4, UR55 ;  /* 0x0000003700047c82 */ /* 0x000fe20008000000 */
[----:B0-----:R-:W-:-:S04]  /*fb00*/  IMAD.SHL.U32 R4, R4, 0x80, RZ ;  /* 0x0000008004047824 */ /* 0x001fc800078e00ff */
[----:B------:R-:W-:Y:S01]  /*fb10*/  IMAD.IADD R119, R4, 0x1, R119 ;  /* 0x0000000104777824 */ /* 0x000fe200078e0277 */
[----:B------:R-:W-:Y:S06]  /*fb20*/  BRA.U !UP0, `(.L_x_16) ;  /* 0xffffff9508907547 */ /* 0x000fec000b83ffff */
.L_x_11:
[----:B--2---:R-:W1:Y:S01]  /*fb30*/  S2R R4, SR_TID.X ;  /* 0x0000000000047919 */ /* 0x004e620000002100 */
[----:B------:R-:W-:Y:S01]  /*fb40*/  UISETP.GE.AND UP0, UPT, UR56, 0x1, UPT ;  /* 0x000000013800788c */ /* 0x000fe2000bf06270 */
[--C-:B-1---5:R-:W-:Y:S02]  /*fb50*/  SHF.R.U32.HI R0, RZ, 0x2, R4.reuse ;  /* 0x00000002ff007819 */ /* 0x122fe40000011604 */
[----:B------:R-:W-:Y:S02]  /*fb60*/  SHF.R.U32.HI R3, RZ, 0x1, R4 ;  /* 0x00000001ff037819 */ /* 0x000fe40000011604 */
[----:B------:R-:W-:-:S04]  /*fb70*/  LOP3.LUT R0, R0, 0x38, RZ, 0xc0, !PT ;  /* 0x0000003800007812 */ /* 0x000fc800078ec0ff */
[----:B------:R-:W-:-:S05]  /*fb80*/  LOP3.LUT R0, R0, 0x1f, R4, 0xf8, !PT ;  /* 0x0000001f00007812 */ /* 0x000fca00078ef804 */
[----:B------:R-:W-:-:S05]  /*fb90*/  IMAD.SHL.U32 R0, R0, 0x10, RZ ;  /* 0x0000001000007824 */ /* 0x000fca00078e00ff */
[----:B------:R-:W-:-:S04]  /*fba0*/  LOP3.LUT R2, R0, 0x1b0, RZ, 0xc0, !PT ;  /* 0x000001b000027812 */ /* 0x000fc800078ec0ff */
[----:B------:R-:W-:Y:S01]  /*fbb0*/  LOP3.LUT R2, R2, 0x40, R3, 0xf8, !PT ;  /* 0x0000004002027812 */ /* 0x000fe200078ef803 */
[----:B------:R-:W-:Y:S06]  /*fbc0*/  BRA.U !UP0, `(.L_x_17) ;  /* 0x0000000108107547 */ /* 0x000fec000b800000 */
[----:B------:R-:W-:-:S06]  /*fbd0*/  USHF.L.U32 UR6, UR6, 0x1f, URZ ;  /* 0x0000001f06067899 */ /* 0x000fcc00080006ff */
[----:B------:R-:W-:-:S04]  /*fbe0*/  IMAD.U32 R3, RZ, RZ, UR6 ;  /* 0x00000006ff037e24 */ /* 0x000fc8000f8e00ff */
[----:B------:R-:W1:Y:S02]  /*fbf0*/  SYNCS.PHASECHK.TRANS64.TRYWAIT P0, [UR16], R3 ;  /* 0x00000003ff0075a7 */ /* 0x000e640008001110 */
[----:B-1----:R-:W-:Y:S05]  /*fc00*/  @!P0 BRA `(.L_x_18) ;  /* 0x0000003400188947 */ /* 0x002fea0003800000 */
.L_x_17:
[----:B------:R-:W1:Y:S01]  /*fc10*/  S2R R126, SR_TID.X ;  /* 0x00000000007e7919 */ /* 0x000e620000002100 */
[----:B------:R-:W-:Y:S01]  /*fc20*/  VIADD R2, R2, UR13 ;  /* 0x0000000d02027c36 */ /* 0x000fe20008000000 */
[----:B------:R-:W-:Y:S01]  /*fc30*/  LOP3.LUT R0, R0, 0x1f0, RZ, 0xc0, !PT ;  /* 0x000001f000007812 */ /* 0x000fe200078ec0ff */
[----:B------:R-:W2:Y:S08]  /*fc40*/  S2UR UR9, SR_CTAID.X ;  /* 0x00000000000979c3 */ /* 0x000eb00000002500 */
[----:B------:R-:W-:Y:S01]  /*fc50*/  BAR.SYNC.DEFER_BLOCKING 0x0 ;  /* 0x0000000000007b1d */ /* 0x000fe20000010000 */
[----:B------:R-:W-:-:S04]  /*fc60*/  FSETP.GEU.AND P1, PT, R217, 1.175494350822287508e-38, PT ;  /* 0x00800000d900780b */ /* 0x000fc80003f2e000 */
[----:B------:R-:W-:Y:S01]  /*fc70*/  FSEL R68, RZ, -23, P1 ;  /* 0xc1b80000ff447808 */ /* 0x000fe20000800000 */
[----:B------:R-:W3:Y:S01]  /*fc80*/  LDCU.64 UR4, c[0x0][0x3e0] ;  /* 0x00007c00ff0477ac */ /* 0x000ee20008000a00 */
[----:B--2---:R-:W-:Y:S02]  /*fc90*/  USHF.L.U32 UR8, UR9, 0x7, URZ ;  /* 0x0000000709087899 */ /* 0x004fe400080006ff */
[----:B---3--:R-:W-:Y:S01]  /*fca0*/  UIMAD UR4, UR7, UR4, URZ ;  /* 0x00000004070472a4 */ /* 0x008fe2000f8e02ff */
[----:B-1----:R-:W-:-:S03]  /*fcb0*/  LOP3.LUT P0, RZ, R126, 0xff, RZ, 0xc0, !PT ;  /* 0x000000ff7eff7812 */ /* 0x002fc6000780c0ff */
[----:B------:R-:W-:Y:S01]  /*fcc0*/  IMAD.U32 R124, RZ, RZ, UR8 ;  /* 0x00000008ff7c7e24 */ /* 0x000fe2000f8e00ff */
[C---:B------:R-:W-:Y:S02]  /*fcd0*/  LOP3.LUT R3, R126.reuse, 0x80, RZ, 0xc0, !PT ;  /* 0x000000807e037812 */ /* 0x040fe400078ec0ff */
[----:B------:R-:W-:Y:S02]  /*fce0*/  LOP3.LUT R74, R126, 0x7f, RZ, 0xc0, !PT ;  /* 0x0000007f7e4a7812 */ /* 0x000fe400078ec0ff */
[----:B------:R-:W-:Y:S02]  /*fcf0*/  LEA R3, R3, UR13, 0x5 ;  /* 0x0000000d03037c11 */ /* 0x000fe4000f8e28ff */
[----:B------:R-:W-:-:S03]  /*fd00*/  LOP3.LUT R124, R124, 0x7f, R126, 0xf8, !PT ;  /* 0x0000007f7c7c7812 */ /* 0x000fc600078ef87e */
[----:B------:R-:W-:Y:S01]  /*fd10*/  IMAD R3, R74, 0x10, R3 ;  /* 0x000000104a037824 */ /* 0x000fe200078e0203 */
[----:B------:R-:W1:Y:S02]  /*fd20*/  @!P0 SYNCS.CCTL.IV [UR13+0x14000] ;  /* 0x01400000ff0089b1 */ /* 0x000e64000800000d */
[----:B-1----:R-:W-:Y:S06]  /*fd30*/  BAR.SYNC.DEFER_BLOCKING 0x0 ;  /* 0x0000000000007b1d */ /* 0x002fec0000010000 */
[----:B------:R-:W1:Y:S02]  /*fd40*/  @!P0 SYNCS.CCTL.IV [UR13+0x14008] ;  /* 0x01400800ff0089b1 */ /* 0x000e64000800000d */
[----:B-1----:R1:W-:Y:S01]  /*fd50*/  STSM.16.M88 [R2], R217 ;  /* 0x000000d902007844 */ /* 0x0023e20000000000 */
[----:B------:R-:W-:Y:S01]  /*fd60*/  BAR.SYNC.DEFER_BLOCKING 0x0 ;  /* 0x0000000000007b1d */ /* 0x000fe20000010000 */
[----:B-1----:R-:W-:-:S05]  /*fd70*/  @!P1 FMUL R217, R217, 8388608 ;  /* 0x4b000000d9d99820 */ /* 0x002fca0000400000 */
[----:B------:R-:W1:Y:S01]  /*fd80*/  LDTM.x64 R4, tmem[UR15] ;  /* 0x0000000f000479ee */ /* 0x000e620008340000 */
[----:B------:R-:W-:-:S05]  /*fd90*/  VIADD R70, R217, 0xc0cafb0d ;  /* 0xc0cafb0dd9467836 */ /* 0x000fca0000000000 */
[----:B------:R-:W-:-:S04]  /*fda0*/  LOP3.LUT R70, R70, 0xff800000, RZ, 0xc0, !PT ;  /* 0xff80000046467812 */ /* 0x000fc800078ec0ff */
[----:B------:R-:W-:Y:S01]  /*fdb0*/  I2FP.F32.S32 R71, R70 ;  /* 0x0000004600477245 */ /* 0x000fe20000201400 */
[----:B------:R-:W-:Y:S01]  /*fdc0*/  IMAD.IADD R70, R217, 0x1, -R70 ;  /* 0x00000001d9467824 */ /* 0x000fe200078e0a46 */
[----:B------:R-:W2:Y:S03]  /*fdd0*/  LDSM.16.M88 R69, [R0+UR13] ;  /* 0x0000000d0045783b */ /* 0x000ea60008000000 */
[----:B------:R-:W-:Y:S01]  /*fde0*/  FADD R70, R70, -1 ;  /* 0xbf80000046467421 */ /* 0x000fe20000000000 */
[----:B------:R-:W-:Y:S01]  /*fdf0*/  NOP ;  /* 0x0000000000007918 */ /* 0x000fe20000000000 */
[----:B------:R-:W-:Y:S01]  /*fe00*/  FFMA.FTZ R68, R71, 1.1920928955078125e-07, R68 ;  /* 0x3400000047447823 */ /* 0x000fe20000010044 */
[----:B-1----:R-:W-:Y:S01]  /*fe10*/  BAR.SYNC.DEFER_BLOCKING 0x0 ;  /* 0x0000000000007b1d */ /* 0x002fe20000010000 */
[C---:B--2---:R-:W-:Y:S02]  /*fe20*/  FSETP.GT.AND P0, PT, |R69|.reuse, 8.50705917302346158658e+37, PT ;  /* 0x7e8000004500780b */ /* 0x044fe40003f04200 */
[----:B------:R-:W-:-:S11]  /*fe30*/  FSETP.GEU.AND P1, PT, |R69|, 1.175494350822287508e-38, PT ;  /* 0x008000004500780b */ /* 0x000fd60003f2e200 */
[----:B------:R-:W-:Y:S01]  /*fe40*/  @P0 FMUL R69, R69, 0.25 ;  /* 0x3e80000045450820 */ /* 0x000fe20000400000 */
[----:B------:R-:W-:Y:S01]  /*fe50*/  @P0 FMUL R4, R4, 0.25 ;  /* 0x3e80000004040820 */ /* 0x000fe20000400000 */
[----:B------:R-:W-:Y:S01]  /*fe60*/  @P0 FMUL R5, R5, 0.25 ;  /* 0x3e80000005050820 */ /* 0x000fe20000400000 */
[----:B------:R-:W-:Y:S01]  /*fe70*/  @P0 FMUL R6, R6, 0.25 ;  /* 0x3e80000006060820 */ /* 0x000fe20000400000 */
[----:B------:R-:W-:Y:S01]  /*fe80*/  @!P1 FMUL R69, R69, 16777216 ;  /* 0x4b80000045459820 */ /* 0x000fe20000400000 */
[----:B------:R-:W-:Y:S01]  /*fe90*/  @P0 FMUL R7, R7, 0.25 ;  /* 0x3e80000007070820 */ /* 0x000fe20000400000 */
[----:B------:R-:W-:Y:S01]  /*fea0*/  @P0 FMUL R8, R8, 0.25 ;  /* 0x3e80000008080820 */ /* 0x000fe20000400000 */
[----:B------:R-:W-:Y:S01]  /*feb0*/  @P0 FMUL R9, R9, 0.25 ;  /* 0x3e80000009090820 */ /* 0x000fe20000400000 */
[----:B------:R-:W-:Y:S01]  /*fec0*/  @P0 FMUL R12, R12, 0.25 ;  /* 0x3e8000000c0c0820 */ /* 0x000fe20000400000 */
[----:B------:R-:W-:Y:S01]  /*fed0*/  @P0 FMUL R13, R13, 0.25 ;  /* 0x3e8000000d0d0820 */ /* 0x000fe20000400000 */
[----:B------:R-:W1:Y:S01]  /*fee0*/  MUFU.RCP R69, R69 ;  /* 0x0000004500457308 */ /* 0x000e620000001000 */
[----:B------:R-:W-:Y:S01]  /*fef0*/  @P0 FMUL R14, R14, 0.25 ;  /* 0x3e8000000e0e0820 */ /* 0x000fe20000400000 */
        /* <DEDUP_REMOVED lines=9> */
[----:B------:R-:W-:Y:S01]  /*ff90*/  @!P1 FMUL R4, R4, 16777216 ;  /* 0x4b80000004049820 */ /* 0x000fe20000400000 */
[----:B------:R-:W-:Y:S01]  /*ffa0*/  @!P1 FMUL R5, R5, 16777216 ;  /* 0x4b80000005059820 */ /* 0x000fe20000400000 */
[----:B------:R-:W-:Y:S01]  /*ffb0*/  @!P1 FMUL R6, R6, 16777216 ;  /* 0x4b80000006069820 */ /* 0x000fe20000400000 */
[----:B------:R-:W-:Y:S01]  /*ffc0*/  @!P1 FMUL R7, R7, 16777216 ;  /* 0x4b80000007079820 */ /* 0x000fe20000400000 */
[----:B------:R-:W-:Y:S01]  /*ffd0*/  @!P1 FMUL R8, R8, 16777216 ;  /* 0x4b80000008089820 */ /* 0x000fe20000400000 */
[----:B------:R-:W-:Y:S01]  /*ffe0*/  @!P1 FMUL R9, R9, 16777216 ;  /* 0x4b80000009099820 */ /* 0x000fe20000400000 */
        /* <DEDUP_REMOVED lines=38> */
[C---:B-1----:R-:W-:Y:S01]  /*10250*/  FMUL R4, R69.reuse, R4 ;  /* 0x0000000445047220 */ /* 0x042fe20000400000 */
[C---:B------:R-:W-:Y:S01]  /*10260*/  FMUL R5, R69.reuse, R5 ;  /* 0x0000000545057220 */ /* 0x040fe20000400000 */
[C---:B------:R-:W-:Y:S01]  /*10270*/  FMUL R6, R69.reuse, R6 ;  /* 0x0000000645067220 */ /* 0x040fe20000400000 */
[C---:B------:R-:W-:Y:S01]  /*10280*/  FMUL R7, R69.reuse, R7 ;  /* 0x0000000745077220 */ /* 0x040fe20000400000 */
[C---:B------:R-:W-:Y:S01]  /*10290*/  FMUL R8, R69.reuse, R8 ;  /* 0x0000000845087220 */ /* 0x040fe20000400000 */
[----:B------:R-:W-:Y:S01]  /*102a0*/  FMUL R9, R69, R9 ;  /* 0x0000000945097220 */ /* 0x000fe20000400000 */
[----:B------:R-:W-:Y:S01]  /*102b0*/  @!P1 FMUL R28, R28, 16777216 ;  /* 0x4b8000001c1c9820 */ /* 0x000fe20000400000 */
[----:B------:R-:W-:Y:S01]  /*102c0*/  @!P1 FMUL R29, R29, 16777216 ;  /* 0x4b8000001d1d9820 */ /* 0x000fe20000400000 */
[----:B------:R-:W-:Y:S01]  /*102d0*/  @!P1 FMUL R30, R30, 16777216 ;  /* 0x4b8000001e1e9820 */ /* 0x000fe20000400000 */
[----:B------:R-:W-:Y:S01]  /*102e0*/  @!P1 FMUL R31, R31, 16777216 ;  /* 0x4b8000001f1f9820 */ /* 0x000fe20000400000 */
[----:B------:R-:W-:Y:S01]  /*102f0*/  @!P1 FMUL R32, R32, 16777216 ;  /* 0x4b80000020209820 */ /* 0x000fe20000400000 */
[----:B------:R-:W-:Y:S01]  /*10300*/  @!P1 FMUL R33, R33, 16777216 ;  /* 0x4b80000021219820 */ /* 0x000fe20000400000 */
[C---:B------:R-:W-:Y:S01]  /*10310*/  FMUL R12, R69.reuse, R12 ;  /* 0x0000000c450c7220 */ /* 0x040fe20000400000 */
[C---:B------:R-:W-:Y:S01]  /*10320*/  FMUL R13, R69.reuse, R13 ;  /* 0x0000000d450d7220 */ /* 0x040fe20000400000 */
[C---:B------:R-:W-:Y:S01]  /*10330*/  FMUL R14, R69.reuse, R14 ;  /* 0x0000000e450e7220 */ /* 0x040fe20000400000 */
[C---:B------:R-:W-:Y:S01]  /*10340*/  FMUL R15, R69.reuse, R15 ;  /* 0x0000000f450f7220 */ /* 0x040fe20000400000 */
[C---:B------:R-:W-:Y:S01]  /*10350*/  FMUL R16, R69.reuse, R16 ;  /* 0x0000001045107220 */ /* 0x040fe20000400000 */
[----:B------:R-:W-:Y:S01]  /*10360*/  FMUL R17, R69, R17 ;  /* 0x0000001145117220 */ /* 0x000fe20000400000 */
        /* <DEDUP_REMOVED lines=36> */
[C---:B------:R-:W-:Y:S01]  /*105b0*/  FMUL R28, R69.reuse, R28 ;  /* 0x0000001c451c7220 */ /* 0x040fe20000400000 */
[C---:B------:R-:W-:Y:S01]  /*105c0*/  FMUL R29, R69.reuse, R29 ;  /* 0x0000001d451d7220 */ /* 0x040fe20000400000 */
[C---:B------:R-:W-:Y:S01]  /*105d0*/  FMUL R30, R69.reuse, R30 ;  /* 0x0000001e451e7220 */ /* 0x040fe20000400000 */
[C---:B------:R-:W-:Y:S01]  /*105e0*/  FMUL R31, R69.reuse, R31 ;  /* 0x0000001f451f7220 */ /* 0x040fe20000400000 */
[C---:B------:R-:W-:Y:S01]  /*105f0*/  FMUL R32, R69.reuse, R32 ;  /* 0x0000002045207220 */ /* 0x040fe20000400000 */
[----:B------:R-:W-:Y:S01]  /*10600*/  FMUL R33, R69, R33 ;  /* 0x0000002145217220 */ /* 0x000fe20000400000 */
[----:B------:R-:W-:Y:S01]  /*10610*/  F2FP.SATFINITE.E4M3.F32.PACK_AB_MERGE_C R4, R5, R4, RZ ;  /* 0x000000040504723e */ /* 0x000fe200048070ff */
[----:B------:R-:W-:Y:S01]  /*10620*/  @!P1 FMUL R34, R34, 16777216 ;  /* 0x4b80000022229820 */ /* 0x000fe20000400000 */
[----:B------:R-:W-:Y:S01]  /*10630*/  F2FP.SATFINITE.E4M3.F32.PACK_AB_MERGE_C R6, R7, R6, RZ ;  /* 0x000000060706723e */ /* 0x000fe200048070ff */
[----:B------:R-:W-:Y:S01]  /*10640*/  @!P1 FMUL R35, R35, 16777216 ;  /* 0x4b80000023239820 */ /* 0x000fe20000400000 */
[----:B------:R-:W-:Y:S01]  /*10650*/  F2FP.SATFINITE.E4M3.F32.PACK_AB_MERGE_C R8, R9, R8, RZ ;  /* 0x000000080908723e */ /* 0x000fe200048070ff */
[C---:B------:R-:W-:Y:S01]  /*10660*/  FMUL R36, R69.reuse, R36 ;  /* 0x0000002445247220 */ /* 0x040fe20000400000 */
[C---:B------:R-:W-:Y:S01]  /*10670*/  FMUL R37, R69.reuse, R37 ;  /* 0x0000002545257220 */ /* 0x040fe20000400000 */
[C---:B------:R-:W-:Y:S01]  /*10680*/  FMUL R38, R69.reuse, R38 ;  /* 0x0000002645267220 */ /* 0x040fe20000400000 */
[C---:B------:R-:W-:Y:S01]  /*10690*/  FMUL R39, R69.reuse, R39 ;  /* 0x0000002745277220 */ /* 0x040fe20000400000 */
[C---:B------:R-:W-:Y:S01]  /*106a0*/  FMUL R40, R69.reuse, R40 ;  /* 0x0000002845287220 */ /* 0x040fe20000400000 */
[----:B------:R-:W-:Y:S01]  /*106b0*/  FMUL R41, R69, R41 ;  /* 0x0000002945297220 */ /* 0x000fe20000400000 */
[----:B------:R-:W-:Y:S01]  /*106c0*/  F2FP.SATFINITE.E4M3.F32.PACK_AB_MERGE_C R12, R13, R12, RZ ;  /* 0x0000000c0d0c723e */ /* 0x000fe200048070ff */
[----:B------:R-:W-:Y:S01]  /*106d0*/  @P0 FMUL R18, R18, 0.25 ;  /* 0x3e80000012120820 */ /* 0x000fe20000400000 */
[----:B------:R-:W-:Y:S01]  /*106e0*/  F2FP.SATFINITE.E4M3.F32.PACK_AB_MERGE_C R14, R15, R14, RZ ;  /* 0x0000000e0f0e723e */ /* 0x000fe200048070ff */
[----:B------:R-:W-:Y:S01]  /*106f0*/  @P0 FMUL R19, R19, 0.25 ;  /* 0x3e80000013130820 */ /* 0x000fe20000400000 */
[----:B------:R-:W-:Y:S01]  /*10700*/  F2FP.SATFINITE.E4M3.F32.PACK_AB_MERGE_C R16, R17, R16, RZ ;  /* 0x000000101110723e */ /* 0x000fe200048070ff */
        /* <DEDUP_REMOVED lines=13> */
[C---:B------:R-:W-:Y:S01]  /*107e0*/  FMUL R26, R69.reuse, R26 ;  /* 0x0000001a451a7220 */ /* 0x040fe20000400000 */
[C---:B------:R-:W-:Y:S01]  /*107f0*/  FMUL R27, R69.reuse, R27 ;  /* 0x0000001b451b7220 */ /* 0x040fe20000400000 */
[C---:B------:R-:W-:Y:S01]  /*10800*/  FMUL R52, R69.reuse, R52 ;  /* 0x0000003445347220 */ /* 0x040fe20000400000 */
        /* <DEDUP_REMOVED lines=11> */
[----:B------:R-:W-:Y:S01]  /*108c0*/  LOP3.LUT R21, R4, 0xffff, RZ, 0xc0, !PT ;  /* 0x0000ffff04157812 */ /* 0x000fe200078ec0ff */
[C---:B------:R-:W-:Y:S01]  /*108d0*/  FMUL R34, R69.reuse, R34 ;  /* 0x0000002245227220 */ /* 0x040fe20000400000 */
[----:B------:R-:W-:Y:S01]  /*108e0*/  LOP3.LUT R74, R6, 0xffff, RZ, 0xc0, !PT ;  /* 0x0000ffff064a7812 */ /* 0x000fe200078ec0ff */
[----:B------:R-:W-:Y:S01]  /*108f0*/  FMUL R35, R69, R35 ;  /* 0x0000002345237220 */ /* 0x000fe20000400000 */
[----:B------:R-:W-:Y:S01]  /*10900*/  LOP3.LUT R76, R8, 0xffff, RZ, 0xc0, !PT ;  /* 0x0000ffff084c7812 */ /* 0x000fe200078ec0ff */
[----:B------:R-:W-:Y:S01]  /*10910*/  @!P1 FMUL R18, R18, 16777216 ;  /* 0x4b80000012129820 */ /* 0x000fe20000400000 */
[----:B------:R-:W-:Y:S01]  /*10920*/  F2FP.SATFINITE.E4M3.F32.PACK_AB_MERGE_C R28, R29, R28, RZ ;  /* 0x0000001c1d1c723e */ /* 0x000fe200048070ff */
[----:B------:R-:W-:Y:S01]  /*10930*/  @!P1 FMUL R19, R19, 16777216 ;  /* 0x4b80000013139820 */ /* 0x000fe20000400000 */
[----:B------:R-:W-:Y:S01]  /*10940*/  F2FP.SATFINITE.E4M3.F32.PACK_AB_MERGE_C R30, R31, R30, RZ ;  /* 0x0000001e1f1e723e */ /* 0x000fe200048070ff */
[----:B------:R-:W-:Y:S01]  /*10950*/  FMUL R10, R69, R10 ;  /* 0x0000000a450a7220 */ /* 0x000fe20000400000 */
[----:B------:R-:W-:Y:S01]  /*10960*/  F2FP.SATFINITE.E4M3.F32.PACK_AB_MERGE_C R32, R33, R32, RZ ;  /* 0x000000202120723e */ /* 0x000fe200048070ff */
[----:B------:R-:W-:Y:S01]  /*10970*/  FMUL R11, R69, R11 ;  /* 0x0000000b450b7220 */ /* 0x000fe20000400000 */
[----:B------:R-:W-:Y:S01]  /*10980*/  LOP3.LUT R23, R12, 0xffff, RZ, 0xc0, !PT ;  /* 0x0000ffff0c177812 */ /* 0x000fe200078ec0ff */
[----:B------:R-:W-:Y:S01]  /*10990*/  @!P1 FMUL R42, R42, 16777216 ;  /* 0x4b8000002a2a9820 */ /* 0x000fe20000400000 */
[----:B------:R-:W-:Y:S01]  /*109a0*/  LOP3.LUT R14, R14, 0xffff, RZ, 0xc0, !PT ;  /* 0x0000ffff0e0e7812 */ /* 0x000fe200078ec0ff */
[----:B------:R-:W-:Y:S01]  /*109b0*/  @!P1 FMUL R43, R43, 16777216 ;  /* 0x4b8000002b2b9820 */ /* 0x000fe20000400000 */
[----:B------:R-:W-:Y:S01]  /*109c0*/  LOP3.LUT R16, R16, 0xffff, RZ, 0xc0, !PT ;  /* 0x0000ffff10107812 */ /* 0x000fe200078ec0ff */
[----:B------:R-:W-:Y:S01]  /*109d0*/  FMUL R60, R69, R60 ;  /* 0x0000003c453c7220 */ /* 0x000fe20000400000 */
[----:B------:R-:W-:Y:S01]  /*109e0*/  F2FP.SATFINITE.E4M3.F32.PACK_AB_MERGE_C R36, R37, R36, RZ ;  /* 0x000000242524723e */ /* 0x000fe200048070ff */
[----:B------:R-:W-:Y:S01]  /*109f0*/  FMUL R61, R69, R61 ;  /* 0x0000003d453d7220 */ /* 0x000fe20000400000 */
[----:B------:R-:W-:Y:S01]  /*10a00*/  F2FP.SATFINITE.E4M3.F32.PACK_AB_MERGE_C R38, R39, R38, RZ ;  /* 0x000000262726723e */ /* 0x000fe200048070ff */
[----:B------:R-:W-:Y:S01]  /*10a10*/  FMUL R62, R69, R62 ;  /* 0x0000003e453e7220 */ /* 0x000fe20000400000 */
[----:B------:R-:W-:Y:S01]  /*10a20*/  F2FP.SATFINITE.E4M3.F32.PACK_AB_MERGE_C R40, R41, R40, RZ ;  /* 0x000000282928723e */ /* 0x000fe200048070ff */
[C---:B------:R-:W-:Y:S01]  /*10a30*/  FMUL R63, R69.reuse, R63 ;  /* 0x0000003f453f7220 */ /* 0x040fe20000400000 */
[----:B------:R-:W-:Y:S01]  /*10a40*/  LOP3.LUT R20, R20, 0xffff, RZ, 0xc0, !PT ;  /* 0x0000ffff14147812 */ /* 0x000fe200078ec0ff */
[C---:B------:R-:W-:Y:S01]  /*10a50*/  FMUL R64, R69.reuse, R64 ;  /* 0x0000004045407220 */ /* 0x040fe20000400000 */
[----:B------:R-:W-:Y:S01]  /*10a60*/  LOP3.LUT R24, R24, 0xffff, RZ, 0xc0, !PT ;  /* 0x0000ffff18187812 */ /* 0x000fe200078ec0ff */
[C---:B------:R-:W-:Y:S01]  /*10a70*/  FMUL R65, R69.reuse, R65 ;  /* 0x0000004145417220 */ /* 0x040fe20000400000 */
[----:B------:R-:W-:Y:S01]  /*10a80*/  LOP3.LUT R25, R22, 0xffff, RZ, 0xc0, !PT ;  /* 0x0000ffff16197812 */ /* 0x000fe200078ec0ff */
[----:B------:R-:W-:Y:S01]  /*10a90*/  FMUL R18, R69, R18 ;  /* 0x0000001245127220 */ /* 0x000fe20000400000 */
[----:B------:R-:W-:Y:S01]  /*10aa0*/  F2FP.SATFINITE.E4M3.F32.PACK_AB_MERGE_C R44, R45, R44, RZ ;  /* 0x0000002c2d2c723e */ /* 0x000fe200048070ff */
[----:B------:R-:W-:Y:S01]  /*10ab0*/  FMUL R19, R69, R19 ;  /* 0x0000001345137220 */ /* 0x000fe20000400000 */
[----:B------:R-:W-:Y:S01]  /*10ac0*/  F2FP.SATFINITE.E4M3.F32.PACK_AB_MERGE_C R46, R47, R46, RZ ;  /* 0x0000002e2f2e723e */ /* 0x000fe200048070ff */
[----:B------:R-:W-:Y:S01]  /*10ad0*/  FMUL R42, R69, R42 ;  /* 0x0000002a452a7220 */ /* 0x000fe20000400000 */
[----:B------:R-:W-:Y:S01]  /*10ae0*/  F2FP.SATFINITE.E4M3.F32.PACK_AB_MERGE_C R48, R49, R48, RZ ;  /* 0x000000303130723e */ /* 0x000fe200048070ff */
[----:B------:R-:W-:Y:S01]  /*10af0*/  FMUL R43, R69, R43 ;  /* 0x0000002b452b7220 */ /* 0x000fe20000400000 */
[----:B------:R-:W-:Y:S01]  /*10b00*/  F2FP.SATFINITE.E4M3.F32.PACK_AB_MERGE_C R26, R27, R26, RZ ;  /* 0x0000001a1b1a723e */ /* 0x000fe200048070ff */
[----:B------:R-:W-:Y:S01]  /*10b10*/  @P0 FMUL R50, R50, 0.25 ;  /* 0x3e80000032320820 */ /* 0x000fe20000400000 */
[----:B------:R-:W-:Y:S01]  /*10b20*/  F2FP.SATFINITE.E4M3.F32.PACK_AB_MERGE_C R52, R53, R52, RZ ;  /* 0x000000343534723e */ /* 0x000fe200048070ff */
[----:B------:R-:W-:Y:S01]  /*10b30*/  @P0 FMUL R51, R51, 0.25 ;  /* 0x3e80000033330820 */ /* 0x000fe20000400000 */
[----:B------:R-:W-:Y:S01]  /*10b40*/  F2FP.SATFINITE.E4M3.F32.PACK_AB_MERGE_C R54, R55, R54, RZ ;  /* 0x000000363736723e */ /* 0x000fe200048070ff */
[----:B------:R-:W-:Y:S01]  /*10b50*/  @P0 FMUL R58, R58, 0.25 ;  /* 0x3e8000003a3a0820 */ /* 0x000fe20000400000 */
[----:B------:R-:W-:Y:S01]  /*10b60*/  F2FP.SATFINITE.E4M3.F32.PACK_AB_MERGE_C R56, R57, R56, RZ ;  /* 0x000000383938723e */ /* 0x000fe200048070ff */
[----:B------:R-:W-:Y:S01]  /*10b70*/  @P0 FMUL R59, R59, 0.25 ;  /* 0x3e8000003b3b0820 */ /* 0x000fe20000400000 */
[--C-:B------:R-:W-:Y:S01]  /*10b80*/  PRMT R5, R76, 0x3340, R1.reuse ;  /* 0x000033404c057816 */ /* 0x100fe20000000001 */
[----:B------:R-:W-:Y:S01]  /*10b90*/  @P0 FMUL R66, R66, 0.25 ;  /* 0x3e80000042420820 */ /* 0x000fe20000400000 */
[----:B------:R-:W-:Y:S01]  /*10ba0*/  PRMT R4, R21, 0x3340, R74 ;  /* 0x0000334015047816 */ /* 0x000fe2000000004a */
[----:B------:R-:W-:Y:S01]  /*10bb0*/  @P0 FMUL R67, R67, 0.25 ;  /* 0x3e80000043430820 */ /* 0x000fe20000400000 */
[--C-:B------:R-:W-:Y:S01]  /*10bc0*/  PRMT R7, R16, 0x3340, R1.reuse ;  /* 0x0000334010077816 */ /* 0x100fe20000000001 */
[----:B------:R-:W-:Y:S01]  /*10bd0*/  @!P1 FMUL R50, R50, 16777216 ;  /* 0x4b80000032329820 */ /* 0x000fe20000400000 */
[----:B------:R-:W-:Y:S01]  /*10be0*/  PRMT R6, R23, 0x3340, R14 ;  /* 0x0000334017067816 */ /* 0x000fe2000000000e */
[----:B------:R-:W-:Y:S01]  /*10bf0*/  @!P1 FMUL R51, R51, 16777216 ;  /* 0x4b80000033339820 */ /* 0x000fe20000400000 */
[----:B------:R-:W-:Y:S01]  /*10c00*/  LOP3.LUT R28, R28, 0xffff, RZ, 0xc0, !PT ;  /* 0x0000ffff1c1c7812 */ /* 0x000fe200078ec0ff */
[----:B------:R-:W-:Y:S01]  /*10c10*/  @!P1 FMUL R58, R58, 16777216 ;  /* 0x4b8000003a3a9820 */ /* 0x000fe20000400000 */
[----:B------:R-:W-:Y:S01]  /*10c20*/  LOP3.LUT R27, R30, 0xffff, RZ, 0xc0, !PT ;  /* 0x0000ffff1e1b7812 */ /* 0x000fe200078ec0ff */
[----:B------:R-:W-:Y:S01]  /*10c30*/  @!P1 FMUL R59, R59, 16777216 ;  /* 0x4b8000003b3b9820 */ /* 0x000fe20000400000 */
[----:B------:R-:W-:Y:S01]  /*10c40*/  LOP3.LUT R32, R32, 0xffff, RZ, 0xc0, !PT ;  /* 0x0000ffff20207812 */ /* 0x000fe200078ec0ff */
[----:B------:R-:W-:Y:S01]  /*10c50*/  @!P1 FMUL R66, R66, 16777216 ;  /* 0x4b80000042429820 */ /* 0x000fe20000400000 */
[----:B------:R-:W-:Y:S01]  /*10c60*/  F2FP.SATFINITE.E4M3.F32.PACK_AB_MERGE_C R34, R35, R34, RZ ;  /* 0x000000222322723e */ /* 0x000fe200048070ff */
[----:B------:R-:W-:Y:S01]  /*10c70*/  @!P1 FMUL R67, R67, 16777216 ;  /* 0x4b80000043439820 */ /* 0x000fe20000400000 */
[----:B------:R-:W-:Y:S01]  /*10c80*/  PRMT R9, R24, 0x3340, R1 ;  /* 0x0000334018097816 */ /* 0x000fe20000000001 */
[C---:B------:R-:W-:Y:S01]  /*10c90*/  FMUL R58, R69.reuse, R58 ;  /* 0x0000003a453a7220 */ /* 0x040fe20000400000 */
[----:B------:R-:W-:Y:S01]  /*10ca0*/  PRMT R8, R20, 0x3340, R25 ;  /* 0x0000334014087816 */ /* 0x000fe20000000019 */
        /* <DEDUP_REMOVED lines=9> */
[----:B------:R-:W-:-:S02]  /*10d40*/  LOP3.LUT R44, R44, 0xffff, RZ, 0xc0, !PT ;  /* 0x0000ffff2c2c7812 */ /* 0x000fc400078ec0ff */
[----:B------:R-:W-:Y:S02]  /*10d50*/  LOP3.LUT R35, R46, 0xffff, RZ, 0xc0, !PT ;  /* 0x0000ffff2e237812 */ /* 0x000fe400078ec0ff */
[----:B------:R-:W-:Y:S02]  /*10d60*/  LOP3.LUT R48, R48, 0xffff, RZ, 0xc0, !PT ;  /* 0x0000ffff30307812 */ /* 0x000fe400078ec0ff */
[----:B------:R-:W-:Y:S02]  /*10d70*/  PRMT R11, R4, 0x5410, R5 ;  /* 0x00005410040b7816 */ /* 0x000fe40000000005 */
[----:B------:R-:W-:Y:S02]  /*10d80*/  LOP3.LUT R52, R52, 0xffff, RZ, 0xc0, !PT ;  /* 0x0000ffff34347812 */ /* 0x000fe400078ec0ff */
[----:B------:R-:W-:Y:S02]  /*10d90*/  LOP3.LUT R41, R54, 0xffff, RZ, 0xc0, !PT ;  /* 0x0000ffff36297812 */ /* 0x000fe400078ec0ff */
[----:B------:R-:W-:-:S02]  /*10da0*/  LOP3.LUT R56, R56, 0xffff, RZ, 0xc0, !PT ;  /* 0x0000ffff38387812 */ /* 0x000fc400078ec0ff */
[----:B------:R-:W-:Y:S02]  /*10db0*/  F2FP.SATFINITE.E4M3.F32.PACK_AB_MERGE_C R60, R61, R60, RZ ;  /* 0x0000003c3d3c723e */ /* 0x000fe400048070ff */
[----:B------:R-:W-:Y:S02]  /*10dc0*/  F2FP.SATFINITE.E4M3.F32.PACK_AB_MERGE_C R62, R63, R62, RZ ;  /* 0x0000003e3f3e723e */ /* 0x000fe400048070ff */
[----:B------:R-:W-:Y:S02]  /*10dd0*/  F2FP.SATFINITE.E4M3.F32.PACK_AB_MERGE_C R64, R65, R64, RZ ;  /* 0x000000404140723e */ /* 0x000fe400048070ff */
[----:B------:R-:W-:Y:S02]  /*10de0*/  PRMT R13, R6, 0x5410, R7 ;  /* 0x00005410060d7816 */ /* 0x000fe40000000007 */
[----:B------:R-:W-:Y:S02]  /*10df0*/  PRMT R5, R32, 0x3340, R1 ;  /* 0x0000334020057816 */ /* 0x000fe40000000001 */
[----:B------:R-:W-:-:S02]  /*10e00*/  PRMT R4, R28, 0x3340, R27 ;  /* 0x000033401c047816 */ /* 0x000fc4000000001b */
[----:B------:R-:W-:Y:S02]  /*10e10*/  PRMT R15, R8, 0x5410, R9 ;  /* 0x00005410080f7816 */ /* 0x000fe40000000009 */
[----:B------:R-:W-:Y:S02]  /*10e20*/  PRMT R7, R40, 0x3340, R1 ;  /* 0x0000334028077816 */ /* 0x000fe40000000001 */
[----:B------:R-:W-:Y:S02]  /*10e30*/  PRMT R6, R36, 0x3340, R29 ;  /* 0x0000334024067816 */ /* 0x000fe4000000001d */
[----:B------:R-:W-:Y:S02]  /*10e40*/  F2FP.SATFINITE.E4M3.F32.PACK_AB_MERGE_C R18, R19, R18, RZ ;  /* 0x000000121312723e */ /* 0x000fe400048070ff */
[----:B------:R-:W-:Y:S02]  /*10e50*/  PRMT R9, R48, 0x3340, R1 ;  /* 0x0000334030097816 */ /* 0x000fe40000000001 */
[----:B------:R-:W-:-:S02]  /*10e60*/  PRMT R8, R44, 0x3340, R35 ;  /* 0x000033402c087816 */ /* 0x000fc40000000023 */
[----:B------:R-:W-:Y:S02]  /*10e70*/  F2FP.SATFINITE.E4M3.F32.PACK_AB_MERGE_C R42, R43, R42, RZ ;  /* 0x0000002a2b2a723e */ /* 0x000fe400048070ff */
[----:B------:R-:W-:Y:S02]  /*10e80*/  PRMT R19, R56, 0x3340, R1 ;  /* 0x0000334038137816 */ /* 0x000fe40000000001 */
[----:B------:R-:W-:Y:S02]  /*10e90*/  PRMT R12, R52, 0x3340, R41 ;  /* 0x00003340340c7816 */ /* 0x000fe40000000029 */
[----:B------:R-:W-:Y:S02]  /*10ea0*/  PRMT R17, R4, 0x5410, R5 ;  /* 0x0000541004117816 */ /* 0x000fe40000000005 */
[----:B------:R-:W-:Y:S02]  /*10eb0*/  LOP3.LUT R60, R60, 0xffff, RZ, 0xc0, !PT ;  /* 0x0000ffff3c3c7812 */ /* 0x000fe400078ec0ff */
[----:B------:R-:W-:-:S02]  /*10ec0*/  LOP3.LUT R43, R62, 0xffff, RZ, 0xc0, !PT ;  /* 0x0000ffff3e2b7812 */ /* 0x000fc400078ec0ff */
[----:B------:R-:W-:Y:S02]  /*10ed0*/  LOP3.LUT R64, R64, 0xffff, RZ, 0xc0, !PT ;  /* 0x0000ffff40407812 */ /* 0x000fe400078ec0ff */
[----:B------:R-:W-:Y:S02]  /*10ee0*/  PRMT R31, R6, 0x5410, R7 ;  /* 0x00005410061f7816 */ /* 0x000fe40000000007 */
[----:B------:R-:W-:Y:S02]  /*10ef0*/  SHF.R.U32.HI R4, RZ, 0x8, R21 ;  /* 0x00000008ff047819 */ /* 0x000fe40000011615 */
[----:B------:R-:W-:Y:S02]  /*10f00*/  SHF.R.U32.HI R5, RZ, 0x8, R74 ;  /* 0x00000008ff057819 */ /* 0x000fe4000001164a */
[----:B------:R-:W-:Y:S02]  /*10f10*/  PRMT R37, R8, 0x5410, R9 ;  /* 0x0000541008257816 */ /* 0x000fe40000000009 */
[----:B------:R-:W-:-:S02]  /*10f20*/  SHF.R.U32.HI R6, RZ, 0x8, R76 ;  /* 0x00000008ff067819 */ /* 0x000fc4000001164c */
[----:B------:R-:W-:Y:S02]  /*10f30*/  PRMT R33, R12, 0x5410, R19 ;  /* 0x000054100c217816 */ /* 0x000fe40000000013 */
[----:B------:R-:W-:Y:S02]  /*10f40*/  SHF.R.U32.HI R7, RZ, 0x8, R23 ;  /* 0x00000008ff077819 */ /* 0x000fe40000011617 */
[----:B------:R-:W-:Y:S02]  /*10f50*/  SHF.R.U32.HI R8, RZ, 0x8, R14 ;  /* 0x00000008ff087819 */ /* 0x000fe4000001160e */
[----:B------:R-:W-:Y:S02]  /*10f60*/  PRMT R12, R64, 0x3340, R1 ;  /* 0x00003340400c7816 */ /* 0x000fe40000000001 */
[----:B------:R-:W-:Y:S02]  /*10f70*/  PRMT R9, R60, 0x3340, R43 ;  /* 0x000033403c097816 */ /* 0x000fe4000000002b */
[----:B------:R-:W-:-:S02]  /*10f80*/  LOP3.LUT R4, R4, 0xffff, RZ, 0xc0, !PT ;  /* 0x0000ffff04047812 */ /* 0x000fc400078ec0ff */
[----:B------:R-:W-:Y:S02]  /*10f90*/  LOP3.LUT R5, R5, 0xffff, RZ, 0xc0, !PT ;  /* 0x0000ffff05057812 */ /* 0x000fe400078ec0ff */
[----:B------:R-:W-:Y:S02]  /*10fa0*/  LOP3.LUT R6, R6, 0xffff, RZ, 0xc0, !PT ;  /* 0x0000ffff06067812 */ /* 0x000fe400078ec0ff */
[----:B------:R-:W-:Y:S02]  /*10fb0*/  LOP3.LUT R7, R7, 0xffff, RZ, 0xc0, !PT ;  /* 0x0000ffff07077812 */ /* 0x000fe400078ec0ff */
[----:B------:R-:W-:Y:S02]  /*10fc0*/  LOP3.LUT R8, R8, 0xffff, RZ, 0xc0, !PT ;  /* 0x0000ffff08087812 */ /* 0x000fe400078ec0ff */
[----:B------:R-:W-:Y:S02]  /*10fd0*/  PRMT R39, R9, 0x5410, R12 ;  /* 0x0000541009277816 */ /* 0x000fe4000000000c */
[----:B------:R-:W-:-:S02]  /*10fe0*/  PRMT R12, R4, 0x3340, R5 ;  /* 0x00003340040c7816 */ /* 0x000fc40000000005 */
[----:B------:R-:W-:Y:S02]  /*10ff0*/  PRMT R19, R6, 0x3340, R1 ;  /* 0x0000334006137816 */ /* 0x000fe40000000001 */
[----:B------:R-:W-:Y:S02]  /*11000*/  SHF.R.U32.HI R4, RZ, 0x8, R16 ;  /* 0x00000008ff047819 */ /* 0x000fe40000011610 */
[----:B------:R-:W-:Y:S02]  /*11010*/  PRMT R14, R7, 0x3340, R8 ;  /* 0x00003340070e7816 */ /* 0x000fe40000000008 */
[----:B------:R-:W-:Y:S02]  /*11020*/  SHF.R.U32.HI R5, RZ, 0x8, R20 ;  /* 0x00000008ff057819 */ /* 0x000fe40000011614 */
[----:B------:R-:W-:Y:S02]  /*11030*/  SHF.R.U32.HI R6, RZ, 0x8, R25 ;  /* 0x00000008ff067819 */ /* 0x000fe40000011619 */
[----:B------:R-:W-:-:S02]  /*11040*/  SHF.R.U32.HI R8, RZ, 0x8, R28 ;  /* 0x00000008ff087819 */ /* 0x000fc4000001161c */
[----:B------:R-:W-:Y:S01]  /*11050*/  SHF.R.U32.HI R9, RZ, 0x8, R27 ;  /* 0x00000008ff097819 */ /* 0x000fe2000001161b */
[----:B------:R-:W-:Y:S01]  /*11060*/  IMAD.MOV.U32 R27, RZ, RZ, 0x3dc6b27f ;  /* 0x3dc6b27fff1b7424 */ /* 0x000fe200078e00ff */
[----:B------:R-:W-:Y:S02]  /*11070*/  LOP3.LUT R4, R4, 0xffff, RZ, 0xc0, !PT ;  /* 0x0000ffff04047812 */ /* 0x000fe400078ec0ff */
[----:B------:R-:W-:Y:S02]  /*11080*/  LOP3.LUT R5, R5, 0xffff, RZ, 0xc0, !PT ;  /* 0x0000ffff05057812 */ /* 0x000fe400078ec0ff */
[----:B------:R-:W-:Y:S02]  /*11090*/  LOP3.LUT R6, R6, 0xffff, RZ, 0xc0, !PT ;  /* 0x0000ffff06067812 */ /* 0x000fe400078ec0ff */
[----:B------:R-:W-:Y:S02]  /*110a0*/  LOP3.LUT R23, R8, 0xffff, RZ, 0xc0, !PT ;  /* 0x0000ffff08177812 */ /* 0x000fe400078ec0ff */
[----:B------:R-:W-:-:S02]  /*110b0*/  SHF.R.U32.HI R7, RZ, 0x8, R24 ;  /* 0x00000008ff077819 */ /* 0x000fc40000011618 */
[----:B------:R-:W-:Y:S02]  /*110c0*/  LOP3.LUT R8, R9, 0xffff, RZ, 0xc0, !PT ;  /* 0x0000ffff09087812 */ /* 0x000fe400078ec0ff */
[----:B------:R-:W-:Y:S02]  /*110d0*/  PRMT R9, R4, 0x3340, R1 ;  /* 0x0000334004097816 */ /* 0x000fe40000000001 */
[----:B------:R-:W-:Y:S02]  /*110e0*/  PRMT R16, R5, 0x3340, R6 ;  /* 0x0000334005107816 */ /* 0x000fe40000000006 */
[----:B------:R-:W-:Y:S02]  /*110f0*/  SHF.R.U32.HI R4, RZ, 0x8, R32 ;  /* 0x00000008ff047819 */ /* 0x000fe40000011620 */
[----:B------:R-:W-:Y:S02]  /*11100*/  SHF.R.U32.HI R5, RZ, 0x8, R36 ;  /* 0x00000008ff057819 */ /* 0x000fe40000011624 */
[----:B------:R-:W-:-:S02]  /*11110*/  SHF.R.U32.HI R6, RZ, 0x8, R29 ;  /* 0x00000008ff067819 */ /* 0x000fc4000001161d */
[----:B------:R-:W-:Y:S02]  /*11120*/  LOP3.LUT R7, R7, 0xffff, RZ, 0xc0, !PT ;  /* 0x0000ffff07077812 */ /* 0x000fe400078ec0ff */
[----:B------:R-:W-:Y:S02]  /*11130*/  LOP3.LUT R4, R4, 0xffff, RZ, 0xc0, !PT ;  /* 0x0000ffff04047812 */ /* 0x000fe400078ec0ff */
[----:B------:R-:W-:Y:S02]  /*11140*/  LOP3.LUT R5, R5, 0xffff, RZ, 0xc0, !PT ;  /* 0x0000ffff05057812 */ /* 0x000fe400078ec0ff */
[----:B------:R-:W-:Y:S02]  /*11150*/  LOP3.LUT R6, R6, 0xffff, RZ, 0xc0, !PT ;  /* 0x0000ffff06067812 */ /* 0x000fe400078ec0ff */
[----:B------:R-:W-:Y:S02]  /*11160*/  PRMT R21, R7, 0x3340, R72 ;  /* 0x0000334007157816 */ /* 0x000fe40000000048 */
[----:B------:R-:W-:-:S02]  /*11170*/  SHF.R.U32.HI R7, RZ, 0x8, R40 ;  /* 0x00000008ff077819 */ /* 0x000fc40000011628 */
[----:B------:R-:W-:Y:S02]  /*11180*/  PRMT R20, R4, 0x3340, R1 ;  /* 0x0000334004147816 */ /* 0x000fe40000000001 */
[----:B------:R-:W-:Y:S02]  /*11190*/  PRMT R22, R5, 0x3340, R6 ;  /* 0x0000334005167816 */ /* 0x000fe40000000006 */
[----:B------:R-:W-:Y:S02]  /*111a0*/  SHF.R.U32.HI R4, RZ, 0x8, R44 ;  /* 0x00000008ff047819 */ /* 0x000fe4000001162c */
[----:B------:R-:W-:Y:S02]  /*111b0*/  PRMT R23, R23, 0x3340, R8 ;  /* 0x0000334017177816 */ /* 0x000fe40000000008 */
[----:B------:R-:W-:Y:S02]  /*111c0*/  SHF.R.U32.HI R5, RZ, 0x8, R35 ;  /* 0x00000008ff057819 */ /* 0x000fe40000011623 */
[----:B------:R-:W-:-:S02]  /*111d0*/  LOP3.LUT R8, R7, 0xffff, RZ, 0xc0, !PT ;  /* 0x0000ffff07087812 */ /* 0x000fc400078ec0ff */
[----:B------:R-:W-:Y:S02]  /*111e0*/  LOP3.LUT R25, R4, 0xffff, RZ, 0xc0, !PT ;  /* 0x0000ffff04197812 */ /* 0x000fe400078ec0ff */
[----:B------:R-:W-:Y:S01]  /*111f0*/  LOP3.LUT R4, R5, 0xffff, RZ, 0xc0, !PT ;  /* 0x0000ffff05047812 */ /* 0x000fe200078ec0ff */
[----:B------:R-:W-:Y:S01]  /*11200*/  FFMA.FTZ R5, R70, R27, -0.16845393180847167969 ;  /* 0xbe2c7f3046057423 */ /* 0x000fe2000001001b */
[----:B------:R-:W-:Y:S02]  /*11210*/  PRMT R29, R8, 0x3340, R1 ;  /* 0x00003340081d7816 */ /* 0x000fe40000000001 */
[----:B------:R-:W-:Y:S01]  /*11220*/  SHF.R.U32.HI R7, RZ, 0x8, R52 ;  /* 0x00000008ff077819 */ /* 0x000fe20000011634 */
[C---:B------:R-:W-:Y:S01]  /*11230*/  FFMA.FTZ R5, R70.reuse, R5, 0.1716887056827545166 ;  /* 0x3e2fcf2a46057423 */ /* 0x040fe20000010005 */
[----:B------:R-:W-:Y:S02]  /*11240*/  SHF.R.U32.HI R8, RZ, 0x8, R41 ;  /* 0x00000008ff087819 */ /* 0x000fe40000011629 */
[----:B------:R-:W-:Y:S01]  /*11250*/  LOP3.LUT R7, R7, 0xffff, RZ, 0xc0, !PT ;  /* 0x0000ffff07077812 */ /* 0x000fe200078ec0ff */
[----:B------:R-:W-:Y:S01]  /*11260*/  FFMA.FTZ R5, R70, R5, -0.17900948226451873779 ;  /* 0xbe374e4346057423 */ /* 0x000fe20000010005 */
[----:B------:R-:W-:-:S02]  /*11270*/  LOP3.LUT R8, R8, 0xffff, RZ, 0xc0, !PT ;  /* 0x0000ffff08087812 */ /* 0x000fc400078ec0ff */
[----:B------:R-:W-:Y:S01]  /*11280*/  LOP3.LUT R26, R26, 0xffff, RZ, 0xc0, !PT ;  /* 0x0000ffff1a1a7812 */ /* 0x000fe200078ec0ff */
[C---:B------:R-:W-:Y:S01]  /*11290*/  FFMA.FTZ R5, R70.reuse, R5, 0.20512372255325317383 ;  /* 0x3e520bf446057423 */ /* 0x040fe20000010005 */
[----:B------:R-:W-:Y:S02]  /*112a0*/  PRMT R30, R7, 0x3340, R8 ;  /* 0x00003340071e7816 */ /* 0x000fe40000000008 */
[----:B------:R-:W-:Y:S01]  /*112b0*/  SHF.R.U32.HI R8, RZ, 0x8, R64 ;  /* 0x00000008ff087819 */ /* 0x000fe20000011640 */
[----:B------:R-:W-:Y:S01]  /*112c0*/  FFMA.FTZ R5, R70, R5, -0.24046532809734344482 ;  /* 0xbe763c8b46057423 */ /* 0x000fe20000010005 */
[----:B------:R-:W-:Y:S02]  /*112d0*/  SHF.R.U32.HI R7, RZ, 0x8, R43 ;  /* 0x00000008ff077819 */ /* 0x000fe4000001162b */
[----:B------:R-:W-:Y:S01]  /*112e0*/  LOP3.LUT R8, R8, 0xffff, RZ, 0xc0, !PT ;  /* 0x0000ffff08087812 */ /* 0x000fe200078ec0ff */
[----:B------:R-:W-:Y:S01]  /*112f0*/  FFMA.FTZ R5, R70, R5, 0.28857114911079406738 ;  /* 0x3e93bf9946057423 */ /* 0x000fe20000010005 */
[----:B------:R-:W-:-:S02]  /*11300*/  PRMT R19, R12, 0x5410, R19 ;  /* 0x000054100c137816 */ /* 0x000fc40000000013 */
[----:B------:R-:W-:Y:S01]  /*11310*/  PRMT R43, R8, 0x3340, R1 ;  /* 0x00003340082b7816 */ /* 0x000fe20000000001 */
[----:B------:R-:W-:Y:S01]  /*11320*/  FFMA.FTZ R5, R70, R5, -0.36067417263984680176 ;  /* 0xbeb8aa4946057423 */ /* 0x000fe20000010005 */
[----:B------:R-:W1:Y:S01]  /*11330*/  LDC R8, c[0x0][0x3e8] ;  /* 0x0000fa00ff087b82 */ /* 0x000e620000000800 */
[----:B------:R-:W-:Y:S02]  /*11340*/  PRMT R9, R14, 0x5410, R9 ;  /* 0x000054100e097816 */ /* 0x000fe40000000009 */
[----:B------:R-:W-:Y:S01]  /*11350*/  LOP3.LUT R10, R10, 0xffff, RZ, 0xc0, !PT ;  /* 0x0000ffff0a0a7812 */ /* 0x000fe200078ec0ff */
[----:B------:R-:W-:Y:S01]  /*11360*/  FFMA.FTZ R5, R70, R5, 0.48089820146560668945 ;  /* 0x3ef6384a46057423 */ /* 0x000fe20000010005 */
[----:B------:R-:W-:Y:S02]  /*11370*/  PRMT R21, R16, 0x5410, R21 ;  /* 0x0000541010157816 */ /* 0x000fe40000000015 */
[----:B------:R-:W-:Y:S01]  /*11380*/  PRMT R23, R23, 0x5410, R20 ;  /* 0x0000541017177816 */ /* 0x000fe20000000014 */
[----:B------:R-:W-:Y:S01]  /*11390*/  FFMA.FTZ R5, R70, R5, -0.72134751081466674805 ;  /* 0xbf38aa3b46057423 */ /* 0x000fe20000010005 */
[----:B------:R-:W-:-:S02]  /*113a0*/  LOP3.LUT R18, R18, 0xffff, RZ, 0xc0, !PT ;  /* 0x0000ffff12127812 */ /* 0x000fc400078ec0ff */
[----:B------:R-:W-:Y:S01]  /*113b0*/  LOP3.LUT R34, R34, 0xffff, RZ, 0xc0, !PT ;  /* 0x0000ffff22227812 */ /* 0x000fe200078ec0ff */
[C---:B------:R-:W-:Y:S01]  /*113c0*/  FMUL R5, R70.reuse, R5 ;  /* 0x0000000546057220 */ /* 0x040fe20000400000 */
[----:B------:R-:W-:Y:S02]  /*113d0*/  PRMT R28, R25, 0x3340, R4 ;  /* 0x00003340191c7816 */ /* 0x000fe40000000004 */
[----:B------:R-:W-:Y:S01]  /*113e0*/  PRMT R14, R15, 0x4210, R26 ;  /* 0x000042100f0e7816 */ /* 0x000fe2000000001a */
[----:B------:R-:W-:Y:S01]  /*113f0*/  FMUL R5, R70, R5 ;  /* 0x0000000546057220 */ /* 0x000fe20000400000 */
[--C-:B------:R-:W-:Y:S01]  /*11400*/  PRMT R12, R11, 0x4210, R10.reuse ;  /* 0x000042100b0c7816 */ /* 0x100fe2000000000a */
[----:B------:R-:W-:Y:S01]  /*11410*/  IMAD R11, R124, UR5, RZ ;  /* 0x000000057c0b7c24 */ /* 0x000fe2000f8e02ff */
[----:B------:R-:W-:Y:S01]  /*11420*/  PRMT R24, R19, 0x5210, R10 ;  /* 0x0000521013187816 */ /* 0x000fe2000000000a */
[----:B------:R-:W-:Y:S01]  /*11430*/  FFMA.FTZ R5, R70, 1.4426950216293334961, R5 ;  /* 0x3fb8aa3b46057823 */ /* 0x000fe20000010005 */
[--C-:B------:R-:W-:Y:S01]  /*11440*/  PRMT R13, R13, 0x4210, R18.reuse ;  /* 0x000042100d0d7816 */ /* 0x100fe20000000012 */
[----:B------:R-:W-:Y:S01]  /*11450*/  IMAD.SHL.U32 R10, R126, 0x10, RZ ;  /* 0x000000107e0a7824 */ /* 0x000fe200078e00ff */
[----:B------:R-:W-:Y:S01]  /*11460*/  PRMT R25, R9, 0x5210, R18 ;  /* 0x0000521009197816 */ /* 0x000fe20000000012 */
[----:B------:R-:W-:Y:S01]  /*11470*/  FADD R5, R68, R5 ;  /* 0x0000000544057221 */ /* 0x000fe20000000000 */
[----:B------:R-:W-:Y:S01]  /*11480*/  PRMT R26, R21, 0x5210, R26 ;  /* 0x00005210151a7816 */ /* 0x000fe2000000001a */
[----:B------:R-:W-:Y:S01]  /*11490*/  USHF.R.S32.HI UR5, URZ, 0x1f, UR4 ;  /* 0x0000001fff057899 */ /* 0x000fe20008011404 */
[----:B------:R-:W-:-:S02]  /*114a0*/  PRMT R15, R17, 0x4210, R34 ;  /* 0x00004210110f7816 */ /* 0x000fc40000000022 */
[----:B------:R-:W-:Y:S02]  /*114b0*/  PRMT R27, R23, 0x5210, R34 ;  /* 0x00005210171b7816 */ /* 0x000fe40000000022 */
[----:B------:R-:W-:Y:S01]  /*114c0*/  ISETP.GE.U32.AND P0, PT, R217, 0x7f800000, PT ;  /* 0x7f800000d900780c */ /* 0x000fe20003f06070 */
[----:B------:R-:W-:Y:S01]  /*114d0*/  STS.128 [R3], R12 ;  /* 0x0000000c03007388 */ /* 0x000fe20000000c00 */
[----:B------:R-:W-:Y:S02]  /*114e0*/  SHF.R.U32.HI R17, RZ, 0x7, R126 ;  /* 0x00000007ff117819 */ /* 0x000fe4000001167e */
[----:B------:R-:W-:Y:S01]  /*114f0*/  SHF.R.U32.HI R6, RZ, 0x8, R48 ;  /* 0x00000008ff067819 */ /* 0x000fe20000011630 */
[----:B------:R2:W-:Y:S01]  /*11500*/  STS.128 [R3+0x800], R24 ;  /* 0x0008001803007388 */ /* 0x0005e20000000c00 */
[----:B------:R-:W-:Y:S02]  /*11510*/  SHF.R.U32.HI R4, RZ, 0x8, R56 ;  /* 0x00000008ff047819 */ /* 0x000fe40000011638 */
[----:B------:R-:W-:-:S02]  /*11520*/  SGXT.U32 R17, R17, 0x1 ;  /* 0x000000011111781a */ /* 0x000fc40000000000 */
[----:B------:R-:W-:Y:S02]  /*11530*/  LOP3.LUT R6, R6, 0xffff, RZ, 0xc0, !PT ;  /* 0x0000ffff06067812 */ /* 0x000fe400078ec0ff */
[----:B------:R-:W-:Y:S01]  /*11540*/  LOP3.LUT R4, R4, 0xffff, RZ, 0xc0, !PT ;  /* 0x0000ffff04047812 */ /* 0x000fe200078ec0ff */
[----:B-1----:R-:W-:Y:S01]  /*11550*/  IMAD R17, R17, R8, RZ ;  /* 0x0000000811117224 */ /* 0x002fe200078e02ff */
[--C-:B------:R-:W-:Y:S02]  /*11560*/  PRMT R35, R6, 0x3340, R1.reuse ;  /* 0x0000334006237816 */ /* 0x100fe40000000001 */
[----:B------:R-:W-:Y:S01]  /*11570*/  PRMT R41, R4, 0x3340, R1 ;  /* 0x0000334004297816 */ /* 0x000fe20000000001 */
[----:B------:R-:W-:Y:S01]  /*11580*/  @P0 IMAD.MOV.U32 R4, RZ, RZ, 0x7f800000 ;  /* 0x7f800000ff040424 */ /* 0x000fe200078e00ff */
[----:B------:R-:W-:Y:S01]  /*11590*/  SHF.R.U32.HI R6, RZ, 0x8, R60 ;  /* 0x00000008ff067819 */ /* 0x000fe2000001163c */
[----:B------:R-:W-:Y:S01]  /*115a0*/  IMAD R19, R8, 0x2, R17 ;  /* 0x0000000208137824 */ /* 0x000fe200078e0211 */
[----:B------:R-:W-:Y:S01]  /*115b0*/  LOP3.LUT R7, R7, 0xffff, RZ, 0xc0, !PT ;  /* 0x0000ffff07077812 */ /* 0x000fe200078ec0ff */
[C---:B------:R-:W-:Y:S01]  /*115c0*/  @P0 FFMA.FTZ R5, R217.reuse, R4, +INF ;  /* 0x7f800000d9050423 */ /* 0x040fe20000010004 */
[----:B------:R-:W-:Y:S01]  /*115d0*/  LOP3.LUT R6, R6, 0xffff, RZ, 0xc0, !PT ;  /* 0x0000ffff06067812 */ /* 0x000fe200078ec0ff */
[----:B------:R-:W-:Y:S01]  /*115e0*/  IMAD R21, R8, 0x2, R19 ;  /* 0x0000000208157824 */ /* 0x000fe200078e0213 */
[----:B------:R-:W-:Y:S01]  /*115f0*/  LOP3.LUT R10, R10, 0xff0, RZ, 0xc0, !PT ;  /* 0x00000ff00a0a7812 */ /* 0x000fe200078ec0ff */
[----:B------:R-:W-:Y:S01]  /*11600*/  BAR.SYNC.DEFER_BLOCKING 0x0 ;  /* 0x0000000000007b1d */ /* 0x000fe20000010000 */
[----:B------:R-:W-:Y:S01]  /*11610*/  FSETP.NEU.AND P1, PT, R217, RZ, PT ;  /* 0x000000ffd900720b */ /* 0x000fe20003f2d000 */
[----:B------:R-:W-:Y:S01]  /*11620*/  IMAD R23, R8, 0x2, R21 ;  /* 0x0000000208177824 */ /* 0x000fe200078e0215 */
[----:B------:R-:W-:-:S02]  /*11630*/  PRMT R6, R6, 0x3340, R7 ;  /* 0x0000334006067816 */ /* 0x000fc40000000007 */
[----:B------:R-:W-:Y:S01]  /*11640*/  PRMT R7, R22, 0x5410, R29 ;  /* 0x0000541016077816 */ /* 0x000fe2000000001d */
[----:B--2---:R-:W-:Y:S01]  /*11650*/  IMAD R25, R8, 0x2, R23 ;  /* 0x0000000208197824 */ /* 0x004fe200078e0217 */
[----:B------:R-:W-:Y:S01]  /*11660*/  FSEL R5, R5, -INF , P1 ;  /* 0xff80000005057808 */ /* 0x000fe20000800000 */
[----:B------:R-:W1:Y:S01]  /*11670*/  LDC.64 R60, c[0x0][0x398] ;  /* 0x0000e600ff3c7b82 */ /* 0x000e620000000a00 */
[----:B------:R-:W-:Y:S01]  /*11680*/  LOP3.LUT R42, R42, 0xffff, RZ, 0xc0, !PT ;  /* 0x0000ffff2a2a7812 */ /* 0x000fe200078ec0ff */
[----:B------:R-:W-:Y:S01]  /*11690*/  IMAD R29, R8, 0x2, R25 ;  /* 0x00000002081d7824 */ /* 0x000fe200078e0219 */
[----:B------:R-:W-:Y:S01]  /*116a0*/  F2FP.SATFINITE.E4M3.F32.PACK_AB_MERGE_C R58, R59, R58, RZ ;  /* 0x0000003a3b3a723e */ /* 0x000fe200048070ff */
[----:B------:R-:W-:Y:S01]  /*116b0*/  FFMA R9, R5, 0.69314718246459960938, R118 ;  /* 0x3f31721805097823 */ /* 0x000fe20000000076 */
[----:B------:R-:W-:Y:S02]  /*116c0*/  PRMT R59, R6, 0x5410, R43 ;  /* 0x00005410063b7816 */ /* 0x000fe4000000002b */
[----:B------:R-:W-:-:S02]  /*116d0*/  PRMT R56, R7, 0x5210, R42 ;  /* 0x0000521007387816 */ /* 0x000fc4000000002a */
[----:B------:R-:W-:Y:S01]  /*116e0*/  PRMT R57, R28, 0x5410, R35 ;  /* 0x000054101c397816 */ /* 0x000fe20000000023 */
[----:B------:R-:W-:Y:S01]  /*116f0*/  IMAD R35, R8, 0x2, R29 ;  /* 0x0000000208237824 */ /* 0x000fe200078e021d */
[----:B------:R-:W-:Y:S02]  /*11700*/  PRMT R27, R30, 0x5410, R41 ;  /* 0x000054101e1b7816 */ /* 0x000fe40000000029 */
[----:B------:R-:W-:Y:S01]  /*11710*/  F2FP.SATFINITE.E4M3.F32.PACK_AB_MERGE_C R50, R51, R50, RZ ;  /* 0x000000323332723e */ /* 0x000fe200048070ff */
[----:B------:R-:W-:Y:S01]  /*11720*/  IMAD R41, R8, 0x2, R35 ;  /* 0x0000000208297824 */ /* 0x000fe200078e0223 */
[----:B------:R-:W-:Y:S01]  /*11730*/  F2FP.SATFINITE.E4M3.F32.PACK_AB_MERGE_C R66, R67, R66, RZ ;  /* 0x000000424342723e */ /* 0x000fe200048070ff */
[----:B------:R-:W2:Y:S01]  /*11740*/  LDS.128 R12, [R10+UR13] ;  /* 0x0000000d0a0c7984 */ /* 0x000ea20008000c00 */
[----:B------:R-:W-:Y:S01]  /*11750*/  LOP3.LUT R58, R58, 0xffff, RZ, 0xc0, !PT ;  /* 0x0000ffff3a3a7812 */ /* 0x000fe200078ec0ff */
[----:B------:R-:W-:Y:S01]  /*11760*/  IMAD R43, R8, 0x2, R41 ;  /* 0x00000002082b7824 */ /* 0x000fe200078e0229 */
[----:B------:R-:W-:Y:S01]  /*11770*/  LOP3.LUT R50, R50, 0xffff, RZ, 0xc0, !PT ;  /* 0x0000ffff32327812 */ /* 0x000fe200078ec0ff */
[----:B------:R-:W3:Y:S01]  /*11780*/  LDS.128 R4, [R10+UR13+0x1000] ;  /* 0x0010000d0a047984 */ /* 0x000ee20008000c00 */
[----:B------:R-:W-:Y:S01]  /*11790*/  LOP3.LUT R66, R66, 0xffff, RZ, 0xc0, !PT ;  /* 0x0000ffff42427812 */ /* 0x000fe200078ec0ff */
[----:B------:R-:W-:Y:S01]  /*117a0*/  IMAD R45, R8, 0x2, R43 ;  /* 0x00000002082d7824 */ /* 0x000fe200078e022b */
[----:B------:R-:W-:-:S02]  /*117b0*/  PRMT R38, R33, 0x4210, R58 ;  /* 0x0000421021267816 */ /* 0x000fc4000000003a */
[----:B-1----:R-:W-:Y:S01]  /*117c0*/  IADD3 R60, P0, P1, R11, UR4, R60 ;  /* 0x000000040b3c7c10 */ /* 0x002fe2000f91e03c */
[C---:B------:R-:W-:Y:S01]  /*117d0*/  IMAD R51, R8.reuse, 0x2, R45 ;  /* 0x0000000208337824 */ /* 0x040fe200078e022d */
[----:B------:R-:W-:Y:S01]  /*117e0*/  SHF.R.S32.HI R16, RZ, 0x1f, R11 ;  /* 0x0000001fff107819 */ /* 0x000fe2000001140b */
[----:B------:R-:W1:Y:S01]  /*117f0*/  LDCU UR4, c[0x0][0x3ec] ;  /* 0x00007d80ff0477ac */ /* 0x000e620008000800 */
[----:B------:R-:W-:Y:S01]  /*11800*/  PRMT R36, R31, 0x4210, R42 ;  /* 0x000042101f247816 */ /* 0x000fe2000000002a */
[C---:B------:R-:W-:Y:S01]  /*11810*/  IMAD R53, R8.reuse, 0x2, R51 ;  /* 0x0000000208357824 */ /* 0x040fe200078e0233 */
[--C-:B------:R-:W-:Y:S02]  /*11820*/  PRMT R37, R37, 0x4210, R50.reuse ;  /* 0x0000421025257816 */ /* 0x100fe40000000032 */
[----:B------:R-:W-:Y:S01]  /*11830*/  PRMT R57, R57, 0x5210, R50 ;  /* 0x0000521039397816 */ /* 0x000fe20000000032 */
[----:B------:R-:W-:Y:S01]  /*11840*/  IMAD R55, R8, 0x2, R53 ;  /* 0x0000000208377824 */ /* 0x000fe200078e0235 */
[----:B------:R-:W-:-:S02]  /*11850*/  PRMT R58, R27, 0x5210, R58 ;  /* 0x000052101b3a7816 */ /* 0x000fc4000000003a */
[--C-:B------:R-:W-:Y:S01]  /*11860*/  PRMT R39, R39, 0x4210, R66.reuse ;  /* 0x0000421027277816 */ /* 0x100fe20000000042 */
[----:B------:R-:W-:Y:S01]  /*11870*/  BAR.SYNC.DEFER_BLOCKING 0x0 ;  /* 0x0000000000007b1d */ /* 0x000fe20000010000 */
[----:B------:R-:W-:Y:S02]  /*11880*/  PRMT R59, R59, 0x5210, R66 ;  /* 0x000052103b3b7816 */ /* 0x000fe40000000042 */
[----:B------:R-:W-:Y:S02]  /*11890*/  IADD3.X R122, PT, PT, R16, UR5, R61, P0, P1 ;  /* 0x00000005107a7c10 */ /* 0x000fe400087e243d */
[-C--:B------:R-:W-:Y:S02]  /*118a0*/  IADD3 R16, P0, PT, R17, R60.reuse, RZ ;  /* 0x0000003c11107210 */ /* 0x080fe40007f1e0ff */
[----:B------:R-:W-:Y:S01]  /*118b0*/  IADD3 R18, P1, PT, R29, R60, RZ ;  /* 0x0000003c1d127210 */ /* 0x000fe20007f3e0ff */
[----:B-1----:R-:W-:Y:S01]  /*118c0*/  UIMAD UR4, UR7, UR4, URZ ;  /* 0x00000004070472a4 */ /* 0x002fe2000f8e02ff */
[----:B------:R-:W-:-:S03]  /*118d0*/  LEA.HI.X.SX32 R17, R17, R122, 0x1, P0 ;  /* 0x0000007a11117211 */ /* 0x000fc600000f0eff */
[----:B------:R-:W-:Y:S02]  /*118e0*/  USHF.L.U32 UR6, UR4, 0x2, URZ ;  /* 0x0000000204067899 */ /* 0x000fe400080006ff */
[----:B------:R-:W-:Y:S01]  /*118f0*/  UIMAD.WIDE UR4, UR4, 0x4, URZ ;  /* 0x00000004040478a5 */ /* 0x000fe2000f8e02ff */
[C---:B--2---:R-:W-:Y:S02]  /*11900*/  PRMT R93, R12.reuse, 0x7773, RZ ;  /* 0x000077730c5d7816 */ /* 0x044fe400000000ff */
[C---:B------:R-:W-:Y:S02]  /*11910*/  PRMT R67, R12.reuse, 0x7772, RZ ;  /* 0x000077720c437816 */ /* 0x040fe400000000ff */
[C---:B------:R-:W-:Y:S01]  /*11920*/  PRMT R95, R12.reuse, 0x7771, RZ ;  /* 0x000077710c5f7816 */ /* 0x040fe200000000ff */
[----:B------:R-:W-:Y:S01]  /*11930*/  STS.128 [R3], R36 ;  /* 0x0000002403007388 */ /* 0x000fe20000000c00 */
[----:B------:R-:W-:Y:S02]  /*11940*/  PRMT R97, R12, 0x7770, RZ ;  /* 0x000077700c617816 */ /* 0x000fe400000000ff */
[----:B------:R-:W-:Y:S01]  /*11950*/  IADD3 R12, P0, PT, R19, R60, RZ ;  /* 0x0000003c130c7210 */ /* 0x000fe20007f1e0ff */
[----:B------:R1:W-:Y:S01]  /*11960*/  STS.128 [R3+0x800], R56 ;  /* 0x0008003803007388 */ /* 0x0003e20000000c00 */
[----:B------:R-:W-:-:S02]  /*11970*/  PRMT R87, R13, 0x7773, RZ ;  /* 0x000077730d577816 */ /* 0x000fc400000000ff */
[C---:B------:R-:W-:Y:S01]  /*11980*/  PRMT R89, R13.reuse, 0x7772, RZ ;  /* 0x000077720d597816 */ /* 0x040fe200000000ff */
[----:B------:R-:W-:Y:S01]  /*11990*/  BAR.SYNC.DEFER_BLOCKING 0x0 ;  /* 0x0000000000007b1d */ /* 0x000fe20000010000 */
[C---:B------:R-:W-:Y:S02]  /*119a0*/  PRMT R69, R13.reuse, 0x7771, RZ ;  /* 0x000077710d457816 */ /* 0x040fe400000000ff */
[----:B------:R-:W-:Y:S02]  /*119b0*/  PRMT R91, R13, 0x7770, RZ ;  /* 0x000077700d5b7816 */ /* 0x000fe400000000ff */
[C---:B---3--:R-:W-:Y:S02]  /*119c0*/  PRMT R11, R4.reuse, 0x7772, RZ ;  /* 0x00007772040b7816 */ /* 0x048fe400000000ff */
[C---:B------:R-:W-:Y:S02]  /*119d0*/  PRMT R26, R4.reuse, 0x7771, RZ ;  /* 0x00007771041a7816 */ /* 0x040fe400000000ff */
[----:B------:R-:W-:-:S02]  /*119e0*/  PRMT R32, R4, 0x7770, RZ ;  /* 0x0000777004207816 */ /* 0x000fc400000000ff */
[----:B------:R-:W-:Y:S01]  /*119f0*/  LEA.HI.X.SX32 R13, R19, R122, 0x1, P0 ;  /* 0x0000007a130d7211 */ /* 0x000fe200000f0eff */
[----:B-1----:R-:W-:Y:S01]  /*11a00*/  IMAD R57, R8, 0x2, R55 ;  /* 0x0000000208397824 */ /* 0x002fe200078e0237 */
[----:B------:R-:W-:Y:S02]  /*11a10*/  PRMT R3, R4, 0x7773, RZ ;  /* 0x0000777304037816 */ /* 0x000fe400000000ff */
[----:B------:R-:W-:Y:S01]  /*11a20*/  IADD3 R4, P0, PT, R21, R60, RZ ;  /* 0x0000003c15047210 */ /* 0x000fe20007f1e0ff */
[C---:B------:R-:W-:Y:S01]  /*11a30*/  IMAD R59, R8.reuse, 0x2, R57 ;  /* 0x00000002083b7824 */ /* 0x040fe200078e0239 */
[C---:B------:R-:W-:Y:S02]  /*11a40*/  PRMT R27, R5.reuse, 0x7773, RZ ;  /* 0x00007773051b7816 */ /* 0x040fe400000000ff */
[C---:B------:R-:W-:Y:S01]  /*11a50*/  PRMT R30, R5.reuse, 0x7772, RZ ;  /* 0x00007772051e7816 */ /* 0x040fe200000000ff */
[----:B------:R-:W-:Y:S01]  /*11a60*/  IMAD R61, R8, 0x2, R59 ;  /* 0x00000002083d7824 */ /* 0x000fe200078e023b */
[----:B------:R-:W-:-:S02]  /*11a70*/  PRMT R31, R5, 0x7771, RZ ;  /* 0x00007771051f7816 */ /* 0x000fc400000000ff */
[----:B------:R-:W-:Y:S01]  /*11a80*/  PRMT R38, R5, 0x7770, RZ ;  /* 0x0000777005267816 */ /* 0x000fe200000000ff */
[----:B------:R-:W-:Y:S01]  /*11a90*/  IMAD R63, R8, 0x2, R61 ;  /* 0x00000002083f7824 */ /* 0x000fe200078e023d */
[C---:B------:R-:W-:Y:S01]  /*11aa0*/  PRMT R33, R6.reuse, 0x7773, RZ ;  /* 0x0000777306217816 */ /* 0x040fe200000000ff */
[----:B------:R-:W-:Y:S01]  /*11ab0*/  STG.E.U8 desc[UR32][R16.64], R97 ;  /* 0x0000006110007986 */ /* 0x000fe2000c101120 */
[----:B------:R-:W-:Y:S01]  /*11ac0*/  PRMT R36, R6, 0x7772, RZ ;  /* 0x0000777206247816 */ /* 0x000fe200000000ff */
[----:B------:R-:W-:Y:S01]  /*11ad0*/  IMAD R65, R8, 0x2, R63 ;  /* 0x0000000208417824 */ /* 0x000fe200078e023f */
[C---:B------:R-:W-:Y:S01]  /*11ae0*/  PRMT R37, R6.reuse, 0x7771, RZ ;  /* 0x0000777106257816 */ /* 0x040fe200000000ff */
[----:B------:R1:W-:Y:S01]  /*11af0*/  STG.E.U8 desc[UR32][R12.64], R95 ;  /* 0x0000005f0c007986 */ /* 0x0003e2000c101120 */
[----:B------:R-:W-:Y:S02]  /*11b00*/  PRMT R48, R6, 0x7770, RZ ;  /* 0x0000777006307816 */ /* 0x000fe400000000ff */
[----:B------:R-:W-:-:S02]  /*11b10*/  LEA.HI.X.SX32 R5, R21, R122, 0x1, P0 ;  /* 0x0000007a15057211 */ /* 0x000fc400000f0eff */
[----:B------:R-:W-:Y:S02]  /*11b20*/  IADD3 R6, P0, PT, R23, R60, RZ ;  /* 0x0000003c17067210 */ /* 0x000fe40007f1e0ff */
[C---:B------:R-:W-:Y:S01]  /*11b30*/  PRMT R39, R7.reuse, 0x7773, RZ ;  /* 0x0000777307277816 */ /* 0x040fe200000000ff */
[----:B------:R2:W-:Y:S01]  /*11b40*/  STG.E.U8 desc[UR32][R4.64], R67 ;  /* 0x0000004304007986 */ /* 0x0005e2000c101120 */
[C---:B------:R-:W-:Y:S02]  /*11b50*/  PRMT R46, R7.reuse, 0x7772, RZ ;  /* 0x00007772072e7816 */ /* 0x040fe400000000ff */
[C---:B------:R-:W-:Y:S02]  /*11b60*/  PRMT R47, R7.reuse, 0x7771, RZ ;  /* 0x00007771072f7816 */ /* 0x040fe400000000ff */
[----:B------:R-:W-:Y:S02]  /*11b70*/  PRMT R49, R7, 0x7770, RZ ;  /* 0x0000777007317816 */ /* 0x000fe400000000ff */
[----:B------:R-:W-:-:S02]  /*11b80*/  PRMT R75, R14, 0x7773, RZ ;  /* 0x000077730e4b7816 */ /* 0x000fc400000000ff */
[C---:B------:R-:W-:Y:S02]  /*11b90*/  PRMT R73, R14.reuse, 0x7772, RZ ;  /* 0x000077720e497816 */ /* 0x040fe400000000ff */
[C---:B------:R-:W-:Y:S02]  /*11ba0*/  PRMT R85, R14.reuse, 0x7771, RZ ;  /* 0x000077710e557816 */ /* 0x040fe400000000ff */
[----:B------:R-:W-:Y:S02]  /*11bb0*/  PRMT R71, R14, 0x7770, RZ ;  /* 0x000077700e477816 */ /* 0x000fe400000000ff */
[----:B------:R-:W-:Y:S02]  /*11bc0*/  LEA.HI.X.SX32 R7, R23, R122, 0x1, P0 ;  /* 0x0000007a17077211 */ /* 0x000fe400000f0eff */
[----:B------:R-:W-:Y:S02]  /*11bd0*/  IADD3 R14, P0, PT, R25, R60, RZ ;  /* 0x0000003c190e7210 */ /* 0x000fe40007f1e0ff */
[C---:B------:R-:W-:Y:S01]  /*11be0*/  PRMT R83, R15.reuse, 0x7773, RZ ;  /* 0x000077730f537816 */ /* 0x040fe200000000ff */
[----:B------:R3:W-:Y:S01]  /*11bf0*/  STG.E.U8 desc[UR32][R6.64], R93 ;  /* 0x0000005d06007986 */ /* 0x0007e2000c101120 */
[----:B------:R-:W-:-:S02]  /*11c00*/  PRMT R81, R15, 0x7772, RZ ;  /* 0x000077720f517816 */ /* 0x000fc400000000ff */
[C---:B------:R-:W-:Y:S02]  /*11c10*/  PRMT R79, R15.reuse, 0x7771, RZ ;  /* 0x000077710f4f7816 */ /* 0x040fe400000000ff */
[----:B------:R-:W-:Y:S02]  /*11c20*/  PRMT R77, R15, 0x7770, RZ ;  /* 0x000077700f4d7816 */ /* 0x000fe400000000ff */
[-C--:B------:R-:W-:Y:S01]  /*11c30*/  LEA.HI.X.SX32 R15, R25, R122.reuse, 0x1, P0 ;  /* 0x0000007a190f7211 */ /* 0x080fe200000f0eff */
[C---:B------:R-:W-:Y:S01]  /*11c40*/  IMAD R25, R8.reuse, 0x2, R65 ;  /* 0x0000000208197824 */ /* 0x040fe200078e0241 */
[----:B------:R-:W-:Y:S02]  /*11c50*/  LEA.HI.X.SX32 R19, R29, R122, 0x1, P1 ;  /* 0x0000007a1d137211 */ /* 0x000fe400008f0eff */
[-C--:B-1----:R-:W-:Y:S01]  /*11c60*/  IADD3 R12, P0, PT, R35, R60.reuse, RZ ;  /* 0x0000003c230c7210 */ /* 0x082fe20007f1e0ff */
[C---:B------:R-:W-:Y:S01]  /*11c70*/  IMAD R29, R8.reuse, 0x2, R25 ;  /* 0x00000002081d7824 */ /* 0x040fe200078e0219 */
[----:B------:R-:W-:Y:S01]  /*11c80*/  IADD3 R16, P1, PT, R43, R60, RZ ;  /* 0x0000003c2b107210 */ /* 0x000fe20007f3e0ff */
[----:B------:R1:W-:Y:S01]  /*11c90*/  STG.E.U8 desc[UR32][R14.64], R91 ;  /* 0x0000005b0e007986 */ /* 0x0003e2000c101120 */
[----:B------:R-:W-:Y:S01]  /*11ca0*/  LEA.HI.X.SX32 R13, R35, R122, 0x1, P0 ;  /* 0x0000007a230d7211 */ /* 0x000fe200000f0eff */
[C---:B------:R-:W-:Y:S01]  /*11cb0*/  IMAD R35, R8.reuse, 0x2, R29 ;  /* 0x0000000208237824 */ /* 0x040fe200078e021d */
[----:B--2---:R-:W-:Y:S01]  /*11cc0*/  IADD3 R4, P0, PT, R41, R60, RZ ;  /* 0x0000003c29047210 */ /* 0x004fe20007f1e0ff */
[----:B------:R2:W-:Y:S01]  /*11cd0*/  STG.E.U8 desc[UR32][R18.64], R69 ;  /* 0x0000004512007986 */ /* 0x0005e2000c101120 */
[-C--:B------:R-:W-:Y:S01]  /*11ce0*/  LEA.HI.X.SX32 R17, R43, R122.reuse, 0x1, P1 ;  /* 0x0000007a2b117211 */ /* 0x080fe200008f0eff */
[C---:B------:R-:W-:Y:S01]  /*11cf0*/  IMAD R67, R8.reuse, 0x2, R35 ;  /* 0x0000000208437824 */ /* 0x040fe200078e0223 */
[----:B------:R-:W-:Y:S01]  /*11d00*/  LEA.HI.X.SX32 R5, R41, R122, 0x1, P0 ;  /* 0x0000007a29057211 */ /* 0x000fe200000f0eff */
[----:B------:R-:W-:Y:S01]  /*11d10*/  STG.E.U8 desc[UR32][R12.64], R89 ;  /* 0x000000590c007986 */ /* 0x000fe2000c101120 */
[----:B---3--:R-:W-:Y:S01]  /*11d20*/  IADD3 R6, P0, PT, R45, R60, RZ ;  /* 0x0000003c2d067210 */ /* 0x008fe20007f1e0ff */
[----:B------:R-:W-:-:S02]  /*11d30*/  IMAD R41, R8, 0x2, R67 ;  /* 0x0000000208297824 */ /* 0x000fc400078e0243 */
[----:B------:R3:W-:Y:S01]  /*11d40*/  STG.E.U8 desc[UR32][R4.64], R87 ;  /* 0x0000005704007986 */ /* 0x0007e2000c101120 */
[----:B------:R-:W-:Y:S01]  /*11d50*/  LEA.HI.X.SX32 R7, R45, R122, 0x1, P0 ;  /* 0x0000007a2d077211 */ /* 0x000fe200000f0eff */
[C---:B------:R-:W-:Y:S01]  /*11d60*/  IMAD R43, R8.reuse, 0x2, R41 ;  /* 0x00000002082b7824 */ /* 0x040fe200078e0229 */
[-C--:B-1----:R-:W-:Y:S01]  /*11d70*/  IADD3 R14, P0, PT, R51, R60.reuse, RZ ;  /* 0x0000003c330e7210 */ /* 0x082fe20007f1e0ff */
[----:B------:R-:W-:Y:S01]  /*11d80*/  STG.E.U8 desc[UR32][R16.64], R71 ;  /* 0x0000004710007986 */ /* 0x000fe2000c101120 */
[----:B--2---:R-:W-:Y:S01]  /*11d90*/  IADD3 R18, P1, PT, R53, R60, RZ ;  /* 0x0000003c35127210 */ /* 0x004fe20007f3e0ff */
[C---:B------:R-:W-:Y:S01]  /*11da0*/  IMAD R45, R8.reuse, 0x2, R43 ;  /* 0x00000002082d7824 */ /* 0x040fe200078e022b */
[-C--:B------:R-:W-:Y:S01]  /*11db0*/  LEA.HI.X.SX32 R15, R51, R122.reuse, 0x1, P0 ;  /* 0x0000007a330f7211 */ /* 0x080fe200000f0eff */
[----:B------:R1:W-:Y:S01]  /*11dc0*/  STG.E.U8 desc[UR32][R6.64], R85 ;  /* 0x0000005506007986 */ /* 0x0003e2000c101120 */
[----:B------:R-:W-:Y:S01]  /*11dd0*/  LEA.HI.X.SX32 R19, R53, R122, 0x1, P1 ;  /* 0x0000007a35137211 */ /* 0x000fe200008f0eff */
[C---:B------:R-:W-:Y:S01]  /*11de0*/  IMAD R69, R8.reuse, 0x2, R45 ;  /* 0x0000000208457824 */ /* 0x040fe200078e022d */
[-C--:B------:R-:W-:Y:S01]  /*11df0*/  IADD3 R22, P1, PT, R59, R60.reuse, RZ ;  /* 0x0000003c3b167210 */ /* 0x080fe20007f3e0ff */
[----:B------:R2:W-:Y:S01]  /*11e00*/  STG.E.U8 desc[UR32][R14.64], R73 ;  /* 0x000000490e007986 */ /* 0x0005e2000c101120 */
[----:B---3--:R-:W-:Y:S01]  /*11e10*/  IADD3 R4, P0, PT, R55, R60, RZ ;  /* 0x0000003c37047210 */ /* 0x008fe20007f1e0ff */
[C---:B------:R-:W-:Y:S01]  /*11e20*/  IMAD R51, R8.reuse, 0x2, R69 ;  /* 0x0000000208337824 */ /* 0x040fe200078e0245 */
[-C--:B------:R-:W-:Y:S01]  /*11e30*/  LEA.HI.X.SX32 R23, R59, R122.reuse, 0x1, P1 ;  /* 0x0000007a3b177211 */ /* 0x080fe200008f0eff */
[----:B------:R3:W-:Y:S01]  /*11e40*/  STG.E.U8 desc[UR32][R18.64], R75 ;  /* 0x0000004b12007986 */ /* 0x0007e2000c101120 */
[----:B------:R-:W-:Y:S01]  /*11e50*/  LEA.HI.X.SX32 R5, R55, R122, 0x1, P0 ;  /* 0x0000007a37057211 */ /* 0x000fe200000f0eff */
[----:B------:R-:W-:Y:S01]  /*11e60*/  IMAD R53, R8, 0x2, R51 ;  /* 0x0000000208357824 */ /* 0x000fe200078e0233 */
[----:B------:R-:W-:-:S03]  /*11e70*/  IADD3 R20, P0, PT, R57, R60, RZ ;  /* 0x0000003c39147210 */ /* 0x000fc60007f1e0ff */
[C---:B------:R-:W-:Y:S01]  /*11e80*/  IMAD R55, R8.reuse, 0x2, R53 ;  /* 0x0000000208377824 */ /* 0x040fe200078e0235 */
[----:B------:R-:W-:Y:S01]  /*11e90*/  LEA.HI.X.SX32 R21, R57, R122, 0x1, P0 ;  /* 0x0000007a39157211 */ /* 0x000fe200000f0eff */
[----:B------:R-:W-:Y:S01]  /*11ea0*/  STG.E.U8 desc[UR32][R4.64], R77 ;  /* 0x0000004d04007986 */ /* 0x000fe2000c101120 */
[-C--:B-1----:R-:W-:Y:S01]  /*11eb0*/  IADD3 R6, P0, PT, R61, R60.reuse, RZ ;  /* 0x0000003c3d067210 */ /* 0x082fe20007f1e0ff */
[C---:B------:R-:W-:Y:S01]  /*11ec0*/  IMAD R71, R8.reuse, 0x2, R55 ;  /* 0x0000000208477824 */ /* 0x040fe200078e0237 */
[----:B--2---:R-:W-:Y:S01]  /*11ed0*/  IADD3 R14, P1, PT, R65, R60, RZ ;  /* 0x0000003c410e7210 */ /* 0x004fe20007f3e0ff */
[----:B------:R-:W-:Y:S01]  /*11ee0*/  STG.E.U8 desc[UR32][R20.64], R79 ;  /* 0x0000004f14007986 */ /* 0x000fe2000c101120 */
[----:B------:R-:W-:Y:S01]  /*11ef0*/  LEA.HI.X.SX32 R7, R61, R122, 0x1, P0 ;  /* 0x0000007a3d077211 */ /* 0x000fe200000f0eff */
[C---:B------:R-:W-:Y:S01]  /*11f00*/  IMAD R57, R8.reuse, 0x2, R71 ;  /* 0x0000000208397824 */ /* 0x040fe200078e0247 */
[----:B------:R-:W-:Y:S01]  /*11f10*/  IADD3 R12, P0, PT, R63, R60, RZ ;  /* 0x0000003c3f0c7210 */ /* 0x000fe20007f1e0ff */
[----:B------:R1:W-:Y:S01]  /*11f20*/  STG.E.U8 desc[UR32][R22.64], R81 ;  /* 0x0000005116007986 */ /* 0x0003e2000c101120 */
[----:B------:R-:W-:Y:S01]  /*11f30*/  LEA.HI.X.SX32 R15, R65, R122, 0x1, P1 ;  /* 0x0000007a410f7211 */ /* 0x000fe200008f0eff */
[C---:B------:R-:W-:Y:S01]  /*11f40*/  IMAD R73, R8.reuse, 0x2, R57 ;  /* 0x0000000208497824 */ /* 0x040fe200078e0239 */
[----:B---3--:R-:W-:Y:S01]  /*11f50*/  IADD3 R18, P1, PT, R29, R60, RZ ;  /* 0x0000003c1d127210 */ /* 0x008fe20007f3e0ff */
[----:B------:R2:W-:Y:S01]  /*11f60*/  STG.E.U8 desc[UR32][R6.64], R83 ;  /* 0x0000005306007986 */ /* 0x0005e2000c101120 */
[----:B------:R-:W-:Y:S01]  /*11f70*/  LEA.HI.X.SX32 R13, R63, R122, 0x1, P0 ;  /* 0x0000007a3f0d7211 */ /* 0x000fe200000f0eff */
[C---:B------:R-:W-:Y:S01]  /*11f80*/  IMAD R61, R8.reuse, 0x2, R73 ;  /* 0x00000002083d7824 */ /* 0x040fe200078e0249 */
[----:B------:R-:W-:Y:S01]  /*11f90*/  IADD3 R16, P0, PT, R25, R60, RZ ;  /* 0x0000003c19107210 */ /* 0x000fe20007f1e0ff */
[----:B------:R-:W3:Y:S01]  /*11fa0*/  LDS.128 R4, [R10+UR13] ;  /* 0x0000000d0a047984 */ /* 0x000ee20008000c00 */
[-C--:B------:R-:W-:Y:S01]  /*11fb0*/  LEA.HI.X.SX32 R19, R29, R122.reuse, 0x1, P1 ;  /* 0x0000007a1d137211 */ /* 0x080fe200008f0eff */
[----:B------:R-:W-:Y:S01]  /*11fc0*/  IMAD R75, R8, 0x2, R61 ;  /* 0x00000002084b7824 */ /* 0x000fe200078e023d */
[----:B------:R-:W-:-:S02]  /*11fd0*/  LEA.HI.X.SX32 R17, R25, R122, 0x1, P0 ;  /* 0x0000007a19117211 */ /* 0x000fc400000f0eff */
[-C--:B-1----:R-:W-:Y:S01]  /*11fe0*/  IADD3 R22, P1, PT, R67, R60.reuse, RZ ;  /* 0x0000003c43167210 */ /* 0x082fe20007f3e0ff */
[C---:B------:R-:W-:Y:S01]  /*11ff0*/  IMAD R77, R8.reuse, 0x2, R75 ;  /* 0x00000002084d7824 */ /* 0x040fe200078e024b */
[----:B------:R-:W-:Y:S02]  /*12000*/  IADD3 R20, P0, PT, R35, R60, RZ ;  /* 0x0000003c23147210 */ /* 0x000fe40007f1e0ff */
[----:B------:R-:W-:Y:S01]  /*12010*/  LEA.HI.X.SX32 R23, R67, R122, 0x1, P1 ;  /* 0x0000007a43177211 */ /* 0x000fe200008f0eff */
[C---:B------:R-:W-:Y:S01]  /*12020*/  IMAD R79, R8.reuse, 0x2, R77 ;  /* 0x00000002084f7824 */ /* 0x040fe200078e024d */
[----:B------:R-:W-:Y:S02]  /*12030*/  IADD3 R28, P1, PT, R43, R60, RZ ;  /* 0x0000003c2b1c7210 */ /* 0x000fe40007f3e0ff */
[----:B------:R-:W-:Y:S01]  /*12040*/  LEA.HI.X.SX32 R21, R35, R122, 0x1, P0 ;  /* 0x0000007a23157211 */ /* 0x000fe200000f0eff */
[----:B------:R-:W-:Y:S01]  /*12050*/  IMAD R81, R8, 0x2, R79 ;  /* 0x0000000208517824 */ /* 0x000fe200078e024f */
[----:B------:R-:W-:-:S02]  /*12060*/  IADD3 R24, P0, PT, R41, R60, RZ ;  /* 0x0000003c29187210 */ /* 0x000fc40007f1e0ff */
[----:B------:R-:W-:Y:S01]  /*12070*/  LEA.HI.X.SX32 R29, R43, R122, 0x1, P1 ;  /* 0x0000007a2b1d7211 */ /* 0x000fe200008f0eff */
[C---:B--2---:R-:W-:Y:S01]  /*12080*/  IMAD R83, R8.reuse, 0x2, R81 ;  /* 0x0000000208537824 */ /* 0x044fe200078e0251 */
[-C--:B------:R-:W-:Y:S02]  /*12090*/  IADD3 R40, P1, PT, R69, R60.reuse, RZ ;  /* 0x0000003c45287210 */ /* 0x080fe40007f3e0ff */
[----:B------:R-:W-:Y:S01]  /*120a0*/  IADD3 R42, P2, PT, R71, R60, RZ ;  /* 0x0000003c472a7210 */ /* 0x000fe20007f5e0ff */
[C---:B------:R-:W-:Y:S01]  /*120b0*/  IMAD R85, R8.reuse, 0x2, R83 ;  /* 0x0000000208557824 */ /* 0x040fe200078e0253 */
[----:B------:R-:W-:Y:S02]  /*120c0*/  LEA.HI.X.SX32 R25, R41, R122, 0x1, P0 ;  /* 0x0000007a29197211 */ /* 0x000fe400000f0eff */
[----:B------:R-:W-:Y:S01]  /*120d0*/  IADD3 R34, P0, PT, R45, R60, RZ ;  /* 0x0000003c2d227210 */ /* 0x000fe20007f1e0ff */
[----:B------:R-:W-:Y:S01]  /*120e0*/  IMAD R87, R8, 0x2, R85 ;  /* 0x0000000208577824 */ /* 0x000fe200078e0255 */
[----:B------:R-:W-:-:S02]  /*120f0*/  LEA.HI.X.SX32 R41, R69, R122, 0x1, P1 ;  /* 0x0000007a45297211 */ /* 0x000fc400008f0eff */
[----:B------:R-:W-:Y:S01]  /*12100*/  IADD3 R44, P1, PT, R55, R60, RZ ;  /* 0x0000003c372c7210 */ /* 0x000fe20007f3e0ff */
[C---:B------:R-:W-:Y:S01]  /*12110*/  IMAD R89, R8.reuse, 0x2, R87 ;  /* 0x0000000208597824 */ /* 0x040fe200078e0257 */
[----:B------:R-:W-:Y:S02]  /*12120*/  LEA.HI.X.SX32 R43, R71, R122, 0x1, P2 ;  /* 0x0000007a472b7211 */ /* 0x000fe400010f0eff */
[----:B------:R-:W-:Y:S01]  /*12130*/  IADD3 R54, P2, PT, R61, R60, RZ ;  /* 0x0000003c3d367210 */ /* 0x000fe20007f5e0ff */
[C---:B------:R-:W-:Y:S01]  /*12140*/  IMAD R91, R8.reuse, 0x2, R89 ;  /* 0x00000002085b7824 */ /* 0x040fe200078e0259 */
[-C--:B------:R-:W-:Y:S02]  /*12150*/  LEA.HI.X.SX32 R35, R45, R122.reuse, 0x1, P0 ;  /* 0x0000007a2d237211 */ /* 0x080fe400000f0eff */
[-C--:B------:R-:W-:Y:S01]  /*12160*/  LEA.HI.X.SX32 R45, R55, R122.reuse, 0x1, P1 ;  /* 0x0000007a372d7211 */ /* 0x080fe200008f0eff */
[----:B------:R-:W-:Y:S01]  /*12170*/  IMAD R93, R8, 0x2, R91 ;  /* 0x00000002085d7824 */ /* 0x000fe200078e025b */
[----:B------:R-:W-:-:S02]  /*12180*/  LEA.HI.X.SX32 R55, R61, R122, 0x1, P2 ;  /* 0x0000007a3d377211 */ /* 0x000fc400010f0eff */
[-C--:B------:R-:W-:Y:S01]  /*12190*/  IADD3 R50, P0, PT, R51, R60.reuse, RZ ;  /* 0x0000003c33327210 */ /* 0x080fe20007f1e0ff */
[C---:B------:R-:W-:Y:S01]  /*121a0*/  IMAD R95, R8.reuse, 0x2, R93 ;  /* 0x00000002085f7824 */ /* 0x040fe200078e025d */
[----:B------:R-:W-:Y:S02]  /*121b0*/  IADD3 R56, P1, PT, R73, R60, RZ ;  /* 0x0000003c49387210 */ /* 0x000fe40007f3e0ff */
[----:B------:R-:W-:Y:S01]  /*121c0*/  LEA.HI.X.SX32 R51, R51, R122, 0x1, P0 ;  /* 0x0000007a33337211 */ /* 0x000fe200000f0eff */
[C---:B------:R-:W-:Y:S01]  /*121d0*/  IMAD R97, R8.reuse, 0x2, R95 ;  /* 0x0000000208617824 */ /* 0x040fe200078e025f */
[-C--:B------:R-:W-:Y:S02]  /*121e0*/  IADD3 R52, P0, PT, R53, R60.reuse, RZ ;  /* 0x0000003c35347210 */ /* 0x080fe40007f1e0ff */
[----:B------:R-:W-:Y:S01]  /*121f0*/  IADD3 R66, P2, PT, R79, R60, RZ ;  /* 0x0000003c4f427210 */ /* 0x000fe20007f5e0ff */
[----:B------:R-:W-:Y:S01]  /*12200*/  IMAD R61, R8, 0x2, R97 ;  /* 0x00000002083d7824 */ /* 0x000fe200078e0261 */
[----:B------:R-:W-:-:S02]  /*12210*/  LEA.HI.X.SX32 R53, R53, R122, 0x1, P0 ;  /* 0x0000007a35357211 */ /* 0x000fc400000f0eff */
[----:B------:R-:W-:Y:S01]  /*12220*/  IADD3 R58, P0, PT, R57, R60, RZ ;  /* 0x0000003c393a7210 */ /* 0x000fe20007f1e0ff */
[C---:B------:R-:W-:Y:S01]  /*12230*/  IMAD R99, R8.reuse, 0x2, R61 ;  /* 0x0000000208637824 */ /* 0x040fe200078e023d */
[-C--:B------:R-:W-:Y:S02]  /*12240*/  LEA.HI.X.SX32 R67, R79, R122.reuse, 0x1, P2 ;  /* 0x0000007a4f437211 */ /* 0x080fe400010f0eff */
[----:B------:R-:W-:Y:S01]  /*12250*/  LEA.HI.X.SX32 R59, R57, R122, 0x1, P0 ;  /* 0x0000007a393b7211 */ /* 0x000fe200000f0eff */
[C---:B------:R-:W-:Y:S01]  /*12260*/  IMAD R101, R8.reuse, 0x2, R99 ;  /* 0x0000000208657824 */ /* 0x040fe200078e0263 */
[----:B------:R-:W-:Y:S02]  /*12270*/  IADD3 R62, P0, PT, R75, R60, RZ ;  /* 0x0000003c4b3e7210 */ /* 0x000fe40007f1e0ff */
        /* <DEDUP_REMOVED lines=13> */
[C---:B------:R-:W-:Y:S01]  /*12350*/  IMAD R111, R8.reuse, 0x2, R109 ;  /* 0x00000002086f7824 */ /* 0x040fe200078e026d */
[-C--:B------:R-:W-:Y:S02]  /*12360*/  IADD3 R80, P0, PT, R93, R60.reuse, RZ ;  /* 0x0000003c5d507210 */ /* 0x080fe40007f1e0ff */
[----:B------:R-:W-:Y:S01]  /*12370*/  IADD3 R72, P2, PT, R85, R60, RZ ;  /* 0x0000003c55487210 */ /* 0x000fe20007f5e0ff */
[C---:B------:R-:W-:Y:S01]  /*12380*/  IMAD R113, R8.reuse, 0x2, R111 ;  /* 0x0000000208717824 */ /* 0x040fe200078e026f */
[----:B------:R-:W-:Y:S02]  /*12390*/  LEA.HI.X.SX32 R71, R83, R122, 0x1, P1 ;  /* 0x0000007a53477211 */ /* 0x000fe400008f0eff */
[----:B------:R-:W-:Y:S01]  /*123a0*/  IADD3 R76, P1, PT, R89, R60, RZ ;  /* 0x0000003c594c7210 */ /* 0x000fe20007f3e0ff */
[----:B------:R-:W-:Y:S01]  /*123b0*/  IMAD R115, R8, 0x2, R113 ;  /* 0x0000000208737824 */ /* 0x000fe200078e0271 */
[----:B------:R-:W-:-:S02]  /*123c0*/  LEA.HI.X.SX32 R81, R93, R122, 0x1, P0 ;  /* 0x0000007a5d517211 */ /* 0x000fc400000f0eff */
[----:B------:R-:W-:Y:S02]  /*123d0*/  IADD3 R86, P0, PT, R61, R60, RZ ;  /* 0x0000003c3d567210 */ /* 0x000fe40007f1e0ff */
[----:B------:R-:W-:Y:S02]  /*123e0*/  LEA.HI.X.SX32 R73, R85, R122, 0x1, P2 ;  /* 0x0000007a55497211 */ /* 0x000fe400010f0eff */
[----:B------:R-:W-:Y:S02]  /*123f0*/  IADD3 R78, P2, PT, R91, R60, RZ ;  /* 0x0000003c5b4e7210 */ /* 0x000fe40007f5e0ff */
[----:B------:R-:W-:Y:S02]  /*12400*/  LEA.HI.X.SX32 R77, R89, R122, 0x1, P1 ;  /* 0x0000007a594d7211 */ /* 0x000fe400008f0eff */
[----:B------:R-:W-:Y:S02]  /*12410*/  IADD3 R82, P1, PT, R95, R60, RZ ;  /* 0x0000003c5f527210 */ /* 0x000fe40007f3e0ff */
[-C--:B------:R-:W-:Y:S01]  /*12420*/  LEA.HI.X.SX32 R87, R61, R122.reuse, 0x1, P0 ;  /* 0x0000007a3d577211 */ /* 0x080fe200000f0eff */
[----:B------:R-:W-:Y:S01]  /*12430*/  IMAD R61, R8, 0x2, R115 ;  /* 0x00000002083d7824 */ /* 0x000fe200078e0273 */
[----:B------:R-:W-:-:S02]  /*12440*/  LEA.HI.X.SX32 R79, R91, R122, 0x1, P2 ;  /* 0x0000007a5b4f7211 */ /* 0x000fc400010f0eff */
[----:B------:R-:W-:Y:S01]  /*12450*/  IADD3 R84, P2, PT, R97, R60, RZ ;  /* 0x0000003c61547210 */ /* 0x000fe20007f5e0ff */
[C---:B------:R-:W-:Y:S01]  /*12460*/  IMAD R117, R8.reuse, 0x2, R61 ;  /* 0x0000000208757824 */ /* 0x040fe200078e023d */
[----:B------:R-:W-:Y:S02]  /*12470*/  LEA.HI.X.SX32 R83, R95, R122, 0x1, P1 ;  /* 0x0000007a5f537211 */ /* 0x000fe400008f0eff */
        /* <DEDUP_REMOVED lines=10> */
[----:B------:R-:W-:Y:S01]  /*12520*/  IMAD R125, R8, 0x2, R123 ;  /* 0x00000002087d7824 */ /* 0x000fe200078e027b */
[----:B------:R-:W-:Y:S02]  /*12530*/  LEA.HI.X.SX32 R95, R105, R122, 0x1, P1 ;  /* 0x0000007a695f7211 */ /* 0x000fe400008f0eff */
[-C--:B------:R-:W-:Y:S02]  /*12540*/  IADD3 R100, P1, PT, R111, R60.reuse, RZ ;  /* 0x0000003c6f647210 */ /* 0x080fe40007f3e0ff */
[----:B------:R-:W-:-:S02]  /*12550*/  IADD3 R92, P0, PT, R103, R60, RZ ;  /* 0x0000003c675c7210 */ /* 0x000fc40007f1e0ff */
[----:B------:R-:W-:Y:S02]  /*12560*/  LEA.HI.X.SX32 R97, R107, R122, 0x1, P2 ;  /* 0x0000007a6b617211 */ /* 0x000fe400010f0eff */
[----:B------:R-:W-:Y:S02]  /*12570*/  IADD3 R102, P2, PT, R113, R60, RZ ;  /* 0x0000003c71667210 */ /* 0x000fe40007f5e0ff */
[----:B------:R-:W-:Y:S02]  /*12580*/  LEA.HI.X.SX32 R101, R111, R122, 0x1, P1 ;  /* 0x0000007a6f657211 */ /* 0x000fe400008f0eff */
[----:B------:R-:W-:Y:S02]  /*12590*/  IADD3 R106, P1, PT, R61, R60, RZ ;  /* 0x0000003c3d6a7210 */ /* 0x000fe40007f3e0ff */
[----:B------:R-:W-:Y:S02]  /*125a0*/  LEA.HI.X.SX32 R93, R103, R122, 0x1, P0 ;  /* 0x0000007a675d7211 */ /* 0x000fe400000f0eff */
[----:B------:R-:W-:-:S02]  /*125b0*/  IADD3 R98, P0, PT, R109, R60, RZ ;  /* 0x0000003c6d627210 */ /* 0x000fc40007f1e0ff */
[----:B------:R-:W-:Y:S02]  /*125c0*/  LEA.HI.X.SX32 R103, R113, R122, 0x1, P2 ;  /* 0x0000007a71677211 */ /* 0x000fe400010f0eff */
[----:B------:R-:W-:Y:S02]  /*125d0*/  IADD3 R108, P2, PT, R117, R60, RZ ;  /* 0x0000003c756c7210 */ /* 0x000fe40007f5e0ff */
[-C--:B------:R-:W-:Y:S01]  /*125e0*/  LEA.HI.X.SX32 R107, R61, R122.reuse, 0x1, P1 ;  /* 0x0000007a3d6b7211 */ /* 0x080fe200008f0eff */
[C---:B------:R-:W-:Y:S01]  /*125f0*/  IMAD R61, R8.reuse, 0x2, R125 ;  /* 0x00000002083d7824 */ /* 0x040fe200078e027d */
[----:B------:R-:W-:Y:S02]  /*12600*/  LEA.HI.X.SX32 R99, R109, R122, 0x1, P0 ;  /* 0x0000007a6d637211 */ /* 0x000fe400000f0eff */
[----:B------:R-:W-:Y:S01]  /*12610*/  IADD3 R104, P0, PT, R115, R60, RZ ;  /* 0x0000003c73687210 */ /* 0x000fe20007f1e0ff */
[----:B------:R-:W-:Y:S01]  /*12620*/  IMAD R127, R8, 0x2, R61 ;  /* 0x00000002087f7824 */ /* 0x000fe200078e023d */
[----:B------:R-:W-:-:S02]  /*12630*/  LEA.HI.X.SX32 R109, R117, R122, 0x1, P2 ;  /* 0x0000007a756d7211 */ /* 0x000fc400010f0eff */
[----:B------:R-:W-:Y:S02]  /*12640*/  IADD3 R114, P2, PT, R123, R60, RZ ;  /* 0x0000003c7b727210 */ /* 0x000fe40007f5e0ff */
[----:B------:R-:W-:Y:S02]  /*12650*/  LEA.HI.X.SX32 R105, R115, R122, 0x1, P0 ;  /* 0x0000007a73697211 */ /* 0x000fe400000f0eff */
[-C--:B------:R-:W-:Y:S02]  /*12660*/  IADD3 R110, P0, PT, R119, R60.reuse, RZ ;  /* 0x0000003c776e7210 */ /* 0x080fe40007f1e0ff */
[----:B------:R-:W-:Y:S02]  /*12670*/  IADD3 R112, P1, PT, R121, R60, RZ ;  /* 0x0000003c79707210 */ /* 0x000fe40007f3e0ff */
[-C--:B------:R-:W-:Y:S01]  /*12680*/  LEA.HI.X.SX32 R115, R123, R122.reuse, 0x1, P2 ;  /* 0x0000007a7b737211 */ /* 0x080fe200010f0eff */
[----:B------:R-:W-:Y:S01]  /*12690*/  IMAD R123, R8, 0x2, R127 ;  /* 0x00000002087b7824 */ /* 0x000fe200078e027f */
[----:B------:R-:W-:-:S02]  /*126a0*/  LEA.HI.X.SX32 R111, R119, R122, 0x1, P0 ;  /* 0x0000007a776f7211 */ /* 0x000fc400000f0eff */
[----:B------:R-:W-:Y:S02]  /*126b0*/  LEA.HI.X.SX32 R113, R121, R122, 0x1, P1 ;  /* 0x0000007a79717211 */ /* 0x000fe400008f0eff */
[-C--:B------:R-:W-:Y:S02]  /*126c0*/  IADD3 R116, P0, PT, R125, R60.reuse, RZ ;  /* 0x0000003c7d747210 */ /* 0x080fe40007f1e0ff */
[-C--:B------:R-:W-:Y:S02]  /*126d0*/  IADD3 R118, P1, PT, R61, R60.reuse, RZ ;  /* 0x0000003c3d767210 */ /* 0x080fe40007f3e0ff */
[-C--:B------:R-:W-:Y:S02]  /*126e0*/  IADD3 R120, P2, PT, R127, R60.reuse, RZ ;  /* 0x0000003c7f787210 */ /* 0x080fe40007f5e0ff */
[----:B------:R-:W-:Y:S02]  /*126f0*/  IADD3 R60, P3, PT, R123, R60, RZ ;  /* 0x0000003c7b3c7210 */ /* 0x000fe40007f7e0ff */
[----:B------:R-:W-:-:S02]  /*12700*/  LEA.HI.X.SX32 R119, R61, R122, 0x1, P1 ;  /* 0x0000007a3d777211 */ /* 0x000fc400008f0eff */
[-C--:B------:R-:W-:Y:S02]  /*12710*/  LEA.HI.X.SX32 R117, R125, R122.reuse, 0x1, P0 ;  /* 0x0000007a7d757211 */ /* 0x080fe400000f0eff */
[-C--:B------:R-:W-:Y:S02]  /*12720*/  LEA.HI.X.SX32 R121, R127, R122.reuse, 0x1, P2 ;  /* 0x0000007a7f797211 */ /* 0x080fe400010f0eff */
[----:B------:R-:W-:Y:S02]  /*12730*/  LEA.HI.X.SX32 R61, R123, R122, 0x1, P3 ;  /* 0x0000007a7b3d7211 */ /* 0x000fe400018f0eff */
[C---:B---3--:R-:W-:Y:S02]  /*12740*/  PRMT R147, R4.reuse, 0x7773, RZ ;  /* 0x0000777304937816 */ /* 0x048fe400000000ff */
[C---:B------:R-:W-:Y:S02]  /*12750*/  PRMT R149, R4.reuse, 0x7772, RZ ;  /* 0x0000777204957816 */ /* 0x040fe400000000ff */
[----:B------:R-:W-:-:S02]  /*12760*/  PRMT R151, R4, 0x7771, RZ ;  /* 0x0000777104977816 */ /* 0x000fc400000000ff */
[----:B------:R-:W-:Y:S02]  /*12770*/  PRMT R153, R4, 0x7770, RZ ;  /* 0x0000777004997816 */ /* 0x000fe400000000ff */
[C---:B------:R-:W-:Y:S02]  /*12780*/  PRMT R139, R5.reuse, 0x7773, RZ ;  /* 0x00007773058b7816 */ /* 0x040fe400000000ff */
[C---:B------:R-:W-:Y:S01]  /*12790*/  PRMT R141, R5.reuse, 0x7772, RZ ;  /* 0x00007772058d7816 */ /* 0x040fe200000000ff */
[----:B------:R-:W-:Y:S01]  /*127a0*/  STG.E.U8 desc[UR32][R12.64], R153 ;  /* 0x000000990c007986 */ /* 0x000fe2000c101120 */
[C---:B------:R-:W-:Y:S02]  /*127b0*/  PRMT R143, R5.reuse, 0x7771, RZ ;  /* 0x00007771058f7816 */ /* 0x040fe400000000ff */
[----:B------:R-:W-:Y:S01]  /*127c0*/  PRMT R145, R5, 0x7770, RZ ;  /* 0x0000777005917816 */ /* 0x000fe200000000ff */
[----:B------:R-:W-:Y:S01]  /*127d0*/  STG.E.U8 desc[UR32][R14.64], R151 ;  /* 0x000000970e007986 */ /* 0x000fe2000c101120 */
[----:B------:R-:W-:-:S02]  /*127e0*/  PRMT R131, R6, 0x7773, RZ ;  /* 0x0000777306837816 */ /* 0x000fc400000000ff */
[C---:B------:R-:W-:Y:S01]  /*127f0*/  PRMT R133, R6.reuse, 0x7772, RZ ;  /* 0x0000777206857816 */ /* 0x040fe200000000ff */
[----:B------:R-:W-:Y:S01]  /*12800*/  STG.E.U8 desc[UR32][R16.64], R149 ;  /* 0x0000009510007986 */ /* 0x000fe2000c101120 */
[C---:B------:R-:W-:Y:S02]  /*12810*/  PRMT R135, R6.reuse, 0x7771, RZ ;  /* 0x0000777106877816 */ /* 0x040fe400000000ff */
[----:B------:R-:W-:Y:S01]  /*12820*/  PRMT R137, R6, 0x7770, RZ ;  /* 0x0000777006897816 */ /* 0x000fe200000000ff */
[----:B------:R-:W-:Y:S01]  /*12830*/  STG.E.U8 desc[UR32][R18.64], R147 ;  /* 0x0000009312007986 */ /* 0x000fe2000c101120 */
[C---:B------:R-:W-:Y:S02]  /*12840*/  PRMT R123, R7.reuse, 0x7773, RZ ;  /* 0x00007773077b7816 */ /* 0x040fe400000000ff */
[C---:B------:R-:W-:Y:S01]  /*12850*/  PRMT R125, R7.reuse, 0x7772, RZ ;  /* 0x00007772077d7816 */ /* 0x040fe200000000ff */
[----:B------:R-:W-:Y:S01]  /*12860*/  STG.E.U8 desc[UR32][R20.64], R145 ;  /* 0x0000009114007986 */ /* 0x000fe2000c101120 */
[----:B------:R-:W-:-:S02]  /*12870*/  PRMT R127, R7, 0x7771, RZ ;  /* 0x00007771077f7816 */ /* 0x000fc400000000ff */
[----:B------:R-:W-:Y:S01]  /*12880*/  PRMT R129, R7, 0x7770, RZ ;  /* 0x0000777007817816 */ /* 0x000fe200000000ff */
[----:B------:R-:W-:Y:S04]  /*12890*/  STG.E.U8 desc[UR32][R22.64], R143 ;  /* 0x0000008f16007986 */ /* 0x000fe8000c101120 */
[----:B------:R-:W1:Y:S04]  /*128a0*/  LDS.128 R4, [R10+UR13+0x1000] ;  /* 0x0010000d0a047984 */ /* 0x000e680008000c00 */
[----:B------:R-:W-:Y:S04]  /*128b0*/  STG.E.U8 desc[UR32][R24.64], R141 ;  /* 0x0000008d18007986 */ /* 0x000fe8000c101120 */
[----:B------:R-:W-:Y:S04]  /*128c0*/  STG.E.U8 desc[UR32][R28.64], R139 ;  /* 0x0000008b1c007986 */ /* 0x000fe8000c101120 */
[----:B------:R-:W-:Y:S04]  /*128d0*/  STG.E.U8 desc[UR32][R34.64], R137 ;  /* 0x0000008922007986 */ /* 0x000fe8000c101120 */
[----:B------:R1:W-:Y:S04]  /*128e0*/  STG.E.U8 desc[UR32][R40.64], R135 ;  /* 0x0000008728007986 */ /* 0x0003e8000c101120 */
[----:B------:R-:W-:Y:S04]  /*128f0*/  STG.E.U8 desc[UR32][R50.64], R133 ;  /* 0x0000008532007986 */ /* 0x000fe8000c101120 */
[----:B------:R-:W-:Y:S04]  /*12900*/  STG.E.U8 desc[UR32][R52.64], R131 ;  /* 0x0000008334007986 */ /* 0x000fe8000c101120 */
[----:B------:R-:W-:Y:S04]  /*12910*/  STG.E.U8 desc[UR32][R44.64], R129 ;  /* 0x000000812c007986 */ /* 0x000fe8000c101120 */
[----:B------:R-:W-:Y:S04]  /*12920*/  STG.E.U8 desc[UR32][R42.64], R127 ;  /* 0x0000007f2a007986 */ /* 0x000fe8000c101120 */
[----:B------:R-:W-:Y:S04]  /*12930*/  STG.E.U8 desc[UR32][R58.64], R125 ;  /* 0x0000007d3a007986 */ /* 0x000fe8000c101120 */
[----:B------:R-:W-:Y:S01]  /*12940*/  STG.E.U8 desc[UR32][R56.64], R123 ;  /* 0x0000007b38007986 */ /* 0x000fe2000c101120 */
[----:B-1----:R-:W-:-:S02]  /*12950*/  PRMT R41, R4, 0x7770, RZ ;  /* 0x0000777004297816 */ /* 0x002fc400000000ff */
[C---:B------:R-:W-:Y:S01]  /*12960*/  PRMT R35, R4.reuse, 0x7771, RZ ;  /* 0x0000777104237816 */ /* 0x040fe200000000ff */
[----:B------:R-:W-:Y:S01]  /*12970*/  STG.E.U8 desc[UR32][R54.64], R32 ;  /* 0x0000002036007986 */ /* 0x000fe2000c101120 */
[----:B------:R-:W-:Y:S02]  /*12980*/  PRMT R29, R4, 0x7773, RZ ;  /* 0x00007773041d7816 */ /* 0x000fe400000000ff */
[C---:B------:R-:W-:Y:S01]  /*12990*/  PRMT R25, R5.reuse, 0x7771, RZ ;  /* 0x0000777105197816 */ /* 0x040fe200000000ff */
[----:B------:R-:W-:Y:S01]  /*129a0*/  STG.E.U8 desc[UR32][R62.64], R26 ;  /* 0x0000001a3e007986 */ /* 0x000fe2000c101120 */
[C---:B------:R-:W-:Y:S02]  /*129b0*/  PRMT R23, R5.reuse, 0x7772, RZ ;  /* 0x0000777205177816 */ /* 0x040fe400000000ff */
[----:B------:R-:W-:Y:S01]  /*129c0*/  PRMT R21, R5, 0x7773, RZ ;  /* 0x0000777305157816 */ /* 0x000fe200000000ff */
[----:B------:R1:W-:Y:S01]  /*129d0*/  STG.E.U8 desc[UR32][R64.64], R11 ;  /* 0x0000000b40007986 */ /* 0x0003e2000c101120 */
[----:B------:R-:W-:-:S02]  /*129e0*/  PRMT R19, R6, 0x7770, RZ ;  /* 0x0000777006137816 */ /* 0x000fc400000000ff */
[C---:B------:R-:W-:Y:S01]  /*129f0*/  PRMT R17, R6.reuse, 0x7771, RZ ;  /* 0x0000777106117816 */ /* 0x040fe200000000ff */
[----:B------:R2:W-:Y:S01]  /*12a00*/  STG.E.U8 desc[UR32][R66.64], R3 ;  /* 0x0000000342007986 */ /* 0x0005e2000c101120 */
[C---:B------:R-:W-:Y:S02]  /*12a10*/  PRMT R15, R6.reuse, 0x7772, RZ ;  /* 0x00007772060f7816 */ /* 0x040fe400000000ff */
[----:B------:R-:W-:Y:S01]  /*12a20*/  PRMT R13, R6, 0x7773, RZ ;  /* 0x00007773060d7816 */ /* 0x000fe200000000ff */
[----:B------:R-:W-:Y:S04]  /*12a30*/  STG.E.U8 desc[UR32][R68.64], R38 ;  /* 0x0000002644007986 */ /* 0x000fe8000c101120 */
[----:B------:R3:W-:Y:S01]  /*12a40*/  STG.E.U8 desc[UR32][R70.64], R31 ;  /* 0x0000001f46007986 */ /* 0x0007e2000c101120 */
[----:B-1----:R-:W-:-:S03]  /*12a50*/  PRMT R11, R7, 0x7771, RZ ;  /* 0x00007771070b7816 */ /* 0x002fc600000000ff */
[----:B------:R-:W-:Y:S01]  /*12a60*/  STG.E.U8 desc[UR32][R72.64], R30 ;  /* 0x0000001e48007986 */ /* 0x000fe2000c101120 */
[----:B--2---:R-:W-:-:S03]  /*12a70*/  PRMT R3, R7, 0x7773, RZ ;  /* 0x0000777307037816 */ /* 0x004fc600000000ff */
[----:B------:R1:W-:Y:S04]  /*12a80*/  STG.E.U8 desc[UR32][R74.64], R27 ;  /* 0x0000001b4a007986 */ /* 0x0003e8000c101120 */
[----:B------:R-:W-:Y:S01]  /*12a90*/  STG.E.U8 desc[UR32][R76.64], R48 ;  /* 0x000000304c007986 */ /* 0x000fe2000c101120 */
[----:B---3--:R-:W-:Y:S02]  /*12aa0*/  PRMT R31, R4, 0x7772, RZ ;  /* 0x00007772041f7816 */ /* 0x008fe400000000ff */
[----:B------:R-:W-:Y:S01]  /*12ab0*/  LOP3.LUT R4, R126, 0xff, RZ, 0xc0, !PT ;  /* 0x000000ff7e047812 */ /* 0x000fe200078ec0ff */
[----:B------:R-:W-:Y:S03]  /*12ac0*/  STG.E.U8 desc[UR32][R78.64], R37 ;  /* 0x000000254e007986 */ /* 0x000fe6000c101120 */
[----:B------:R-:W-:Y:S01]  /*12ad0*/  ISETP.GE.U32.AND P0, PT, R4, 0x80, PT ;  /* 0x000000800400780c */ /* 0x000fe20003f06070 */
[----:B------:R-:W-:Y:S01]  /*12ae0*/  STG.E.U8 desc[UR32][R80.64], R36 ;  /* 0x0000002450007986 */ /* 0x000fe2000c101120 */
[----:B-1----:R-:W-:Y:S01]  /*12af0*/  PRMT R27, R5, 0x7770, RZ ;  /* 0x00007770051b7816 */ /* 0x002fe200000000ff */
[----:B------:R-:W-:Y:S01]  /*12b00*/  IMAD.HI R4, R124, 0x4, RZ ;  /* 0x000000047c047827 */ /* 0x000fe200078e02ff */
[C---:B------:R-:W-:Y:S01]  /*12b10*/  PRMT R5, R7.reuse, 0x7772, RZ ;  /* 0x0000777207057816 */ /* 0x040fe200000000ff */
[----:B------:R-:W-:Y:S01]  /*12b20*/  STG.E.U8 desc[UR32][R82.64], R33 ;  /* 0x0000002152007986 */ /* 0x000fe2000c101120 */
[----:B------:R-:W-:-:S03]  /*12b30*/  PRMT R7, R7, 0x7770, RZ ;  /* 0x0000777007077816 */ /* 0x000fc600000000ff */
[----:B------:R-:W-:Y:S04]  /*12b40*/  STG.E.U8 desc[UR32][R84.64], R49 ;  /* 0x0000003154007986 */ /* 0x000fe8000c101120 */
        /* <DEDUP_REMOVED lines=13> */
[----:B------:R1:W-:Y:S04]  /*12c20*/  STG.E.U8 desc[UR32][R112.64], R15 ;  /* 0x0000000f70007986 */ /* 0x0003e8000c101120 */
[----:B------:R-:W-:Y:S04]  /*12c30*/  STG.E.U8 desc[UR32][R114.64], R13 ;  /* 0x0000000d72007986 */ /* 0x000fe8000c101120 */
[----:B------:R-:W-:Y:S04]  /*12c40*/  STG.E.U8 desc[UR32][R116.64], R7 ;  /* 0x0000000774007986 */ /* 0x000fe8000c101120 */
[----:B------:R-:W-:Y:S01]  /*12c50*/  STG.E.U8 desc[UR32][R118.64], R11 ;  /* 0x0000000b76007986 */ /* 0x000fe2000c101120 */
[----:B-1----:R-:W1:Y:S03]  /*12c60*/  LDC.64 R14, c[0x0][0x3a0] ;  /* 0x0000e800ff0e7b82 */ /* 0x002e660000000a00 */
[----:B------:R-:W-:Y:S04]  /*12c70*/  STG.E.U8 desc[UR32][R120.64], R5 ;  /* 0x0000000578007986 */ /* 0x000fe8000c101120 */
[----:B------:R2:W-:Y:S01]  /*12c80*/  STG.E.U8 desc[UR32][R60.64], R3 ;  /* 0x000000033c007986 */ /* 0x0005e2000c101120 */
[----:B------:R-:W-:Y:S01]  /*12c90*/  BAR.SYNC.DEFER_BLOCKING 0x0 ;  /* 0x0000000000007b1d */ /* 0x000fe20000010000 */
[----:B--2---:R-:W-:-:S05]  /*12ca0*/  IMAD.SHL.U32 R3, R124, 0x4, RZ ;  /* 0x000000047c037824 */ /* 0x004fca00078e00ff */
[----:B------:R1:W-:Y:S02]  /*12cb0*/  STSM.16.M88 [R2], R9 ;  /* 0x0000000902007844 */ /* 0x0003e40000000000 */
[----:B------:R-:W-:Y:S01]  /*12cc0*/  BAR.SYNC.DEFER_BLOCKING 0x0 ;  /* 0x0000000000007b1d */ /* 0x000fe20000010000 */
[----:B-1----:R-:W-:-:S04]  /*12cd0*/  IADD3 R2, P1, P2, R3, UR6, R14 ;  /* 0x0000000603027c10 */ /* 0x002fc8000fa3e00e */
[----:B------:R-:W-:Y:S01]  /*12ce0*/  IADD3.X R3, PT, PT, R4, UR5, R15, P1, P2 ;  /* 0x0000000504037c10 */ /* 0x000fe20008fe440f */
[----:B------:R-:W1:Y:S04]  /*12cf0*/  LDSM.16.M88 R19, [R0+UR13] ;  /* 0x0000000d0013783b */ /* 0x000e680008000000 */
[----:B-1----:R1:W-:Y:S01]  /*12d00*/  @!P0 STG.E desc[UR32][R2.64], R19 ;  /* 0x0000001302008986 */ /* 0x0023e2000c101920 */
[----:B------:R-:W-:Y:S06]  /*12d10*/  BAR.SYNC.DEFER_BLOCKING 0x0 ;  /* 0x0000000000007b1d */ /* 0x000fec0000010000 */
[----:B------:R-:W-:Y:S05]  /*12d20*/  BRA.U UP1, `(.L_x_19) ;  /* 0x0000000101a07547 */ /* 0x000fea000b800000 */
[----:B------:R-:W2:Y:S01]  /*12d30*/  S2UR UR5, SR_CgaCtaId ;  /* 0x00000000000579c3 */ /* 0x000ea20000008800 */
[----:B------:R-:W-:Y:S01]  /*12d40*/  NOP ;  /* 0x0000000000007918 */ /* 0x000fe20000000000 */
[----:B------:R-:W-:Y:S01]  /*12d50*/  UMOV UR4, 0x50 ;  /* 0x0000005000047882 */ /* 0x000fe20000000000 */
[----:B------:R-:W-:Y:S02]  /*12d60*/  IMAD.U32 R0, RZ, RZ, UR14 ;  /* 0x0000000eff007e24 */ /* 0x000fe4000f8e00ff */
[----:B-1----:R-:W-:Y:S02]  /*12d70*/  IMAD.MOV.U32 R3, RZ, RZ, 0xff ;  /* 0x000000ffff037424 */ /* 0x002fe400078e00ff */
[----:B------:R-:W-:Y:S01]  /*12d80*/  IMAD.MOV.U32 R7, RZ, RZ, 0x1 ;  /* 0x00000001ff077424 */ /* 0x000fe200078e00ff */
[----:B------:R-:W-:-:S04]  /*12d90*/  LOP3.LUT R0, R0, 0xffff, RZ, 0xc0, !PT ;  /* 0x0000ffff00007812 */ /* 0x000fc800078ec0ff */
[----:B------:R-:W-:-:S05]  /*12da0*/  SHF.R.U32.HI R0, RZ, 0x5, R0 ;  /* 0x00000005ff007819 */ /* 0x000fca0000011600 */
[----:B------:R-:W-:Y:S01]  /*12db0*/  VIADD R2, R0, 0x10 ;  /* 0x0000001000027836 */ /* 0x000fe20000000000 */
[----:B------:R-:W-:Y:S01]  /*12dc0*/  SHF.L.U32 R0, R3, R0, RZ ;  /* 0x0000000003007219 */ /* 0x000fe200000006ff */
[----:B--2---:R-:W-:-:S03]  /*12dd0*/  ULEA UR6, UR5, UR4, 0x18 ;  /* 0x0000000405067291 */ /* 0x004fc6000f8ec0ff */
[----:B------:R-:W-:-:S04]  /*12de0*/  SHF.L.U32 R3, R7, R2, RZ ;  /* 0x0000000207037219 */ /* 0x000fc800000006ff */
[----:B------:R-:W-:Y:S02]  /*12df0*/  LOP3.LUT R0, R3, R0, RZ, 0xfc, !PT ;  /* 0x0000000003007212 */ /* 0x000fe400078efcff */
[----:B------:R-:W1:Y:S02]  /*12e00*/  LDS R5, [UR6] ;  /* 0x00000006ff057984 */ /* 0x000e640008000800 */
[C---:B------:R-:W-:Y:S02]  /*12e10*/  LOP3.LUT R2, R0.reuse, 0xffff, RZ, 0xc0, !PT ;  /* 0x0000ffff00027812 */ /* 0x040fe400078ec0ff */
[----:B-1----:R-:W-:-:S04]  /*12e20*/  LOP3.LUT R3, R0, 0xffff, R5, 0x80, !PT ;  /* 0x0000ffff00037812 */ /* 0x002fc800078e8005 */
[----:B------:R-:W-:-:S13]  /*12e30*/  ISETP.NE.AND P0, PT, R3, R2, PT ;  /* 0x000000020300720c */ /* 0x000fda0003f05270 */
[----:B------:R-:W-:Y:S05]  /*12e40*/  @P0 BRA `(.L_x_20) ;  /* 0x0000000000500947 */ /* 0x000fea0003800000 */
[----:B------:R-:W-:Y:S02]  /*12e50*/  SHF.R.U32.HI R5, RZ, 0x10, R5 ;  /* 0x00000010ff057819 */ /* 0x000fe40000011605 */
[----:B------:R-:W-:-:S04]  /*12e60*/  SHF.R.U32.HI R2, RZ, 0x10, R0 ;  /* 0x00000010ff027819 */ /* 0x000fc80000011600 */
[----:B------:R-:W-:-:S04]  /*12e70*/  LOP3.LUT R5, R5, R2, RZ, 0xc0, !PT ;  /* 0x0000000205057212 */ /* 0x000fc800078ec0ff */
[----:B------:R-:W-:-:S13]  /*12e80*/  ISETP.NE.AND P0, PT, R5, R2, PT ;  /* 0x000000020500720c */ /* 0x000fda0003f05270 */
[----:B------:R-:W-:Y:S05]  /*12e90*/  @P0 BRA `(.L_x_21) ;  /* 0x0000000000300947 */ /* 0x000fea0003800000 */
[----:B------:R-:W-:Y:S01]  /*12ea0*/  R2UR UR4, R0 ;  /* 0x00000000000472ca */ /* 0x000fe200000e0000 */
[----:B------:R-:W-:Y:S01]  /*12eb0*/  VOTEU.ANY UR5, UPT, PT ;  /* 0x0000000000057886 */ /* 0x000fe200038e0100 */
[----:B------:R-:W1:Y:S01]  /*12ec0*/  S2R R0, SR_LANEID ;  /* 0x0000000000007919 */ /* 0x000e620000000000 */
[----:B------:R-:W-:-:S10]  /*12ed0*/  UFLO.U32 UR5, UR5 ;  /* 0x00000005000572bd */ /* 0x000fd400080e0000 */
[----:B------:R-:W-:-:S06]  /*12ee0*/  ULOP3.LUT UR4, URZ, UR4, URZ, 0x33, !UPT ;  /* 0x00000004ff047292 */ /* 0x000fcc000f8e33ff */
[----:B------:R-:W-:-:S04]  /*12ef0*/  IMAD.U32 R2, RZ, RZ, UR4 ;  /* 0x00000004ff027e24 */ /* 0x000fc8000f8e00ff */
[----:B------:R-:W2:Y:S02]  /*12f00*/  REDUX UR7, R2 ;  /* 0x00000000020773c4 */ /* 0x000ea40000000000 */
[----:B------:R3:W-:Y:S01]  /*12f10*/  UTCATOMSWS.AND URZ, UR4 ;  /* 0x0000000400ff79e3 */ /* 0x0007e20008000000 */
[----:B-1----:R-:W-:Y:S01]  /*12f20*/  ISETP.EQ.U32.AND P0, PT, R0, UR5, PT ;  /* 0x0000000500007c0c */ /* 0x002fe2000bf02070 */
[----:B--2---:R-:W-:-:S12]  /*12f30*/  IMAD.U32 R0, RZ, RZ, UR7 ;  /* 0x00000007ff007e24 */ /* 0x004fd8000f8e00ff */
[----:B------:R3:W-:Y:S01]  /*12f40*/  @P0 ATOMS.AND RZ, [UR6], R0 ;  /* 0x00000000ffff098c */ /* 0x0007e2000a800006 */
[----:B------:R-:W-:Y:S05]  /*12f50*/  BRA `(.L_x_19) ;  /* 0x0000000000147947 */ /* 0x000fea0003800000 */
.L_x_21:
[----:B------:R-:W-:-:S07]  /*12f60*/  MOV R2, 0x12f80 ;  /* 0x00012f8000027802 */ /* 0x000fce0000000f00 */
[----:B0-----:R-:W-:Y:S05]  /*12f70*/  CALL.REL.NOINC `($__internal_0_$__cuda_sm10x_tcgen05_guardrail_trap_col_being_dealloced_not_returned_by_alloc) ;  /* 0x0000000000487944 */ /* 0x001fea0003c00000 */
[----:B------:R-:W-:Y:S05]  /*12f80*/  BRA `(.L_x_19) ;  /* 0x0000000000087947 */ /* 0x000fea0003800000 */
.L_x_20:
[----:B------:R-:W-:-:S07]  /*12f90*/  MOV R2, 0x12fb0 ;  /* 0x00012fb000027802 */ /* 0x000fce0000000f00 */
[----:B0-----:R-:W-:Y:S05]  /*12fa0*/  CALL.REL.NOINC `($__internal_2_$__cuda_sm10x_tcgen05_guardrail_trap_unallocated_columns_being_dealloced) ;  /* 0x0000000000547944 */ /* 0x001fea0003c00000 */
.L_x_19:
[----:B------:R-:W-:Y:S01]  /*12fb0*/  NOP ;  /* 0x0000000000007918 */ /* 0x000fe20000000000 */
[----:B---3--:R-:W-:Y:S05]  /*12fc0*/  EXIT ;  /* 0x000000000000794d */ /* 0x008fea0003800000 */
.L_x_8:
[----:B------:R-:W1:Y:S02]  /*12fd0*/  SYNCS.PHASECHK.TRANS64.TRYWAIT P2, [UR13+0xc000], RZ ;  /* 0x00c000ffff0075a7 */ /* 0x000e64000804110d */
[----:B-1----:R-:W-:Y:S05]  /*12fe0*/  @!P2 BRA `(.L_x_8) ;  /* 0xfffffffc00f8a947 */ /* 0x002fea000383ffff */
[----:B------:R-:W-:Y:S05]  /*12ff0*/  BRA `(.L_x_7) ;  /* 0xffffff0800a07947 */ /* 0x000fea000383ffff */
.L_x_13:
[----:B------:R-:W1:Y:S02]  /*13000*/  SYNCS.PHASECHK.TRANS64.TRYWAIT P3, [UR13+0x14010], RZ ;  /* 0x014010ffff0075a7 */ /* 0x000e64000806110d */
[----:B-1----:R-:W-:Y:S05]  /*13010*/  @!P3 BRA `(.L_x_13) ;  /* 0xfffffffc00f8b947 */ /* 0x002fea000383ffff */
[----:B------:R-:W-:Y:S05]  /*13020*/  BRA `(.L_x_22) ;  /* 0xffffff7c00207947 */ /* 0x000fea000383ffff */
.L_x_14:
[----:B------:R-:W-:-:S04]  /*13030*/  IMAD.U32 R54, RZ, RZ, UR6 ;  /* 0x00000006ff367e24 */ /* 0x000fc8000f8e00ff */
[----:B------:R-:W0:Y:S02]  /*13040*/  SYNCS.PHASECHK.TRANS64.TRYWAIT P0, [UR16], R54 ;  /* 0x00000036ff0075a7 */ /* 0x000e240008001110 */
[----:B0-----:R-:W-:Y:S05]  /*13050*/  @!P0 BRA `(.L_x_14) ;  /* 0xfffffffc00f48947 */ /* 0x001fea000383ffff */
[----:B------:R-:W-:Y:S05]  /*13060*/  BRA `(.L_x_23) ;  /* 0xffffffb000147947 */ /* 0x000fea000383ffff */
.L_x_18:
[----:B------:R-:W1:Y:S02]  /*13070*/  SYNCS.PHASECHK.TRANS64.TRYWAIT P0, [UR16], R3 ;  /* 0x00000003ff0075a7 */ /* 0x000e640008001110 */
[----:B-1----:R-:W-:Y:S05]  /*13080*/  @!P0 BRA `(.L_x_18) ;  /* 0xfffffffc00f88947 */ /* 0x002fea000383ffff */
[----:B------:R-:W-:Y:S05]  /*13090*/  BRA `(.L_x_17) ;  /* 0xffffffc800dc7947 */ /* 0x000fea000383ffff */
        .weak           $__internal_0_$__cuda_sm10x_tcgen05_guardrail_trap_col_being_dealloced_not_returned_by_alloc
        .type           $__internal_0_$__cuda_sm10x_tcgen05_guardrail_trap_col_being_dealloced_not_returned_by_alloc,@function
        .size           $__internal_0_$__cuda_sm10x_tcgen05_guardrail_trap_col_being_dealloced_not_returned_by_alloc,($__internal_1_$__cuda_sm10x_tcgen05_guardrail_trap_phase_invalid_during_alloc - $__internal_0_$__cuda_sm10x_tcgen05_guardrail_trap_col_being_dealloced_not_returned_by_alloc)
$__internal_0_$__cuda_sm10x_tcgen05_guardrail_trap_col_being_dealloced_not_returned_by_alloc:
[----:B------:R-:W-:Y:S05]  /*130a0*/  BPT.TRAP 0x1 ;  /* 0x000000040000795c */ /* 0x000fea0000300000 */
[----:B------:R-:W-:-:S04]  /*130b0*/  IMAD.MOV.U32 R3, RZ, RZ, 0x0 ;  /* 0x00000000ff037424 */ /* 0x000fc800078e00ff */
[----:B------:R-:W-:Y:S05]  /*130c0*/  RET.REL.NODEC R2 `(attn_fwd) ;  /* 0xfffffecc02cc7950 */ /* 0x000fea0003c3ffff */
        .weak           $__internal_1_$__cuda_sm10x_tcgen05_guardrail_trap_phase_invalid_during_alloc
        .type           $__internal_1_$__cuda_sm10x_tcgen05_guardrail_trap_phase_invalid_during_alloc,@function
        .size           $__internal_1_$__cuda_sm10x_tcgen05_guardrail_trap_phase_invalid_during_alloc,($__internal_2_$__cuda_sm10x_tcgen05_guardrail_trap_unallocated_columns_being_dealloced - $__internal_1_$__cuda_sm10x_tcgen05_guardrail_trap_phase_invalid_during_alloc)
$__internal_1_$__cuda_sm10x_tcgen05_guardrail_trap_phase_invalid_during_alloc:
[----:B------:R-:W-:Y:S05]  /*130d0*/  BPT.TRAP 0x1 ;  /* 0x000000040000795c */ /* 0x000fea0000300000 */
[----:B------:R-:W-:-:S04]  /*130e0*/  IMAD.MOV.U32 R3, RZ, RZ, 0x0 ;  /* 0x00000000ff037424 */ /* 0x000fc800078e00ff */
[----:B------:R-:W-:Y:S05]  /*130f0*/  RET.REL.NODEC R2 `(attn_fwd) ;  /* 0xfffffecc02c07950 */ /* 0x000fea0003c3ffff */
        .weak           $__internal_2_$__cuda_sm10x_tcgen05_guardrail_trap_unallocated_columns_being_dealloced
        .type           $__internal_2_$__cuda_sm10x_tcgen05_guardrail_trap_unallocated_columns_being_dealloced,@function
        .size           $__internal_2_$__cuda_sm10x_tcgen05_guardrail_trap_unallocated_columns_being_dealloced,(.L_x_27 - $__internal_2_$__cuda_sm10x_tcgen05_guardrail_trap_unallocated_columns_being_dealloced)
$__internal_2_$__cuda_sm10x_tcgen05_guardrail_trap_unallocated_columns_being_dealloced:
[----:B------:R-:W-:Y:S05]  /*13100*/  BPT.TRAP 0x1 ;  /* 0x000000040000795c */ /* 0x000fea0000300000 */
[----:B------:R-:W-:-:S04]  /*13110*/  IMAD.MOV.U32 R3, RZ, RZ, 0x0 ;  /* 0x00000000ff037424 */ /* 0x000fc800078e00ff */
[----:B------:R-:W-:Y:S05]  /*13120*/  RET.REL.NODEC R2 `(attn_fwd) ;  /* 0xfffffecc02b47950 */ /* 0x000fea0003c3ffff */
.L_x_24:
[----:B------:R-:W-:-:S00]  /*13130*/  BRA `(.L_x_24) ;  /* 0xfffffffc00fc7947 */ /* 0x000fc0000383ffff */
[----:B------:R-:W-:-:S00]  /*13140*/  NOP ;  /* 0x0000000000007918 */ /* 0x000fc00000000000 */
        /* <DEDUP_REMOVED lines=11> */
.L_x_27:


//--------------------- .nv.global.init           --------------------------
	.section	.nv.global.init,"aw",@progbits
.nv.global.init:
	.type		_$_str,@object
	.size		_$_str,(.L_3 - _$_str)
_$_str:
        /*0000*/ 	.byte	0x5f, 0x5f, 0x43, 0x55, 0x44, 0x41, 0x5f, 0x46, 0x54, 0x5a, 0x00
.L_3:


//--------------------- .nv.shared.attn_fwd       --------------------------
	.section	.nv.shared.attn_fwd,"aw",@nobits
	.sectionflags	@""
	.align	16
	.zero		1024


//--------------------- .nv.shared.reserved.0     --------------------------
	.section	.nv.shared.reserved.0,"aw",@nobits
	.align	8
	.weak		__nv_reservedSMEM_offset_0_alias
	.size		__nv_reservedSMEM_offset_0_alias, 0, 64
	.other		__nv_reservedSMEM_offset_0_alias,@"STO_CUDA_RESERVED_SHARED STV_DEFAULT"
__nv_reservedSMEM_offset_0_alias:
	.zero		0
.nv.shared.reserved.0:
	.zero		64
	.weak		__nv_reservedSMEM_allocation_phase
	.type		__nv_reservedSMEM_allocation_phase,@object
	.size		__nv_reservedSMEM_allocation_phase,(.L_0 - __nv_reservedSMEM_allocation_phase)
__nv_reservedSMEM_allocation_phase:
	.zero		1
.L_0:
	.zero		7
	.weak		__nv_reservedSMEM_devtool_atexit_pc
	.type		__nv_reservedSMEM_devtool_atexit_pc,@object
	.size		__nv_reservedSMEM_devtool_atexit_pc,(__nv_reservedSMEM_allocation_mask - __nv_reservedSMEM_devtool_atexit_pc)
__nv_reservedSMEM_devtool_atexit_pc:
	.zero		8
	.weak		__nv_reservedSMEM_allocation_mask
	.type		__nv_reservedSMEM_allocation_mask,@object
	.size		__nv_reservedSMEM_allocation_mask,(.L_2 - __nv_reservedSMEM_allocation_mask)
__nv_reservedSMEM_allocation_mask:
	.zero		4
.L_2:


//--------------------- .nv.constant0.attn_fwd    --------------------------
	.section	.nv.constant0.attn_fwd,"a",@progbits
	.sectionflags	@""
	.align	4
.nv.constant0.attn_fwd:
	.zero		1032


//--------------------- SYMBOLS --------------------------

	.type		.nv.reservedSmem.offset0,@object
	.size		.nv.reservedSmem.offset0,0x4
	.type		.nv.reservedSmem.cap,@object
	.size		.nv.reservedSmem.cap,0x4
